def matmul_kernel(
    a_ptr,
    b_ptr,
    c_ptr,
    M,
    N,
    K,
    stride_am,
    stride_ak,
    stride_bk,
    stride_bn,
    stride_cm,
    stride_cn,
    BLOCK_M: tl.constexpr,
    BLOCK_N: tl.constexpr,
    BLOCK_K: tl.constexpr,
    GROUP_M: tl.constexpr,
):
    pid = tl.program_id(axis=0)
    num_pid_m = tl.cdiv(M, BLOCK_M)
    num_pid_n = tl.cdiv(N, BLOCK_N)
    num_pid_in_group = GROUP_M * num_pid_n
    group_id = pid // num_pid_in_group
    first_pid_m = group_id * GROUP_M
    group_size_m = min(num_pid_m - first_pid_m, GROUP_M)
    pid_m = first_pid_m + ((pid % num_pid_in_group) % group_size_m)
    pid_n = (pid % num_pid_in_group) // group_size_m

    offs_am = (pid_m * BLOCK_M + tl.arange(0, BLOCK_M)) % M
    offs_bn = (pid_n * BLOCK_N + tl.arange(0, BLOCK_N)) % N
    offs_k = tl.arange(0, BLOCK_K)
    a_ptrs = a_ptr + offs_am[:, None] * stride_am + offs_k[None, :] * stride_ak
    b_ptrs = b_ptr + offs_k[:, None] * stride_bk + offs_bn[None, :] * stride_bn

    acc = tl.zeros((BLOCK_M, BLOCK_N), dtype=tl.float32)
    for kk in range(0, tl.cdiv(K, BLOCK_K)):
        a = tl.load(a_ptrs, mask=offs_k[None, :] < K - kk * BLOCK_K, other=0.0)
        b = tl.load(b_ptrs, mask=offs_k[:, None] < K - kk * BLOCK_K, other=0.0)
        acc = tl.dot(a, b, acc)
        a_ptrs += BLOCK_K * stride_ak
        b_ptrs += BLOCK_K * stride_bk

    c = acc.to(c_ptr.dtype.element_ty)
    offs_cm = pid_m * BLOCK_M + tl.arange(0, BLOCK_M)
    offs_cn = pid_n * BLOCK_N + tl.arange(0, BLOCK_N)
    c_ptrs = c_ptr + offs_cm[:, None] * stride_cm + offs_cn[None, :] * stride_cn
    mask = (offs_cm[:, None] < M) & (offs_cn[None, :] < N)
    tl.store(c_ptrs, c, mask=mask)

# config = {"BLOCK_K": 128, "BLOCK_M": 64, "BLOCK_N": 512, "GROUP_M": 8, "arch": "sm_100", "dtype": "fp8e4m3", "num_ctas": 2, "num_stages": 3, "num_warps": 4}
# arch = sm_100


// ===== COMPILED SASS (sm_100a) =====

	.target	sm_100a

	.elftype	@"ET_EXEC"


//--------------------- .note.nv.tkinfo           --------------------------
	.section	.note.nv.tkinfo,"",@"SHT_NOTE"
	.sectionflags	@"SHF_NOTE_NV_TKINFO"
	.tkinfo
        /*0018*/ 	.word	0x00000081
        /*0030*/ 	.string	""
        /*0030*/ 	.string	"ptxas-blackwell"
        /*0030*/ 	.string	"Cuda compilation tools, release 12.9, V12.9.86"
        /*0030*/ 	.string	"Build cuda_12.9.r12.9/compiler.36037853_0"
        /*0030*/ 	.string	"-v  -suppress-debug-info  -lineinfo  -arch sm_100a "



//--------------------- .note.nv.cuver            --------------------------
	.section	.note.nv.cuver,"",@"SHT_NOTE"
	.sectionflags	@"SHF_NOTE_NV_CUVER"
        /*0018*/ 	.short	0x0001
        /*001a*/ 	.short	0x0064
        /*001c*/ 	.short	0x0001
        /*001e*/ 	.short	0x0000
        /*0020*/ 	.short	0x0001
        /*0022*/ 	.short	0x0000


//--------------------- .nv.info                  --------------------------
	.section	.nv.info,"",@"SHT_CUDA_INFO"
	.align	4


	//----- nvinfo : EIATTR_REGCOUNT
	.align		4
        /*0000*/ 	.byte	0x04, 0x2f
        /*0002*/ 	.short	(.L_4 - .L_3)
	.align		4
.L_3:
        /*0004*/ 	.word	index@(matmul_kernel)
        /*0008*/ 	.word	0x000000a8


	//----- nvinfo : EIATTR_FRAME_SIZE
	.align		4
.L_4:
        /*000c*/ 	.byte	0x04, 0x11
        /*000e*/ 	.short	(.L_6 - .L_5)
	.align		4
.L_5:
        /*0010*/ 	.word	index@($__internal_2_$__cuda_sm10x_tcgen05_guardrail_trap_unallocated_columns_being_dealloced)
        /*0014*/ 	.word	0x00000d20


	//----- nvinfo : EIATTR_FRAME_SIZE
	.align		4
.L_6:
        /*0018*/ 	.byte	0x04, 0x11
        /*001a*/ 	.short	(.L_8 - .L_7)
	.align		4
.L_7:
        /*001c*/ 	.word	index@($__internal_1_$__cuda_sm10x_tcgen05_guardrail_trap_phase_invalid_during_alloc)
        /*0020*/ 	.word	0x00000d20


	//----- nvinfo : EIATTR_FRAME_SIZE
	.align		4
.L_8:
        /*0024*/ 	.byte	0x04, 0x11
        /*0026*/ 	.short	(.L_10 - .L_9)
	.align		4
.L_9:
        /*0028*/ 	.word	index@($__internal_0_$__cuda_sm10x_tcgen05_guardrail_trap_col_being_dealloced_not_returned_by_alloc)
        /*002c*/ 	.word	0x00000d20


	//----- nvinfo : EIATTR_FRAME_SIZE
	.align		4
.L_10:
        /*0030*/ 	.byte	0x04, 0x11
        /*0032*/ 	.short	(.L_12 - .L_11)
	.align		4
.L_11:
        /*0034*/ 	.word	index@(matmul_kernel)
        /*0038*/ 	.word	0x00000d20


	//----- nvinfo : EIATTR_MIN_STACK_SIZE
	.align		4
.L_12:
        /*003c*/ 	.byte	0x04, 0x12
        /*003e*/ 	.short	(.L_14 - .L_13)
	.align		4
.L_13:
        /*0040*/ 	.word	index@(matmul_kernel)
        /*0044*/ 	.word	0x00000d20
.L_14:


//--------------------- .nv.info.matmul_kernel    --------------------------
	.section	.nv.info.matmul_kernel,"",@"SHT_CUDA_INFO"
	.sectionflags	@""
	.align	4


	//----- nvinfo : EIATTR_CUDA_API_VERSION
	.align		4
        /*0000*/ 	.byte	0x04, 0x37
        /*0002*/ 	.short	(.L_16 - .L_15)
.L_15:
        /*0004*/ 	.word	0x00000081


	//----- nvinfo : EIATTR_KPARAM_INFO
	.align		4
.L_16:
        /*0008*/ 	.byte	0x04, 0x17
        /*000a*/ 	.short	(.L_18 - .L_17)
.L_17:
        /*000c*/ 	.word	0x00000000
        /*0010*/ 	.short	0x000d
        /*0012*/ 	.short	0x0048
        /*0014*/ 	.byte	0x00, 0xf4, 0x21, 0x00


	//----- nvinfo : EIATTR_KPARAM_INFO
	.align		4
.L_18:
        /*0018*/ 	.byte	0x04, 0x17
        /*001a*/ 	.short	(.L_20 - .L_19)
.L_19:
        /*001c*/ 	.word	0x00000000
        /*0020*/ 	.short	0x000c
        /*0022*/ 	.short	0x0040
        /*0024*/ 	.byte	0x00, 0xf4, 0x21, 0x00


	//----- nvinfo : EIATTR_KPARAM_INFO
	.align		4
.L_20:
        /*0028*/ 	.byte	0x04, 0x17
        /*002a*/ 	.short	(.L_22 - .L_21)
.L_21:
        /*002c*/ 	.word	0x00000000
        /*0030*/ 	.short	0x000b
        /*0032*/ 	.short	0x0038
        /*0034*/ 	.byte	0x00, 0xf0, 0x11, 0x00


	//----- nvinfo : EIATTR_KPARAM_INFO
	.align		4
.L_22:
        /*0038*/ 	.byte	0x04, 0x17
        /*003a*/ 	.short	(.L_24 - .L_23)
.L_23:
        /*003c*/ 	.word	0x00000000
        /*0040*/ 	.short	0x000a
        /*0042*/ 	.short	0x0034
        /*0044*/ 	.byte	0x00, 0xf0, 0x11, 0x00


	//----- nvinfo : EIATTR_KPARAM_INFO
	.align		4
.L_24:
        /*0048*/ 	.byte	0x04, 0x17
        /*004a*/ 	.short	(.L_26 - .L_25)
.L_25:
        /*004c*/ 	.word	0x00000000
        /*0050*/ 	.short	0x0009
        /*0052*/ 	.short	0x0030
        /*0054*/ 	.byte	0x00, 0xf0, 0x11, 0x00


	//----- nvinfo : EIATTR_KPARAM_INFO
	.align		4
.L_26:
        /*0058*/ 	.byte	0x04, 0x17
        /*005a*/ 	.short	(.L_28 - .L_27)
.L_27:
        /*005c*/ 	.word	0x00000000
        /*0060*/ 	.short	0x0008
        /*0062*/ 	.short	0x002c
        /*0064*/ 	.byte	0x00, 0xf0, 0x11, 0x00


	//----- nvinfo : EIATTR_KPARAM_INFO
	.align		4
.L_28:
        /*0068*/ 	.byte	0x04, 0x17
        /*006a*/ 	.short	(.L_30 - .L_29)
.L_29:
        /*006c*/ 	.word	0x00000000
        /*0070*/ 	.short	0x0007
        /*0072*/ 	.short	0x0028
        /*0074*/ 	.byte	0x00, 0xf0, 0x11, 0x00


	//----- nvinfo : EIATTR_KPARAM_INFO
	.align		4
.L_30:
        /*0078*/ 	.byte	0x04, 0x17
        /*007a*/ 	.short	(.L_32 - .L_31)
.L_31:
        /*007c*/ 	.word	0x00000000
        /*0080*/ 	.short	0x0006
        /*0082*/ 	.short	0x0024
        /*0084*/ 	.byte	0x00, 0xf0, 0x11, 0x00


	//----- nvinfo : EIATTR_KPARAM_INFO
	.align		4
.L_32:
        /*0088*/ 	.byte	0x04, 0x17
        /*008a*/ 	.short	(.L_34 - .L_33)
.L_33:
        /*008c*/ 	.word	0x00000000
        /*0090*/ 	.short	0x0005
        /*0092*/ 	.short	0x0020
        /*0094*/ 	.byte	0x00, 0xf0, 0x11, 0x00


	//----- nvinfo : EIATTR_KPARAM_INFO
	.align		4
.L_34:
        /*0098*/ 	.byte	0x04, 0x17
        /*009a*/ 	.short	(.L_36 - .L_35)
.L_35:
        /*009c*/ 	.word	0x00000000
        /*00a0*/ 	.short	0x0004
        /*00a2*/ 	.short	0x001c
        /*00a4*/ 	.byte	0x00, 0xf0, 0x11, 0x00


	//----- nvinfo : EIATTR_KPARAM_INFO
	.align		4
.L_36:
        /*00a8*/ 	.byte	0x04, 0x17
        /*00aa*/ 	.short	(.L_38 - .L_37)
.L_37:
        /*00ac*/ 	.word	0x00000000
        /*00b0*/ 	.short	0x0003
        /*00b2*/ 	.short	0x0018
        /*00b4*/ 	.byte	0x00, 0xf0, 0x11, 0x00


	//----- nvinfo : EIATTR_KPARAM_INFO
	.align		4
.L_38:
        /*00b8*/ 	.byte	0x04, 0x17
        /*00ba*/ 	.short	(.L_40 - .L_39)
.L_39:
        /*00bc*/ 	.word	0x00000000
        /*00c0*/ 	.short	0x0002
        /*00c2*/ 	.short	0x0010
        /*00c4*/ 	.byte	0x00, 0xf4, 0x21, 0x00


	//----- nvinfo : EIATTR_KPARAM_INFO
	.align		4
.L_40:
        /*00c8*/ 	.byte	0x04, 0x17
        /*00ca*/ 	.short	(.L_42 - .L_41)
.L_41:
        /*00cc*/ 	.word	0x00000000
        /*00d0*/ 	.short	0x0001
        /*00d2*/ 	.short	0x0008
        /*00d4*/ 	.byte	0x00, 0xf4, 0x21, 0x00


	//----- nvinfo : EIATTR_KPARAM_INFO
	.align		4
.L_42:
        /*00d8*/ 	.byte	0x04, 0x17
        /*00da*/ 	.short	(.L_44 - .L_43)
.L_43:
        /*00dc*/ 	.word	0x00000000
        /*00e0*/ 	.short	0x0000
        /*00e2*/ 	.short	0x0000
        /*00e4*/ 	.byte	0x00, 0xf4, 0x21, 0x00


	//----- nvinfo : EIATTR_EXPLICIT_CLUSTER
	.align		4
.L_44:
        /*00e8*/ 	.byte	0x01, 0x3e
	.zero		2


	//----- nvinfo : EIATTR_CTA_PER_CLUSTER
	.align		4
        /*00ec*/ 	.byte	0x04, 0x3d
        /*00ee*/ 	.short	(.L_46 - .L_45)
.L_45:
        /*00f0*/ 	.word	0x00000002
        /*00f4*/ 	.word	0x00000001
        /*00f8*/ 	.word	0x00000001


	//----- nvinfo : EIATTR_AT_ENTRY_FRAGMENTS
	.align		4
.L_46:
        /*00fc*/ 	.byte	0x04, 0x4f
        /*00fe*/ 	.short	(.L_48 - .L_47)


	//   ....[0]....
.L_47:
        /*0100*/ 	.word	0x00000004


	//----- nvinfo : EIATTR_RESERVED_SMEM_USED
	.align		4
.L_48:
        /*0104*/ 	.byte	0x01, 0x41
	.zero		2


	//----- nvinfo : EIATTR_SPARSE_MMA_MASK
	.align		4
        /*0108*/ 	.byte	0x03, 0x50
        /*010a*/ 	.short	0x0000


	//----- nvinfo : EIATTR_TCGEN05_1CTA_USED
	.align		4
        /*010c*/ 	.byte	0x01, 0x51
	.zero		2


	//----- nvinfo : EIATTR_MAXREG_COUNT
	.align		4
        /*0110*/ 	.byte	0x03, 0x1b
        /*0112*/ 	.short	0x00ff


	//----- nvinfo : EIATTR_NUM_BARRIERS
	.align		4
        /*0114*/ 	.byte	0x02, 0x4c
        /*0116*/ 	.byte	0x01
	.zero		1


	//----- nvinfo : EIATTR_ANNOTATIONS
	.align		4
        /*0118*/ 	.byte	0x04, 0x55
        /*011a*/ 	.short	(.L_50 - .L_49)


	//   ....[0]....
.L_49:
        /*011c*/ 	.word	0x00000001
        /*0120*/ 	.byte	0xd0, 0x0c, 0x00, 0x00, 0x01, 0x00, 0x00, 0x00, 0x30, 0x12, 0x00, 0x00, 0x01, 0x00, 0x00, 0x00
        /* <DEDUP_REMOVED lines=1764> */
        /*6f70*/ 	.byte	0xb0, 0x17, 0x03, 0x00


	//----- nvinfo : EIATTR_INT_WARP_WIDE_INSTR_OFFSETS
	.align		4
.L_50:
        /*6f74*/ 	.byte	0x04, 0x31
        /*6f76*/ 	.short	(.L_52 - .L_51)


	//   ....[0]....
.L_51:
        /*6f78*/ 	.word	0x0000d510


	//   ....[1]....
        /*6f7c*/ 	.word	0x0000d530


	//   ....[2]....
        /*6f80*/ 	.word	0x000184c0


	//   ....[3]....
        /*6f84*/ 	.word	0x00037140


	//   ....[4]....
        /*6f88*/ 	.word	0x00037190


	//----- nvinfo : EIATTR_COOP_GROUP_MASK_REGIDS
	.align		4
.L_52:
        /*6f8c*/ 	.byte	0x04, 0x29
        /*6f8e*/ 	.short	(.L_54 - .L_53)


	//   ....[0]....
.L_53:
        /*6f90*/ 	.word	0xffffffff


	//   ....[1]....
        /*6f94*/ 	.word	0xffffffff


	//   ....[2]....
        /*6f98*/ 	.word	0xffffffff


	//   ....[3]....
        /*6f9c*/ 	.word	0xffffffff


	//----- nvinfo : EIATTR_COOP_GROUP_INSTR_OFFSETS
	.align		4
.L_54:
        /*6fa0*/ 	.byte	0x04, 0x28
        /*6fa2*/ 	.short	(.L_56 - .L_55)


	//   ....[0]....
.L_55:
        /*6fa4*/ 	.word	0x00000070


	//   ....[1]....
        /*6fa8*/ 	.word	0x00000330


	//   ....[2]....
        /*6fac*/ 	.word	0x00036fd0


	//   ....[3]....
        /*6fb0*/ 	.word	0x00037240


	//----- nvinfo : EIATTR_VRC_CTA_INIT_COUNT
	.align		4
.L_56:
        /*6fb4*/ 	.byte	0x02, 0x4a
        /*6fb6*/ 	.byte	0x80
	.zero		1


	//----- nvinfo : EIATTR_MBARRIER_INSTR_OFFSETS
	.align		4
        /*6fb8*/ 	.byte	0x04, 0x39
        /*6fba*/ 	.short	(.L_58 - .L_57)


	//   ....[0]....
.L_57:
        /*6fbc*/ 	.word	0x0000d6d0
        /*6fc0*/ 	.word	0x000000ff
        /*6fc4*/ 	.word	0x00000000
        /*6fc8*/ 	.short	0x0100
        /*6fca*/ 	.byte	0x08
	.zero		1


	//   ....[1]....
        /*6fcc*/ 	.word	0x00018530
        /*6fd0*/ 	.word	0x000000ff
        /*6fd4*/ 	.word	0x00014008
        /*6fd8*/ 	.short	0x0100
        /*6fda*/ 	.byte	0x0b
	.zero		1


	//   ....[2]....
        /*6fdc*/ 	.word	0x00027300
        /*6fe0*/ 	.word	0x000000ff
        /*6fe4*/ 	.word	0x00000000
        /*6fe8*/ 	.short	0x010a
        /*6fea*/ 	.byte	0x08
	.zero		1


	//   ....[3]....
        /*6fec*/ 	.word	0x00031790
        /*6ff0*/ 	.word	0x000000ff
        /*6ff4*/ 	.word	0x00000000
        /*6ff8*/ 	.short	0x010a
        /*6ffa*/ 	.byte	0x08
	.zero		1


	//   ....[4]....
        /*6ffc*/ 	.word	0x00031840
        /*7000*/ 	.word	0x000000ff
        /*7004*/ 	.word	0x00014000
        /*7008*/ 	.short	0x0108
        /*700a*/ 	.byte	0x0b
	.zero		1


	//   ....[5]....
        /*700c*/ 	.word	0x000318e0
        /*7010*/ 	.word	0x000000ff
        /*7014*/ 	.word	0x00014008
        /*7018*/ 	.short	0x0108
        /*701a*/ 	.byte	0x0b
	.zero		1


	//   ....[6]....
        /*701c*/ 	.word	0x00037260
        /*7020*/ 	.word	0x000000ff
        /*7024*/ 	.word	0x00000000
        /*7028*/ 	.short	0x010a
        /*702a*/ 	.byte	0x08
	.zero		1


	//   ....[7]....
        /*702c*/ 	.word	0x00037290
        /*7030*/ 	.word	0x000000ff
        /*7034*/ 	.word	0x00000000
        /*7038*/ 	.short	0x010a
        /*703a*/ 	.byte	0x08
	.zero		1


	//----- nvinfo : EIATTR_NUM_MBARRIERS
	.align		4
.L_58:
        /*703c*/ 	.byte	0x03, 0x38
        /*703e*/ 	.short	0x0002


	//----- nvinfo : EIATTR_EXIT_INSTR_OFFSETS
	.align		4
        /*7040*/ 	.byte	0x04, 0x1c
        /*7042*/ 	.short	(.L_60 - .L_59)


	//   ....[0]....
.L_59:
        /*7044*/ 	.word	0x00037250


	//----- nvinfo : EIATTR_REQNTID
	.align		4
.L_60:
        /*7048*/ 	.byte	0x04, 0x10
        /*704a*/ 	.short	(.L_62 - .L_61)
.L_61:
        /*704c*/ 	.word	0x00000080
        /*7050*/ 	.word	0x00000001
        /*7054*/ 	.word	0x00000001


	//----- nvinfo : EIATTR_CRS_STACK_SIZE
	.align		4
.L_62:
        /*7058*/ 	.byte	0x04, 0x1e
        /*705a*/ 	.short	(.L_64 - .L_63)
.L_63:
        /*705c*/ 	.word	0x00000000


	//----- nvinfo : EIATTR_CBANK_PARAM_SIZE
	.align		4
.L_64:
        /*7060*/ 	.byte	0x03, 0x19
        /*7062*/ 	.short	0x0050


	//----- nvinfo : EIATTR_PARAM_CBANK
	.align		4
        /*7064*/ 	.byte	0x04, 0x0a
        /*7066*/ 	.short	(.L_66 - .L_65)
	.align		4
.L_65:
        /*7068*/ 	.word	index@(.nv.constant0.matmul_kernel)
        /*706c*/ 	.short	0x0380
        /*706e*/ 	.short	0x0050


	//----- nvinfo : EIATTR_SW_WAR
	.align		4
.L_66:
        /*7070*/ 	.byte	0x04, 0x36
        /*7072*/ 	.short	(.L_68 - .L_67)
.L_67:
        /*7074*/ 	.word	0x00000008
.L_68:


//--------------------- .nv.compat                --------------------------
	.section	.nv.compat,"",@"SHT_CUDA_COMPAT_INFO"
	.align	4
        /*0000*/ 	.byte	0x02, 0x02, 0x02, 0x00, 0x02, 0x05, 0x05, 0x00, 0x02, 0x03, 0x00, 0x00, 0x02, 0x06, 0x01, 0x00


//--------------------- .nv.callgraph             --------------------------
	.section	.nv.callgraph,"",@"SHT_CUDA_CALLGRAPH"
	.align	4
	.sectionentsize	8
	.align		4
        /*0000*/ 	.word	0x00000000
	.align		4
        /*0004*/ 	.word	0xffffffff
	.align		4
        /*0008*/ 	.word	0x00000000
	.align		4
        /*000c*/ 	.word	0xfffffffe
	.align		4
        /*0010*/ 	.word	0x00000000
	.align		4
        /*0014*/ 	.word	0xfffffffd
	.align		4
        /*0018*/ 	.word	0x00000000
	.align		4
        /*001c*/ 	.word	0xfffffffc


//--------------------- .text.matmul_kernel       --------------------------
	.section	.text.matmul_kernel,"ax",@progbits
	.align	128
        .global         matmul_kernel
        .type           matmul_kernel,@function
        .size           matmul_kernel,(.L_x_20 - matmul_kernel)
        .other          matmul_kernel,@"STO_CUDA_ENTRY STV_DEFAULT"
matmul_kernel:
.text.matmul_kernel:
[----:B------:R-:W0:Y:S01]  /*0000*/  LDC R1, c[0x0][0x37c] ;  /* 0x0000df00ff017b82 */ /* 0x000e220000000800 */
[----:B------:R-:W1:Y:S01]  /*0010*/  S2R R0, SR_TID.X ;  /* 0x0000000000007919 */ /* 0x000e620000002100 */
[----:B0-----:R-:W-:Y:S01]  /*0020*/  VIADD R1, R1, 0xfffff2e0 ;  /* 0xfffff2e001017836 */ /* 0x001fe20000000000 */
[----:B-1----:R-:W-:-:S13]  /*0030*/  ISETP.GE.U32.AND P0, PT, R0, 0x20, PT ;  /* 0x000000200000780c */ /* 0x002fda0003f06070 */
[----:B------:R-:W-:Y:S02]  /*0040*/  VOTEU.ANY UP0, P0 ;  /* 0x0000000000ff7886 */ /* 0x000fe40000000100 */
[----:B------:R-:W-:Y:S05]  /*0050*/  BRA.U UP0, `(.L_x_0) ;  /* 0x0000000100b87547 */ /* 0x000fea000b800000 */
[----:B------:R-:W0:Y:S01]  /*0060*/  S2UR UR6, SR_CgaCtaId ;  /* 0x00000000000679c3 */ /* 0x000e220000008800 */
[----:B------:R-:W-:Y:S01]  /*0070*/  NOP ;  /* 0x0000000000007918 */ /* 0x000fe20000000000 */
[----:B------:R-:W-:Y:S02]  /*0080*/  UMOV UR4, 0x40 ;  /* 0x0000004000047882 */ /* 0x000fe40000000000 */
[----:B0-----:R-:W-:-:S09]  /*0090*/  ULEA UR4, UR6, UR4, 0x18 ;  /* 0x0000000406047291 */ /* 0x001fd2000f8ec0ff */
[----:B------:R-:W0:Y:S01]  /*00a0*/  LDS.U8 R0, [UR4] ;  /* 0x00000004ff007984 */ /* 0x000e220008000000 */
[----:B------:R-:W-:Y:S02]  /*00b0*/  UMOV UR4, 0x400 ;  /* 0x0000040000047882 */ /* 0x000fe40000000000 */
[----:B------:R-:W-:Y:S01]  /*00c0*/  ULEA UR4, UR6, UR4, 0x18 ;  /* 0x0000000406047291 */ /* 0x000fe2000f8ec0ff */
[----:B0-----:R-:W-:-:S13]  /*00d0*/  ISETP.NE.AND P0, PT, R0, RZ, PT ;  /* 0x000000ff0000720c */ /* 0x001fda0003f05270 */
[----:B------:R-:W-:Y:S05]  /*00e0*/  @P0 BRA `(.L_x_1) ;  /* 0x00000000007c0947 */ /* 0x000fea0003800000 */
[----:B------:R-:W-:-:S13]  /*00f0*/  ELECT P0, URZ, PT ;  /* 0x0000000000ff782f */ /* 0x000fda0003800000 */
[----:B------:R-:W-:Y:S05]  /*0100*/  @!P0 BRA `(.L_x_2) ;  /* 0x0000000000848947 */ /* 0x000fea0003800000 */
[----:B------:R-:W-:Y:S01]  /*0110*/  UMOV UR5, 0x8 ;  /* 0x0000000800057882 */ /* 0x000fe20000000000 */
[----:B------:R-:W-:Y:S02]  /*0120*/  IMAD.MOV.U32 R4, RZ, RZ, 0x1 ;  /* 0x00000001ff047424 */ /* 0x000fe400078e00ff */
[----:B------:R-:W-:Y:S02]  /*0130*/  IMAD.MOV.U32 R5, RZ, RZ, 0xff ;  /* 0x000000ffff057424 */ /* 0x000fe400078e00ff */
[----:B------:R-:W-:Y:S04]  /*0140*/  DEPBAR.LE SB0, 0x36 ;  /* 0x00008d800000791a */ /* 0x000fe80000000000 */
[----:B------:R-:W0:Y:S02]  /*0150*/  UTCATOMSWS.FIND_AND_SET.ALIGN UP1, UR5, UR5 ;  /* 0x00000005000575e3 */ /* 0x000e240008020800 */
[----:B0-----:R-:W-:-:S04]  /*0160*/  PLOP3.LUT P0, PT, PT, PT, UP1, 0x80, 0x8 ;  /* 0x000000000008781c */ /* 0x001fc80003f0f018 */
[----:B------:R-:W-:-:S04]  /*0170*/  SEL R0, RZ, 0xffffffff, !P0 ;  /* 0xffffffffff007807 */ /* 0x000fc80004000000 */
[----:B------:R-:W-:Y:S01]  /*0180*/  ISETP.NE.AND P0, PT, R0, RZ, PT ;  /* 0x000000ff0000720c */ /* 0x000fe20003f05270 */
[----:B------:R-:W-:-:S12]  /*0190*/  IMAD.U32 R0, RZ, RZ, UR5 ;  /* 0x00000005ff007e24 */ /* 0x000fd8000f8e00ff */
[----:B------:R-:W-:Y:S05]  /*01a0*/  @P0 BRA `(.L_x_3) ;  /* 0x0000000000240947 */ /* 0x000fea0003800000 */
.L_x_4:
[----:B------:R-:W-:Y:S05]  /*01b0*/  NANOSLEEP 0x64 ;  /* 0x000000640000795d */ /* 0x000fea0003800000 */
[----:B------:R-:W-:-:S05]  /*01c0*/  UMOV UR5, 0x8 ;  /* 0x0000000800057882 */ /* 0x000fca0000000000 */
[----:B------:R-:W-:Y:S04]  /*01d0*/  DEPBAR.LE SB0, 0x36 ;  /* 0x00008d800000791a */ /* 0x000fe80000000000 */
[----:B------:R-:W0:Y:S02]  /*01e0*/  UTCATOMSWS.FIND_AND_SET.ALIGN UP1, UR5, UR5 ;  /* 0x00000005000575e3 */ /* 0x000e240008020800 */
[----:B0-----:R-:W-:-:S04]  /*01f0*/  PLOP3.LUT P0, PT, PT, PT, UP1, 0x80, 0x8 ;  /* 0x000000000008781c */ /* 0x001fc80003f0f018 */
[----:B------:R-:W-:-:S04]  /*0200*/  SEL R0, RZ, 0xffffffff, !P0 ;  /* 0xffffffffff007807 */ /* 0x000fc80004000000 */
[----:B------:R-:W-:Y:S01]  /*0210*/  ISETP.NE.AND P0, PT, R0, RZ, PT ;  /* 0x000000ff0000720c */ /* 0x000fe20003f05270 */
[----:B------:R-:W-:-:S12]  /*0220*/  IMAD.U32 R0, RZ, RZ, UR5 ;  /* 0x00000005ff007e24 */ /* 0x000fd8000f8e00ff */
[----:B------:R-:W-:Y:S05]  /*0230*/  @!P0 BRA `(.L_x_4) ;  /* 0xfffffffc00dc8947 */ /* 0x000fea000383ffff */
.L_x_3:
[C---:B------:R-:W-:Y:S01]  /*0240*/  VIADD R3, R0.reuse, 0x10 ;  /* 0x0000001000037836 */ /* 0x040fe20000000000 */
[----:B------:R-:W-:Y:S01]  /*0250*/  UMOV UR5, 0x50 ;  /* 0x0000005000057882 */ /* 0x000fe20000000000 */
[----:B------:R-:W-:Y:S01]  /*0260*/  SHF.L.U32 R2, R5, R0, RZ ;  /* 0x0000000005027219 */ /* 0x000fe200000006ff */
[----:B------:R-:W-:Y:S01]  /*0270*/  ULEA UR5, UR6, UR5, 0x18 ;  /* 0x0000000506057291 */ /* 0x000fe2000f8ec0ff */
[----:B------:R-:W-:Y:S01]  /*0280*/  IMAD.SHL.U32 R0, R0, 0x20, RZ ;  /* 0x0000002000007824 */ /* 0x000fe200078e00ff */
[----:B------:R-:W-:-:S04]  /*0290*/  SHF.L.U32 R3, R4, R3, RZ ;  /* 0x0000000304037219 */ /* 0x000fc800000006ff */
[----:B------:R-:W-:-:S05]  /*02a0*/  LOP3.LUT R2, R3, R2, RZ, 0xfc, !PT ;  /* 0x0000000203027212 */ /* 0x000fca00078efcff */
[----:B------:R0:W-:Y:S04]  /*02b0*/  ATOMS.OR RZ, [UR5], R2 ;  /* 0x00000002ffff798c */ /* 0x0001e8000b000005 */
[----:B------:R0:W-:Y:S01]  /*02c0*/  STS [UR4], R0 ;  /* 0x00000000ff007988 */ /* 0x0001e20008000804 */
[----:B------:R-:W-:Y:S05]  /*02d0*/  BRA `(.L_x_2) ;  /* 0x0000000000107947 */ /* 0x000fea0003800000 */
.L_x_1:
[----:B------:R-:W-:Y:S01]  /*02e0*/  IMAD.MOV.U32 R0, RZ, RZ, -0x1 ;  /* 0xffffffffff007424 */ /* 0x000fe200078e00ff */
[----:B------:R-:W-:-:S04]  /*02f0*/  MOV R2, 0x320 ;  /* 0x0000032000027802 */ /* 0x000fc80000000f00 */
[----:B------:R0:W-:Y:S03]  /*0300*/  STS [UR4], R0 ;  /* 0x00000000ff007988 */ /* 0x0001e60008000804 */
[----:B0-----:R-:W-:Y:S05]  /*0310*/  CALL.REL.NOINC `($__internal_1_$__cuda_sm10x_tcgen05_guardrail_trap_phase_invalid_during_alloc) ;  /* 0x0000036c00f47944 */ /* 0x001fea0003c00000 */
.L_x_2:
[----:B------:R-:W-:Y:S05]  /*0320*/  WARPSYNC.ALL ;  /* 0x0000000000007948 */ /* 0x000fea0003800000 */
[----:B------:R-:W-:Y:S01]  /*0330*/  NOP ;  /* 0x0000000000007918 */ /* 0x000fe20000000000 */
.L_x_0:
[----:B------:R-:W1:Y:S08]  /*0340*/  LDC.64 R4, c[0x0][0x398] ;  /* 0x0000e600ff047b82 */ /* 0x000e700000000a00 */
[----:B------:R-:W2:Y:S02]  /*0350*/  S2UR UR5, SR_CgaSize ;  /* 0x00000000000579c3 */ /* 0x000ea40000008a00 */
[----:B--2---:R-:W-:-:S12]  /*0360*/  UIMAD UR5, UR5, -0xa0, URZ ;  /* 0xffffff60050578a4 */ /* 0x004fd8000f8e02ff */
[----:B------:R-:W2:Y:S01]  /*0370*/  LDCU UR5, c[0x0][UR5+0x2b0] ;  /* 0x00005600050577ac */ /* 0x000ea20008000800 */
[----:B------:R-:W3:Y:S01]  /*0380*/  S2R R49, SR_TID.X ;  /* 0x0000000000317919 */ /* 0x000ee20000002100 */
[----:B------:R-:W4:Y:S01]  /*0390*/  LDCU.64 UR6, c[0x0][0x3a8] ;  /* 0x00007500ff0677ac */ /* 0x000f220008000a00 */
[----:B------:R-:W5:Y:S01]  /*03a0*/  S2R R16, SR_CgaCtaId ;  /* 0x0000000000107919 */ /* 0x000f620000008800 */
[----:B------:R-:W0:Y:S01]  /*03b0*/  S2UR UR4, SR_CTAID.X ;  /* 0x00000000000479c3 */ /* 0x000e220000002500 */
[----:B------:R-:W0:Y:S01]  /*03c0*/  LDCU.128 UR24, c[0x0][0x380] ;  /* 0x00007000ff1877ac */ /* 0x000e220008000c00 */
[----:B------:R-:W0:Y:S01]  /*03d0*/  LDCU.64 UR22, c[0x0][0x358] ;  /* 0x00006b00ff1677ac */ /* 0x000e220008000a00 */
[----:B------:R-:W0:Y:S01]  /*03e0*/  LDCU UR17, c[0x0][0x3b0] ;  /* 0x00007600ff1177ac */ /* 0x000e220008000800 */
[----:B------:R-:W0:Y:S01]  /*03f0*/  LDCU UR16, c[0x0][0x3b0] ;  /* 0x00007600ff1077ac */ /* 0x000e220008000800 */
[----:B----4-:R-:W-:Y:S01]  /*0400*/  IMAD.U32 R143, RZ, RZ, UR6 ;  /* 0x00000006ff8f7e24 */ /* 0x010fe2000f8e00ff */
[----:B-1----:R-:W-:Y:S01]  /*0410*/  IABS R15, R4 ;  /* 0x00000004000f7213 */ /* 0x002fe20000000000 */
[----:B0-----:R-:W-:Y:S01]  /*0420*/  VIADD R0, R5, 0x1ff ;  /* 0x000001ff05007836 */ /* 0x001fe20000000000 */
[----:B------:R-:W0:Y:S01]  /*0430*/  LDCU UR15, c[0x0][0x3b0] ;  /* 0x00007600ff0f77ac */ /* 0x000e220008000800 */
[----:B------:R-:W-:-:S02]  /*0440*/  IMAD.U32 R145, RZ, RZ, UR6 ;  /* 0x00000006ff917e24 */ /* 0x000fc4000f8e00ff */
[----:B------:R-:W-:Y:S01]  /*0450*/  IMAD.U32 R147, RZ, RZ, UR6 ;  /* 0x00000006ff937e24 */ /* 0x000fe2000f8e00ff */
[----:B------:R-:W-:Y:S01]  /*0460*/  SHF.R.S32.HI R3, RZ, 0x1f, R0 ;  /* 0x0000001fff037819 */ /* 0x000fe20000011400 */
[----:B------:R-:W-:Y:S01]  /*0470*/  IMAD.U32 R149, RZ, RZ, UR6 ;  /* 0x00000006ff957e24 */ /* 0x000fe2000f8e00ff */
[----:B------:R-:W-:Y:S01]  /*0480*/  I2FP.F32.U32 R7, UR4 ;  /* 0x0000000400077c45 */ /* 0x000fe20008201000 */
[----:B------:R-:W1:Y:S01]  /*0490*/  S2UR UR4, SR_CgaCtaId ;  /* 0x00000000000479c3 */ /* 0x000e620000008800 */
[----:B------:R-:W-:Y:S01]  /*04a0*/  LEA.HI R3, R3, R0, RZ, 0x9 ;  /* 0x0000000003037211 */ /* 0x000fe200078f48ff */
[----:B------:R-:W-:Y:S01]  /*04b0*/  IMAD.U32 R151, RZ, RZ, UR6 ;  /* 0x00000006ff977e24 */ /* 0x000fe2000f8e00ff */
[----:B---3--:R-:W-:Y:S01]  /*04c0*/  LEA.HI R45, R49, 0xe, RZ, 0x1a ;  /* 0x0000000e312d7811 */ /* 0x008fe200078fd0ff */
[----:B--2---:R-:W-:Y:S01]  /*04d0*/  FMUL R7, R7, UR5 ;  /* 0x0000000507077c20 */ /* 0x004fe20008400000 */
[----:B------:R-:W-:Y:S01]  /*04e0*/  SHF.R.S32.HI R3, RZ, 0x9, R3 ;  /* 0x00000009ff037819 */ /* 0x000fe20000011403 */
[----:B------:R-:W-:Y:S01]  /*04f0*/  IMAD.U32 R153, RZ, RZ, UR6 ;  /* 0x00000006ff997e24 */ /* 0x000fe2000f8e00ff */
[C---:B------:R-:W-:Y:S01]  /*0500*/  LEA.HI R43, R49.reuse, 0x1e, RZ, 0x1a ;  /* 0x0000001e312b7811 */ /* 0x040fe200078fd0ff */
[----:B------:R-:W-:Y:S01]  /*0510*/  IMAD.U32 R157, RZ, RZ, UR6 ;  /* 0x00000006ff9d7e24 */ /* 0x000fe2000f8e00ff */
[----:B------:R-:W-:Y:S01]  /*0520*/  LEA.HI R47, R49, 0x2e, RZ, 0x1a ;  /* 0x0000002e312f7811 */ /* 0x000fe200078fd0ff */
[----:B------:R-:W-:Y:S01]  /*0530*/  IMAD.SHL.U32 R6, R3, 0x8, RZ ;  /* 0x0000000803067824 */ /* 0x000fe200078e00ff */
[----:B------:R-:W-:Y:S01]  /*0540*/  F2I.U32.TRUNC.NTZ R7, R7 ;  /* 0x0000000700077305 */ /* 0x000fe2000020f000 */
[----:B------:R-:W-:Y:S01]  /*0550*/  IMAD.U32 R159, RZ, RZ, UR6 ;  /* 0x00000006ff9f7e24 */ /* 0x000fe2000f8e00ff */
[----:B------:R-:W2:Y:S01]  /*0560*/  LDCU UR5, c[0x0][0x3b0] ;  /* 0x00007600ff0577ac */ /* 0x000ea20008000800 */
[----:B------:R-:W-:Y:S01]  /*0570*/  IMAD.U32 R161, RZ, RZ, UR6 ;  /* 0x00000006ffa17e24 */ /* 0x000fe2000f8e00ff */
[----:B------:R-:W-:Y:S01]  /*0580*/  IABS R9, R6 ;  /* 0x0000000600097213 */ /* 0x000fe20000000000 */
[----:B------:R-:W-:Y:S01]  /*0590*/  IMAD.U32 R163, RZ, RZ, UR6 ;  /* 0x00000006ffa37e24 */ /* 0x000fe2000f8e00ff */
[----:B------:R-:W3:Y:S01]  /*05a0*/  LDCU UR14, c[0x0][0x3b0] ;  /* 0x00007600ff0e77ac */ /* 0x000ee20008000800 */
[----:B------:R-:W-:Y:S01]  /*05b0*/  IMAD.U32 R165, RZ, RZ, UR6 ;  /* 0x00000006ffa57e24 */ /* 0x000fe2000f8e00ff */
[----:B------:R-:W4:Y:S01]  /*05c0*/  I2F.RP R0, R9 ;  /* 0x0000000900007306 */ /* 0x000f220000209400 */
[----:B------:R-:W-:Y:S01]  /*05d0*/  IMAD R155, R45, UR6, RZ ;  /* 0x000000062d9b7c24 */ /* 0x000fe2000f8e02ff */
[----:B------:R-:W0:Y:S01]  /*05e0*/  LDCU UR13, c[0x0][0x3b0] ;  /* 0x00007600ff0d77ac */ /* 0x000e220008000800 */
[----:B------:R-:W-:-:S02]  /*05f0*/  IMAD.U32 R45, RZ, RZ, UR6 ;  /* 0x00000006ff2d7e24 */ /* 0x000fc4000f8e00ff */
[----:B------:R-:W-:Y:S02]  /*0600*/  IMAD.U32 R135, RZ, RZ, UR6 ;  /* 0x00000006ff877e24 */ /* 0x000fe4000f8e00ff */
[----:B------:R-:W-:Y:S02]  /*0610*/  IMAD.U32 R131, RZ, RZ, UR6 ;  /* 0x00000006ff837e24 */ /* 0x000fe4000f8e00ff */
[----:B------:R-:W-:Y:S02]  /*0620*/  IMAD.U32 R83, RZ, RZ, UR6 ;  /* 0x00000006ff537e24 */ /* 0x000fe4000f8e00ff */
[----:B------:R-:W-:Y:S02]  /*0630*/  IMAD.U32 R127, RZ, RZ, UR6 ;  /* 0x00000006ff7f7e24 */ /* 0x000fe4000f8e00ff */
[----:B------:R-:W-:Y:S01]  /*0640*/  IMAD R59, R43, UR6, RZ ;  /* 0x000000062b3b7c24 */ /* 0x000fe2000f8e02ff */
[----:B----4-:R-:W4:Y:S01]  /*0650*/  MUFU.RCP R0, R0 ;  /* 0x0000000000007308 */ /* 0x010f220000001000 */
[----:B------:R-:W-:-:S02]  /*0660*/  IMAD.U32 R43, RZ, RZ, UR6 ;  /* 0x00000006ff2b7e24 */ /* 0x000fc4000f8e00ff */
[----:B------:R-:W-:Y:S02]  /*0670*/  IMAD.U32 R123, RZ, RZ, UR6 ;  /* 0x00000006ff7b7e24 */ /* 0x000fe4000f8e00ff */
[----:B------:R-:W-:Y:S02]  /*0680*/  IMAD.U32 R79, RZ, RZ, UR6 ;  /* 0x00000006ff4f7e24 */ /* 0x000fe4000f8e00ff */
[----:B------:R-:W-:Y:S02]  /*0690*/  IMAD.U32 R119, RZ, RZ, UR6 ;  /* 0x00000006ff777e24 */ /* 0x000fe4000f8e00ff */
[----:B------:R-:W-:Y:S02]  /*06a0*/  IMAD.U32 R115, RZ, RZ, UR6 ;  /* 0x00000006ff737e24 */ /* 0x000fe4000f8e00ff */
[----:B------:R-:W-:Y:S02]  /*06b0*/  IMAD.U32 R75, RZ, RZ, UR6 ;  /* 0x00000006ff4b7e24 */ /* 0x000fe4000f8e00ff */
[----:B------:R-:W-:-:S02]  /*06c0*/  IMAD.U32 R111, RZ, RZ, UR6 ;  /* 0x00000006ff6f7e24 */ /* 0x000fc4000f8e00ff */
[----:B------:R-:W-:Y:S02]  /*06d0*/  IMAD.U32 R51, RZ, RZ, UR6 ;  /* 0x00000006ff337e24 */ /* 0x000fe4000f8e00ff */
[----:B----4-:R-:W-:Y:S01]  /*06e0*/  VIADD R2, R0, 0xffffffe ;  /* 0x0ffffffe00027836 */ /* 0x010fe20000000000 */
[----:B------:R-:W-:Y:S01]  /*06f0*/  IABS R0, R7 ;  /* 0x0000000700007213 */ /* 0x000fe20000000000 */
[----:B------:R-:W-:Y:S02]  /*0700*/  IMAD.U32 R107, RZ, RZ, UR6 ;  /* 0x00000006ff6b7e24 */ /* 0x000fe4000f8e00ff */
[----:B------:R4:W0:Y:S01]  /*0710*/  F2I.FTZ.U32.TRUNC.NTZ R3, R2 ;  /* 0x0000000200037305 */ /* 0x000822000021f000 */
[----:B------:R-:W-:Y:S02]  /*0720*/  IMAD.U32 R103, RZ, RZ, UR6 ;  /* 0x00000006ff677e24 */ /* 0x000fe4000f8e00ff */
[----:B------:R-:W-:Y:S02]  /*0730*/  IMAD.U32 R99, RZ, RZ, UR6 ;  /* 0x00000006ff637e24 */ /* 0x000fe4000f8e00ff */
[----:B------:R-:W-:-:S02]  /*0740*/  IMAD.U32 R95, RZ, RZ, UR6 ;  /* 0x00000006ff5f7e24 */ /* 0x000fc4000f8e00ff */
[----:B------:R-:W-:Y:S02]  /*0750*/  IMAD.U32 R63, RZ, RZ, UR6 ;  /* 0x00000006ff3f7e24 */ /* 0x000fe4000f8e00ff */
[----:B----4-:R-:W-:Y:S02]  /*0760*/  IMAD.MOV.U32 R2, RZ, RZ, RZ ;  /* 0x000000ffff027224 */ /* 0x010fe400078e00ff */
[----:B------:R-:W-:Y:S02]  /*0770*/  IMAD.U32 R91, RZ, RZ, UR6 ;  /* 0x00000006ff5b7e24 */ /* 0x000fe4000f8e00ff */
[----:B0-----:R-:W-:-:S04]  /*0780*/  IMAD.MOV R8, RZ, RZ, -R3 ;  /* 0x000000ffff087224 */ /* 0x001fc800078e0a03 */
[----:B------:R-:W-:Y:S01]  /*0790*/  IMAD R11, R8, R9, RZ ;  /* 0x00000009080b7224 */ /* 0x000fe200078e02ff */
[----:B------:R-:W-:-:S03]  /*07a0*/  IABS R8, R6 ;  /* 0x0000000600087213 */ /* 0x000fc60000000000 */
[----:B------:R-:W-:-:S04]  /*07b0*/  IMAD.HI.U32 R3, R3, R11, R2 ;  /* 0x0000000b03037227 */ /* 0x000fc800078e0002 */
[----:B------:R-:W-:Y:S02]  /*07c0*/  IMAD.MOV R2, RZ, RZ, -R8 ;  /* 0x000000ffff027224 */ /* 0x000fe400078e0a08 */
[----:B------:R-:W-:-:S04]  /*07d0*/  IMAD.HI.U32 R3, R3, R0, RZ ;  /* 0x0000000003037227 */ /* 0x000fc800078e00ff */
[----:B------:R-:W-:Y:S01]  /*07e0*/  IMAD R0, R3, R2, R0 ;  /* 0x0000000203007224 */ /* 0x000fe200078e0200 */
[----:B------:R-:W-:Y:S04]  /*07f0*/  BAR.SYNC.DEFER_BLOCKING 0x0 ;  /* 0x0000000000007b1d */ /* 0x000fe80000010000 */
[----:B------:R-:W-:-:S13]  /*0800*/  ISETP.GT.U32.AND P1, PT, R9, R0, PT ;  /* 0x000000000900720c */ /* 0x000fda0003f24070 */
[----:B------:R-:W-:Y:S02]  /*0810*/  @!P1 IMAD.IADD R0, R0, 0x1, -R9 ;  /* 0x0000000100009824 */ /* 0x000fe400078e0a09 */
[----:B------:R-:W-:Y:S01]  /*0820*/  @!P1 VIADD R3, R3, 0x1 ;  /* 0x0000000103039836 */ /* 0x000fe20000000000 */
[----:B------:R-:W-:Y:S02]  /*0830*/  ISETP.NE.AND P1, PT, R6, RZ, PT ;  /* 0x000000ff0600720c */ /* 0x000fe40003f25270 */
[----:B------:R-:W-:Y:S02]  /*0840*/  ISETP.GE.U32.AND P0, PT, R0, R9, PT ;  /* 0x000000090000720c */ /* 0x000fe40003f06070 */
[----:B------:R-:W-:-:S04]  /*0850*/  LOP3.LUT R0, R7, R6, RZ, 0x3c, !PT ;  /* 0x0000000607007212 */ /* 0x000fc800078e3cff */
[----:B------:R-:W-:Y:S01]  /*0860*/  ISETP.GE.AND P2, PT, R0, RZ, PT ;  /* 0x000000ff0000720c */ /* 0x000fe20003f46270 */
[----:B------:R-:W-:-:S06]  /*0870*/  VIADD R0, R4, 0x3f ;  /* 0x0000003f04007836 */ /* 0x000fcc0000000000 */
[----:B------:R-:W-:-:S04]  /*0880*/  @P0 VIADD R3, R3, 0x1 ;  /* 0x0000000103030836 */ /* 0x000fc80000000000 */
[----:B------:R-:W-:Y:S01]  /*0890*/  IMAD.MOV.U32 R2, RZ, RZ, R3 ;  /* 0x000000ffff027224 */ /* 0x000fe200078e0003 */
[----:B------:R-:W-:-:S03]  /*08a0*/  SHF.R.S32.HI R3, RZ, 0x1f, R0 ;  /* 0x0000001fff037819 */ /* 0x000fc60000011400 */
[----:B------:R-:W-:Y:S01]  /*08b0*/  @!P2 IMAD.MOV R2, RZ, RZ, -R2 ;  /* 0x000000ffff02a224 */ /* 0x000fe200078e0a02 */
[----:B------:R-:W-:Y:S02]  /*08c0*/  @!P1 LOP3.LUT R2, RZ, R6, RZ, 0x33, !PT ;  /* 0x00000006ff029212 */ /* 0x000fe400078e33ff */
[----:B------:R-:W-:-:S03]  /*08d0*/  LEA.HI R3, R3, R0, RZ, 0x6 ;  /* 0x0000000003037211 */ /* 0x000fc600078f30ff */
[----:B------:R-:W-:Y:S02]  /*08e0*/  IMAD.SHL.U32 R10, R2, 0x8, RZ ;  /* 0x00000008020a7824 */ /* 0x000fe400078e00ff */
[----:B------:R-:W-:-:S03]  /*08f0*/  IMAD.MOV R2, RZ, RZ, -R2 ;  /* 0x000000ffff027224 */ /* 0x000fc600078e0a02 */
[----:B------:R-:W-:Y:S01]  /*0900*/  LEA.HI.SX32 R3, R3, -R10, 0x1a ;  /* 0x8000000a03037211 */ /* 0x000fe200078fd2ff */
[----:B------:R-:W-:-:S03]  /*0910*/  IMAD R12, R6, R2, R7 ;  /* 0x00000002060c7224 */ /* 0x000fc600078e0207 */
[----:B------:R-:W-:Y:S02]  /*0920*/  VIMNMX R13, PT, PT, R3, 0x8, PT ;  /* 0x00000008030d7848 */ /* 0x000fe40003fe0100 */
[----:B------:R-:W-:Y:S02]  /*0930*/  IABS R11, R12 ;  /* 0x0000000c000b7213 */ /* 0x000fe40000000000 */
[-C--:B------:R-:W-:Y:S02]  /*0940*/  IABS R9, R13.reuse ;  /* 0x0000000d00097213 */ /* 0x080fe40000000000 */
[----:B------:R-:W-:Y:S02]  /*0950*/  IABS R6, R13 ;  /* 0x0000000d00067213 */ /* 0x000fe40000000000 */
[----:B------:R-:W0:Y:S08]  /*0960*/  I2F.RP R0, R9 ;  /* 0x0000000900007306 */ /* 0x000e300000209400 */
[----:B0-----:R-:W0:Y:S02]  /*0970*/  MUFU.RCP R0, R0 ;  /* 0x0000000000007308 */ /* 0x001e240000001000 */
[----:B0-----:R-:W-:-:S02]  /*0980*/  VIADD R3, R0, 0xffffffe ;  /* 0x0ffffffe00037836 */ /* 0x001fc40000000000 */
[----:B------:R-:W-:-:S04]  /*0990*/  IMAD.MOV R0, RZ, RZ, -R6 ;  /* 0x000000ffff007224 */ /* 0x000fc800078e0a06 */
[----:B------:R-:W0:Y:S02]  /*09a0*/  F2I.FTZ.U32.TRUNC.NTZ R3, R3 ;  /* 0x0000000300037305 */ /* 0x000e24000021f000 */
[----:B0-----:R-:W-:-:S04]  /*09b0*/  IMAD.MOV R8, RZ, RZ, -R3 ;  /* 0x000000ffff087224 */ /* 0x001fc800078e0a03 */
[----:B------:R-:W-:Y:S01]  /*09c0*/  IMAD.MOV.U32 R2, RZ, RZ, R8 ;  /* 0x000000ffff027224 */ /* 0x000fe200078e0008 */
[----:B------:R-:W-:-:S03]  /*09d0*/  IABS R8, R5 ;  /* 0x0000000500087213 */ /* 0x000fc60000000000 */
[----:B------:R-:W-:Y:S01]  /*09e0*/  IMAD R7, R2, R9, RZ ;  /* 0x0000000902077224 */ /* 0x000fe200078e02ff */
[----:B------:R-:W0:Y:S01]  /*09f0*/  I2F.RP R6, R8 ;  /* 0x0000000800067306 */ /* 0x000e220000209400 */
[----:B------:R-:W-:-:S04]  /*0a00*/  IMAD.MOV.U32 R2, RZ, RZ, RZ ;  /* 0x000000ffff027224 */ /* 0x000fc800078e00ff */
[----:B------:R-:W-:-:S03]  /*0a10*/  IMAD.HI.U32 R2, R3, R7, R2 ;  /* 0x0000000703027227 */ /* 0x000fc600078e0002 */
[----:B------:R-:W4:Y:S03]  /*0a20*/  I2F.RP R3, R15 ;  /* 0x0000000f00037306 */ /* 0x000f260000209400 */
[----:B------:R-:W-:-:S04]  /*0a30*/  IMAD.HI.U32 R2, R2, R11, RZ ;  /* 0x0000000b02027227 */ /* 0x000fc800078e00ff */
[----:B------:R-:W-:Y:S01]  /*0a40*/  IMAD R0, R2, R0, R11 ;  /* 0x0000000002007224 */ /* 0x000fe200078e020b */
[----:B0-----:R-:W0:Y:S01]  /*0a50*/  MUFU.RCP R6, R6 ;  /* 0x0000000600067308 */ /* 0x001e220000001000 */
[----:B-----5:R-:W-:-:S03]  /*0a60*/  IMAD.SHL.U32 R11, R16, 0x100, RZ ;  /* 0x00000100100b7824 */ /* 0x020fc600078e00ff */
[----:B------:R-:W-:Y:S02]  /*0a70*/  ISETP.GT.U32.AND P1, PT, R9, R0, PT ;  /* 0x000000000900720c */ /* 0x000fe40003f24070 */
[----:B------:R-:W-:Y:S02]  /*0a80*/  LOP3.LUT R11, R11, 0x100, RZ, 0xc0, !PT ;  /* 0x000001000b0b7812 */ /* 0x000fe400078ec0ff */
[----:B----4-:R-:W4:Y:S09]  /*0a90*/  MUFU.RCP R3, R3 ;  /* 0x0000000300037308 */ /* 0x010f320000001000 */
[----:B------:R-:W-:-:S02]  /*0aa0*/  @!P1 IMAD.IADD R0, R0, 0x1, -R9 ;  /* 0x0000000100009824 */ /* 0x000fc400078e0a09 */
[----:B------:R-:W-:Y:S01]  /*0ab0*/  @!P1 VIADD R2, R2, 0x1 ;  /* 0x0000000102029836 */ /* 0x000fe20000000000 */
[----:B------:R-:W-:Y:S01]  /*0ac0*/  ISETP.NE.AND P1, PT, R13, RZ, PT ;  /* 0x000000ff0d00720c */ /* 0x000fe20003f25270 */
[----:B0-----:R-:W-:Y:S01]  /*0ad0*/  VIADD R6, R6, 0xffffffe ;  /* 0x0ffffffe06067836 */ /* 0x001fe20000000000 */
[----:B------:R-:W-:Y:S02]  /*0ae0*/  ISETP.GE.U32.AND P0, PT, R0, R9, PT ;  /* 0x000000090000720c */ /* 0x000fe40003f06070 */
[----:B------:R-:W-:Y:S01]  /*0af0*/  LOP3.LUT R0, R12, R13, RZ, 0x3c, !PT ;  /* 0x0000000d0c007212 */ /* 0x000fe200078e3cff */
[----:B------:R0:W-:Y:S01]  /*0b00*/  F2I.FTZ.U32.TRUNC.NTZ R7, R6 ;  /* 0x0000000600077305 */ /* 0x0001e2000021f000 */
[----:B------:R-:W-:Y:S02]  /*0b10*/  LOP3.LUT R9, R49, 0x3f, RZ, 0xc0, !PT ;  /* 0x0000003f31097812 */ /* 0x000fe400078ec0ff */
[----:B------:R-:W-:Y:S02]  /*0b20*/  ISETP.GE.AND P2, PT, R0, RZ, PT ;  /* 0x000000ff0000720c */ /* 0x000fe40003f46270 */
[----:B------:R-:W-:-:S04]  /*0b30*/  MOV R0, 0x400 ;  /* 0x0000040000007802 */ /* 0x000fc80000000f00 */
[----:B------:R-:W-:Y:S01]  /*0b40*/  R2UR UR11, R0 ;  /* 0x00000000000b72ca */ /* 0x000fe200000e0000 */
[----:B------:R-:W-:Y:S02]  /*0b50*/  @P0 VIADD R2, R2, 0x1 ;  /* 0x0000000102020836 */ /* 0x000fe40000000000 */
[----:B0-----:R-:W-:Y:S02]  /*0b60*/  IMAD.MOV.U32 R6, RZ, RZ, RZ ;  /* 0x000000ffff067224 */ /* 0x001fe400078e00ff */
[----:B------:R-:W-:Y:S02]  /*0b70*/  IMAD.MOV.U32 R14, RZ, RZ, R2 ;  /* 0x000000ffff0e7224 */ /* 0x000fe400078e0002 */
[----:B----4-:R-:W-:Y:S02]  /*0b80*/  VIADD R2, R3, 0xffffffe ;  /* 0x0ffffffe03027836 */ /* 0x010fe40000000000 */
[----:B------:R-:W-:Y:S01]  /*0b90*/  @!P2 IMAD.MOV R14, RZ, RZ, -R14 ;  /* 0x000000ffff0ea224 */ /* 0x000fe200078e0a0e */
[----:B------:R-:W-:Y:S01]  /*0ba0*/  @!P1 LOP3.LUT R14, RZ, R13, RZ, 0x33, !PT ;  /* 0x0000000dff0e9212 */ /* 0x000fe200078e33ff */
[----:B------:R0:W4:Y:S02]  /*0bb0*/  F2I.FTZ.U32.TRUNC.NTZ R3, R2 ;  /* 0x0000000200037305 */ /* 0x000124000021f000 */
[----:B-1----:R-:W-:-:S02]  /*0bc0*/  ULEA UR11, UR4, UR11, 0x18 ;  /* 0x0000000b040b7291 */ /* 0x002fc4000f8ec0ff */
[----:B------:R-:W-:Y:S01]  /*0bd0*/  IMAD.MOV R0, RZ, RZ, -R14 ;  /* 0x000000ffff007224 */ /* 0x000fe200078e0a0e */
[----:B------:R-:W1:Y:S03]  /*0be0*/  LDCU UR4, c[0x0][0x3a4] ;  /* 0x00007480ff0477ac */ /* 0x000e660008000800 */
[----:B------:R-:W-:Y:S02]  /*0bf0*/  IMAD R0, R13, R0, R12 ;  /* 0x000000000d007224 */ /* 0x000fe400078e020c */
[----:B0-----:R-:W-:Y:S01]  /*0c00*/  IMAD.MOV.U32 R2, RZ, RZ, RZ ;  /* 0x000000ffff027224 */ /* 0x001fe200078e00ff */
[----:B------:R-:W0:Y:S01]  /*0c10*/  LDS R13, [UR11] ;  /* 0x0000000bff0d7984 */ /* 0x000e220008000800 */
[----:B------:R-:W-:Y:S02]  /*0c20*/  IMAD.IADD R0, R10, 0x1, R0 ;  /* 0x000000010a007824 */ /* 0x000fe400078e0200 */
[----:B----4-:R-:W-:-:S02]  /*0c30*/  IMAD.MOV R10, RZ, RZ, -R3 ;  /* 0x000000ffff0a7224 */ /* 0x010fc400078e0a03 */
[----:B------:R-:W-:Y:S02]  /*0c40*/  IMAD R19, R0, 0x40, R9 ;  /* 0x0000004000137824 */ /* 0x000fe400078e0209 */
[----:B------:R-:W-:-:S03]  /*0c50*/  IMAD R9, R10, R15, RZ ;  /* 0x0000000f0a097224 */ /* 0x000fc600078e02ff */
[----:B------:R-:W-:Y:S01]  /*0c60*/  IABS R0, R19 ;  /* 0x0000001300007213 */ /* 0x000fe20000000000 */
[----:B------:R-:W-:Y:S01]  /*0c70*/  IMAD.HI.U32 R2, R3, R9, R2 ;  /* 0x0000000903027227 */ /* 0x000fe200078e0002 */
[----:B------:R-:W-:Y:S01]  /*0c80*/  BAR.SYNC.DEFER_BLOCKING 0x0 ;  /* 0x0000000000007b1d */ /* 0x000fe20000010000 */
[----:B------:R-:W-:Y:S02]  /*0c90*/  ISETP.GE.AND P3, PT, R19, RZ, PT ;  /* 0x000000ff1300720c */ /* 0x000fe40003f66270 */
[----:B------:R-:W-:Y:S02]  /*0ca0*/  IMAD.MOV.U32 R3, RZ, RZ, R0 ;  /* 0x000000ffff037224 */ /* 0x000fe400078e0000 */
[----:B------:R-:W-:Y:S02]  /*0cb0*/  IMAD.SHL.U32 R0, R14, 0x200, RZ ;  /* 0x000002000e007824 */ /* 0x000fe400078e00ff */
[----:B------:R-:W-:Y:S01]  /*0cc0*/  IMAD.HI.U32 R2, R2, R3, RZ ;  /* 0x0000000302027227 */ /* 0x000fe200078e00ff */
[----:B------:R4:W-:Y:S02]  /*0cd0*/  STL [R1+0xa7c], R19 ;  /* 0x000a7c1301007387 */ /* 0x0009e40000100800 */
[C---:B------:R-:W-:Y:S01]  /*0ce0*/  LOP3.LUT R14, R0.reuse, R11, RZ, 0xfc, !PT ;  /* 0x0000000b000e7212 */ /* 0x040fe200078efcff */
[----:B------:R-:W-:Y:S01]  /*0cf0*/  IMAD.MOV R2, RZ, RZ, -R2 ;  /* 0x000000ffff027224 */ /* 0x000fe200078e0a02 */
[C---:B------:R-:W-:Y:S01]  /*0d00*/  LOP3.LUT R16, R0.reuse, 0x1, R11, 0xfe, !PT ;  /* 0x0000000100107812 */ /* 0x040fe200078efe0b */
[----:B------:R-:W-:Y:S01]  /*0d10*/  IMAD.MOV R9, RZ, RZ, -R7 ;  /* 0x000000ffff097224 */ /* 0x000fe200078e0a07 */
[----:B------:R-:W-:Y:S01]  /*0d20*/  LOP3.LUT R18, R0, 0x2, R11, 0xfe, !PT ;  /* 0x0000000200127812 */ /* 0x000fe200078efe0b */
[----:B------:R-:W-:Y:S01]  /*0d30*/  IMAD R2, R15, R2, R3 ;  /* 0x000000020f027224 */ /* 0x000fe200078e0203 */
[----:B------:R-:W-:Y:S01]  /*0d40*/  IABS R3, R14 ;  /* 0x0000000e00037213 */ /* 0x000fe20000000000 */
[----:B------:R-:W-:Y:S01]  /*0d50*/  IMAD R9, R9, R8, RZ ;  /* 0x0000000809097224 */ /* 0x000fe200078e02ff */
[----:B------:R-:W-:-:S02]  /*0d60*/  IABS R10, R16 ;  /* 0x00000010000a7213 */ /* 0x000fc40000000000 */
[----:B------:R-:W-:Y:S01]  /*0d70*/  ISETP.GT.U32.AND P0, PT, R15, R2, PT ;  /* 0x000000020f00720c */ /* 0x000fe20003f04070 */
[----:B------:R-:W-:Y:S01]  /*0d80*/  IMAD.HI.U32 R9, R7, R9, R6 ;  /* 0x0000000907097227 */ /* 0x000fe200078e0006 */
[----:B------:R-:W-:Y:S02]  /*0d90*/  SHF.R.U32.HI R6, RZ, 0x5, R49 ;  /* 0x00000005ff067819 */ /* 0x000fe40000011631 */
[----:B------:R-:W-:Y:S01]  /*0da0*/  IABS R12, R18 ;  /* 0x00000012000c7213 */ /* 0x000fe20000000000 */
[----:B------:R-:W-:Y:S01]  /*0db0*/  IMAD.MOV.U32 R7, RZ, RZ, R3 ;  /* 0x000000ffff077224 */ /* 0x000fe200078e0003 */
[----:B------:R-:W-:Y:S01]  /*0dc0*/  R2UR UR9, R6 ;  /* 0x00000000060972ca */ /* 0x000fe200000e0000 */
[----:B------:R-:W-:Y:S01]  /*0dd0*/  IMAD.HI.U32 R6, R9, R10, RZ ;  /* 0x0000000a09067227 */ /* 0x000fe200078e00ff */
[----:B0-----:R-:W-:Y:S02]  /*0de0*/  R2UR UR10, R13 ;  /* 0x000000000d0a72ca */ /* 0x001fe400000e0000 */
[----:B------:R-:W-:Y:S01]  /*0df0*/  ISETP.GE.AND P4, PT, R14, RZ, PT ;  /* 0x000000ff0e00720c */ /* 0x000fe20003f86270 */
[----:B------:R-:W-:Y:S01]  /*0e00*/  IMAD.HI.U32 R3, R9, R7, RZ ;  /* 0x0000000709037227 */ /* 0x000fe200078e00ff */
[----:B------:R-:W-:-:S02]  /*0e10*/  LOP3.LUT R14, R0, 0x3, R11, 0xfe, !PT ;  /* 0x00000003000e7812 */ /* 0x000fc400078efe0b */
[----:B------:R-:W-:Y:S01]  /*0e20*/  ISETP.GE.AND P1, PT, R16, RZ, PT ;  /* 0x000000ff1000720c */ /* 0x000fe20003f26270 */
[----:B------:R-:W-:Y:S01]  /*0e30*/  IMAD.MOV R3, RZ, RZ, -R3 ;  /* 0x000000ffff037224 */ /* 0x000fe200078e0a03 */
[----:B------:R-:W-:Y:S01]  /*0e40*/  LOP3.LUT R16, R0, 0x4, R11, 0xfe, !PT ;  /* 0x0000000400107812 */ /* 0x000fe200078efe0b */
[----:B------:R-:W-:Y:S01]  /*0e50*/  @!P0 IMAD.IADD R2, R2, 0x1, -R15 ;  /* 0x0000000102028824 */ /* 0x000fe200078e0a0f */
[----:B------:R-:W-:Y:S01]  /*0e60*/  ISETP.GE.AND P6, PT, R18, RZ, PT ;  /* 0x000000ff1200720c */ /* 0x000fe20003fc6270 */
[----:B------:R-:W-:Y:S01]  /*0e70*/  IMAD R3, R8, R3, R7 ;  /* 0x0000000308037224 */ /* 0x000fe200078e0207 */
[----:B------:R-:W-:Y:S01]  /*0e80*/  LOP3.LUT R18, R0, 0x5, R11, 0xfe, !PT ;  /* 0x0000000500127812 */ /* 0x000fe200078efe0b */
[----:B------:R-:W-:Y:S01]  /*0e90*/  IMAD.HI.U32 R7, R9, R12, RZ ;  /* 0x0000000c09077227 */ /* 0x000fe200078e00ff */
[----:B------:R-:W-:Y:S02]  /*0ea0*/  ISETP.GT.U32.AND P5, PT, R15, R2, PT ;  /* 0x000000020f00720c */ /* 0x000fe40003fa4070 */
[----:B------:R-:W-:Y:S01]  /*0eb0*/  ISETP.GT.U32.AND P2, PT, R8, R3, PT ;  /* 0x000000030800720c */ /* 0x000fe20003f44070 */
[----:B------:R-:W-:Y:S01]  /*0ec0*/  IMAD.MOV R13, RZ, RZ, -R6 ;  /* 0x000000ffff0d7224 */ /* 0x000fe200078e0a06 */
[----:B------:R-:W-:Y:S01]  /*0ed0*/  IABS R6, R14 ;  /* 0x0000000e00067213 */ /* 0x000fe20000000000 */
[----:B------:R-:W-:Y:S01]  /*0ee0*/  IMAD.MOV R17, RZ, RZ, -R7 ;  /* 0x000000ffff117224 */ /* 0x000fe200078e0a07 */
[--C-:B------:R-:W-:Y:S01]  /*0ef0*/  LOP3.LUT R24, R0, 0x1b, R11.reuse, 0xfe, !PT ;  /* 0x0000001b00187812 */ /* 0x100fe200078efe0b */
[----:B------:R-:W-:Y:S01]  /*0f00*/  IMAD R7, R8, R13, R10 ;  /* 0x0000000d08077224 */ /* 0x000fe200078e020a */
[----:B------:R-:W-:Y:S01]  /*0f10*/  LOP3.LUT R34, R0, 0xe0, R11, 0xfe, !PT ;  /* 0x000000e000227812 */ /* 0x000fe200078efe0b */
[C---:B------:R-:W-:Y:S01]  /*0f20*/  IMAD R13, R8.reuse, R17, R12 ;  /* 0x00000011080d7224 */ /* 0x040fe200078e020c */
[----:B------:R-:W-:Y:S01]  /*0f30*/  IABS R17, R16 ;  /* 0x0000001000117213 */ /* 0x000fe20000000000 */
[----:B------:R-:W-:Y:S01]  /*0f40*/  IMAD.MOV.U32 R12, RZ, RZ, R6 ;  /* 0x000000ffff0c7224 */ /* 0x000fe200078e0006 */
[----:B------:R-:W-:Y:S01]  /*0f50*/  ISETP.GT.U32.AND P0, PT, R8, R7, PT ;  /* 0x000000070800720c */ /* 0x000fe20003f04070 */
[----:B------:R-:W-:Y:S01]  /*0f60*/  @!P5 IMAD.IADD R2, R2, 0x1, -R15 ;  /* 0x000000010202d824 */ /* 0x000fe200078e0a0f */
[----:B------:R-:W-:Y:S01]  /*0f70*/  ISETP.NE.AND P5, PT, R4, RZ, PT ;  /* 0x000000ff0400720c */ /* 0x000fe20003fa5270 */
[----:B------:R-:W-:Y:S01]  /*0f80*/  IMAD.HI.U32 R10, R9, R12, RZ ;  /* 0x0000000c090a7227 */ /* 0x000fe200078e00ff */
[----:B------:R-:W-:-:S02]  /*0f90*/  LOP3.LUT R30, R0, 0xe1, R11, 0xfe, !PT ;  /* 0x000000e1001e7812 */ /* 0x000fc400078efe0b */
[C-C-:B------:R-:W-:Y:S01]  /*0fa0*/  LOP3.LUT R36, R0.reuse, 0xf0, R11.reuse, 0xfe, !PT ;  /* 0x000000f000247812 */ /* 0x140fe200078efe0b */
[----:B------:R-:W-:Y:S01]  /*0fb0*/  IMAD.MOV R15, RZ, RZ, -R10 ;  /* 0x000000ffff0f7224 */ /* 0x000fe200078e0a0a */
[C-C-:B------:R-:W-:Y:S01]  /*0fc0*/  LOP3.LUT R33, R0.reuse, 0xf1, R11.reuse, 0xfe, !PT ;  /* 0x000000f100217812 */ /* 0x140fe200078efe0b */
[----:B------:R-:W-:Y:S01]  /*0fd0*/  @!P2 IMAD.IADD R3, R3, 0x1, -R8 ;  /* 0x000000010303a824 */ /* 0x000fe200078e0a08 */
[----:B------:R-:W-:Y:S01]  /*0fe0*/  IABS R37, R36 ;  /* 0x0000002400257213 */ /* 0x000fe20000000000 */
[----:B------:R-:W-:Y:S01]  /*0ff0*/  IMAD.MOV.U32 R6, RZ, RZ, R2 ;  /* 0x000000ffff067224 */ /* 0x000fe200078e0002 */
[----:B------:R-:W-:Y:S01]  /*1000*/  LOP3.LUT R32, R0, 0xf2, R11, 0xfe, !PT ;  /* 0x000000f200207812 */ /* 0x000fe200078efe0b */
[----:B------:R-:W-:Y:S01]  /*1010*/  @!P0 IMAD.IADD R7, R7, 0x1, -R8 ;  /* 0x0000000107078824 */ /* 0x000fe200078e0a08 */
[C---:B------:R-:W-:Y:S01]  /*1020*/  ISETP.GT.U32.AND P2, PT, R8.reuse, R3, PT ;  /* 0x000000030800720c */ /* 0x040fe20003f44070 */
[C---:B------:R-:W-:Y:S01]  /*1030*/  IMAD R15, R8.reuse, R15, R12 ;  /* 0x0000000f080f7224 */ /* 0x040fe200078e020c */
[C---:B------:R-:W-:Y:S01]  /*1040*/  ISETP.GT.U32.AND P0, PT, R8.reuse, R13, PT ;  /* 0x0000000d0800720c */ /* 0x040fe20003f04070 */
[----:B------:R-:W-:Y:S01]  /*1050*/  @!P3 IMAD.MOV R6, RZ, RZ, -R6 ;  /* 0x000000ffff06b224 */ /* 0x000fe200078e0a06 */
[----:B------:R-:W-:Y:S01]  /*1060*/  ISETP.GT.U32.AND P3, PT, R8, R7, PT ;  /* 0x000000070800720c */ /* 0x000fe20003f64070 */
[----:B------:R-:W-:Y:S01]  /*1070*/  IMAD.HI.U32 R2, R9, R17, RZ ;  /* 0x0000001109027227 */ /* 0x000fe200078e00ff */
[----:B------:R-:W-:-:S02]  /*1080*/  @!P5 LOP3.LUT R6, RZ, R4, RZ, 0x33, !PT ;  /* 0x00000004ff06d212 */ /* 0x000fc400078e33ff */
[----:B------:R-:W-:Y:S01]  /*1090*/  ISETP.GT.U32.AND P5, PT, R8, R15, PT ;  /* 0x0000000f0800720c */ /* 0x000fe20003fa4070 */
[----:B------:R-:W-:Y:S01]  /*10a0*/  IMAD.MOV R2, RZ, RZ, -R2 ;  /* 0x000000ffff027224 */ /* 0x000fe200078e0a02 */
[--C-:B------:R-:W-:Y:S01]  /*10b0*/  LOP3.LUT R12, R0, 0x6, R11.reuse, 0xfe, !PT ;  /* 0x00000006000c7812 */ /* 0x100fe200078efe0b */
[----:B-1----:R-:W-:Y:S01]  /*10c0*/  IMAD R6, R6, UR4, RZ ;  /* 0x0000000406067c24 */ /* 0x002fe2000f8e02ff */
[----:B------:R-:W-:Y:S01]  /*10d0*/  IABS R4, R18 ;  /* 0x0000001200047213 */ /* 0x000fe20000000000 */
[--C-:B------:R-:W-:Y:S01]  /*10e0*/  @!P2 IMAD.IADD R3, R3, 0x1, -R8.reuse ;  /* 0x000000010303a824 */ /* 0x100fe200078e0a08 */
[----:B------:R-:W-:Y:S01]  /*10f0*/  IABS R10, R12 ;  /* 0x0000000c000a7213 */ /* 0x000fe20000000000 */
[--C-:B------:R-:W-:Y:S01]  /*1100*/  @!P0 IMAD.IADD R13, R13, 0x1, -R8.reuse ;  /* 0x000000010d0d8824 */ /* 0x100fe200078e0a08 */
[----:B------:R-:W-:Y:S01]  /*1110*/  ISETP.GE.AND P2, PT, R14, RZ, PT ;  /* 0x000000ff0e00720c */ /* 0x000fe20003f46270 */
[--C-:B------:R-:W-:Y:S01]  /*1120*/  @!P3 IMAD.IADD R7, R7, 0x1, -R8.reuse ;  /* 0x000000010707b824 */ /* 0x100fe200078e0a08 */
[----:B------:R-:W-:Y:S01]  /*1130*/  LOP3.LUT R14, R0, 0x7, R11, 0xfe, !PT ;  /* 0x00000007000e7812 */ /* 0x000fe200078efe0b */
[----:B------:R-:W-:Y:S01]  /*1140*/  IMAD.MOV.U32 R20, RZ, RZ, R3 ;  /* 0x000000ffff147224 */ /* 0x000fe200078e0003 */
[----:B------:R-:W-:Y:S01]  /*1150*/  ISETP.GT.U32.AND P0, PT, R8, R13, PT ;  /* 0x0000000d0800720c */ /* 0x000fe20003f04070 */
[----:B------:R-:W-:Y:S01]  /*1160*/  @!P5 IMAD.IADD R15, R15, 0x1, -R8 ;  /* 0x000000010f0fd824 */ /* 0x000fe200078e0a08 */
[----:B------:R-:W-:Y:S01]  /*1170*/  ISETP.GE.AND P3, PT, R16, RZ, PT ;  /* 0x000000ff1000720c */ /* 0x000fe20003f66270 */
[----:B----4-:R-:W-:Y:S01]  /*1180*/  IMAD.MOV.U32 R19, RZ, RZ, R7 ;  /* 0x000000ffff137224 */ /* 0x010fe200078e0007 */
[----:B------:R-:W-:Y:S01]  /*1190*/  LOP3.LUT R16, R0, 0x8, R11, 0xfe, !PT ;  /* 0x0000000800107812 */ /* 0x000fe200078efe0b */
[C---:B------:R-:W-:Y:S01]  /*11a0*/  IMAD R17, R8.reuse, R2, R17 ;  /* 0x0000000208117224 */ /* 0x040fe200078e0211 */
[----:B------:R-:W-:Y:S01]  /*11b0*/  ISETP.GT.U32.AND P5, PT, R8, R15, PT ;  /* 0x0000000f0800720c */ /* 0x000fe20003fa4070 */
[----:B------:R-:W-:Y:S01]  /*11c0*/  IMAD.HI.U32 R2, R9, R4, RZ ;  /* 0x0000000409027227 */ /* 0x000fe200078e00ff */
[----:B------:R-:W-:-:S03]  /*11d0*/  USHF.L.U32 UR4, UR9, 0x15, URZ ;  /* 0x0000001509047899 */ /* 0x000fc600080006ff */
[----:B------:R-:W-:Y:S01]  /*11e0*/  @!P4 IMAD.MOV R20, RZ, RZ, -R20 ;  /* 0x000000ffff14c224 */ /* 0x000fe200078e0a14 */
[----:B------:R-:W-:Y:S01]  /*11f0*/  ISETP.GT.U32.AND P4, PT, R8, R17, PT ;  /* 0x000000110800720c */ /* 0x000fe20003f84070 */
[----:B------:R-:W-:Y:S01]  /*1200*/  @!P1 IMAD.MOV R19, RZ, RZ, -R19 ;  /* 0x000000ffff139224 */ /* 0x000fe200078e0a13 */
[----:B------:R-:W-:Y:S01]  /*1210*/  ISETP.GE.AND P1, PT, R18, RZ, PT ;  /* 0x000000ff1200720c */ /* 0x000fe20003f26270 */
[----:B------:R-:W-:Y:S01]  /*1220*/  IMAD.HI.U32 R3, R9, R10, RZ ;  /* 0x0000000a09037227 */ /* 0x000fe200078e00ff */
[----:B------:R0:W-:Y:S01]  /*1230*/  STL [R1+0x12c], R20 ;  /* 0x00012c1401007387 */ /* 0x0001e20000100800 */
[----:B------:R-:W-:Y:S01]  /*1240*/  LOP3.LUT R18, R0, 0x9, R11, 0xfe, !PT ;  /* 0x0000000900127812 */ /* 0x000fe200078efe0b */
[----:B------:R-:W-:Y:S01]  /*1250*/  ULOP3.LUT UR12, UR4, 0x600000, URZ, 0xc0, !UPT ;  /* 0x00600000040c7892 */ /* 0x000fe2000f8ec0ff */
[----:B------:R-:W-:Y:S01]  /*1260*/  IMAD.MOV R7, RZ, RZ, -R2 ;  /* 0x000000ffff077224 */ /* 0x000fe200078e0a02 */
[----:B------:R1:W-:Y:S01]  /*1270*/  STL [R1+0x128], R19 ;  /* 0x0001281301007387 */ /* 0x0003e20000100800 */
[--C-:B------:R-:W-:Y:S01]  /*1280*/  @!P5 IMAD.IADD R15, R15, 0x1, -R8.reuse ;  /* 0x000000010f0fd824 */ /* 0x100fe200078e0a08 */
[----:B------:R-:W-:Y:S01]  /*1290*/  UMOV UR4, 0x1 ;  /* 0x0000000100047882 */ /* 0x000fe20000000000 */
[--C-:B------:R-:W-:Y:S01]  /*12a0*/  @!P0 IMAD.IADD R13, R13, 0x1, -R8.reuse ;  /* 0x000000010d0d8824 */ /* 0x100fe200078e0a08 */
[----:B------:R-:W-:Y:S01]  /*12b0*/  ISETP.GE.AND P0, PT, R12, RZ, PT ;  /* 0x000000ff0c00720c */ /* 0x000fe20003f06270 */
[----:B------:R-:W-:Y:S01]  /*12c0*/  @!P4 IMAD.IADD R17, R17, 0x1, -R8 ;  /* 0x000000011111c824 */ /* 0x000fe200078e0a08 */
[----:B------:R-:W-:Y:S01]  /*12d0*/  IABS R12, R18 ;  /* 0x00000012000c7213 */ /* 0x000fe20000000000 */
[----:B------:R-:W-:-:S02]  /*12e0*/  IMAD.MOV.U32 R21, RZ, RZ, R13 ;  /* 0x000000ffff157224 */ /* 0x000fc400078e000d */
[----:B0-----:R-:W-:Y:S01]  /*12f0*/  IMAD.MOV.U32 R20, RZ, RZ, R15 ;  /* 0x000000ffff147224 */ /* 0x001fe200078e000f */
[C---:B------:R-:W-:Y:S01]  /*1300*/  ISETP.GT.U32.AND P4, PT, R8.reuse, R17, PT ;  /* 0x000000110800720c */ /* 0x040fe20003f84070 */
[----:B-1----:R-:W-:Y:S02]  /*1310*/  IMAD.MOV R19, RZ, RZ, -R3 ;  /* 0x000000ffff137224 */ /* 0x002fe400078e0a03 */
[C---:B------:R-:W-:Y:S01]  /*1320*/  IMAD R3, R8.reuse, R7, R4 ;  /* 0x0000000708037224 */ /* 0x040fe200078e0204 */
[----:B------:R-:W-:Y:S01]  /*1330*/  IABS R4, R16 ;  /* 0x0000001000047213 */ /* 0x000fe20000000000 */
[C---:B------:R-:W-:Y:S01]  /*1340*/  IMAD R7, R8.reuse, R19, R10 ;  /* 0x0000001308077224 */ /* 0x040fe200078e020a */
[----:B------:R-:W-:Y:S01]  /*1350*/  IABS R10, R14 ;  /* 0x0000000e000a7213 */ /* 0x000fe20000000000 */
[----:B------:R-:W-:Y:S01]  /*1360*/  @!P6 IMAD.MOV R21, RZ, RZ, -R21 ;  /* 0x000000ffff15e224 */ /* 0x000fe200078e0a15 */
[C---:B------:R-:W-:Y:S01]  /*1370*/  ISETP.GT.U32.AND P5, PT, R8.reuse, R3, PT ;  /* 0x000000030800720c */ /* 0x040fe20003fa4070 */
[----:B------:R-:W-:Y:S01]  /*1380*/  IMAD.MOV.U32 R15, RZ, RZ, R4 ;  /* 0x000000ffff0f7224 */ /* 0x000fe200078e0004 */
[----:B------:R-:W-:Y:S01]  /*1390*/  ISETP.GT.U32.AND P6, PT, R8, R7, PT ;  /* 0x000000070800720c */ /* 0x000fe20003fc4070 */
[----:B------:R-:W-:Y:S01]  /*13a0*/  IMAD.HI.U32 R2, R9, R10, RZ ;  /* 0x0000000a09027227 */ /* 0x000fe200078e00ff */
[----:B------:R-:W-:Y:S03]  /*13b0*/  STL [R1+0x124], R21 ;  /* 0x0001241501007387 */ /* 0x000fe60000100800 */
[----:B------:R-:W-:-:S02]  /*13c0*/  IMAD.MOV R13, RZ, RZ, -R2 ;  /* 0x000000ffff0d7224 */ /* 0x000fc400078e0a02 */
[----:B------:R-:W-:-:S04]  /*13d0*/  IMAD.HI.U32 R2, R9, R15, RZ ;  /* 0x0000000f09027227 */ /* 0x000fc800078e00ff */
[--C-:B------:R-:W-:Y:S02]  /*13e0*/  @!P5 IMAD.IADD R3, R3, 0x1, -R8.reuse ;  /* 0x000000010303d824 */ /* 0x100fe400078e0a08 */
[----:B------:R-:W-:Y:S02]  /*13f0*/  @!P6 IMAD.IADD R7, R7, 0x1, -R8 ;  /* 0x000000010707e824 */ /* 0x000fe400078e0a08 */
[C---:B------:R-:W-:Y:S01]  /*1400*/  IMAD R13, R8.reuse, R13, R10 ;  /* 0x0000000d080d7224 */ /* 0x040fe200078e020a */
[C---:B------:R-:W-:Y:S01]  /*1410*/  ISETP.GT.U32.AND P5, PT, R8.reuse, R3, PT ;  /* 0x000000030800720c */ /* 0x040fe20003fa4070 */
[----:B------:R-:W-:Y:S01]  /*1420*/  @!P4 IMAD.IADD R17, R17, 0x1, -R8 ;  /* 0x000000011111c824 */ /* 0x000fe200078e0a08 */
[----:B------:R-:W-:Y:S01]  /*1430*/  ISETP.GT.U32.AND P6, PT, R8, R7, PT ;  /* 0x000000070800720c */ /* 0x000fe20003fc4070 */
[----:B------:R-:W-:Y:S01]  /*1440*/  IMAD.HI.U32 R4, R9, R12, RZ ;  /* 0x0000000c09047227 */ /* 0x000fe200078e00ff */
[----:B------:R-:W-:Y:S02]  /*1450*/  ISETP.GE.AND P4, PT, R16, RZ, PT ;  /* 0x000000ff1000720c */ /* 0x000fe40003f86270 */
[----:B------:R-:W-:Y:S01]  /*1460*/  LOP3.LUT R16, R0, 0xb, R11, 0xfe, !PT ;  /* 0x0000000b00107812 */ /* 0x000fe200078efe0b */
[----:B------:R-:W-:-:S02]  /*1470*/  IMAD.MOV R2, RZ, RZ, -R2 ;  /* 0x000000ffff027224 */ /* 0x000fc400078e0a02 */
[----:B------:R-:W-:Y:S01]  /*1480*/  IMAD.MOV.U32 R19, RZ, RZ, R17 ;  /* 0x000000ffff137224 */ /* 0x000fe200078e0011 */
[----:B------:R-:W-:Y:S01]  /*1490*/  IABS R10, R16 ;  /* 0x00000010000a7213 */ /* 0x000fe20000000000 */
[----:B------:R-:W-:Y:S02]  /*14a0*/  IMAD.MOV R17, RZ, RZ, -R4 ;  /* 0x000000ffff117224 */ /* 0x000fe400078e0a04 */
[----:B------:R-:W-:Y:S01]  /*14b0*/  @!P5 IMAD.IADD R3, R3, 0x1, -R8 ;  /* 0x000000010303d824 */ /* 0x000fe200078e0a08 */
[C---:B------:R-:W-:Y:S01]  /*14c0*/  ISETP.GT.U32.AND P5, PT, R8.reuse, R13, PT ;  /* 0x0000000d0800720c */ /* 0x040fe20003fa4070 */
[----:B------:R-:W-:Y:S01]  /*14d0*/  IMAD R15, R8, R2, R15 ;  /* 0x00000002080f7224 */ /* 0x000fe200078e020f */
[----:B------:R-:W-:Y:S01]  /*14e0*/  LOP3.LUT R2, R0, 0xa, R11, 0xfe, !PT ;  /* 0x0000000a00027812 */ /* 0x000fe200078efe0b */
[----:B------:R-:W-:Y:S02]  /*14f0*/  IMAD.MOV.U32 R4, RZ, RZ, R3 ;  /* 0x000000ffff047224 */ /* 0x000fe400078e0003 */
[----:B------:R-:W-:Y:S01]  /*1500*/  @!P2 IMAD.MOV R20, RZ, RZ, -R20 ;  /* 0x000000ffff14a224 */ /* 0x000fe200078e0a14 */
[----:B------:R-:W-:Y:S01]  /*1510*/  ISETP.GE.AND P2, PT, R14, RZ, PT ;  /* 0x000000ff0e00720c */ /* 0x000fe20003f46270 */
[----:B------:R-:W-:Y:S01]  /*1520*/  @!P1 IMAD.MOV R4, RZ, RZ, -R4 ;  /* 0x000000ffff049224 */ /* 0x000fe200078e0a04 */
[----:B------:R-:W-:Y:S01]  /*1530*/  ISETP.GT.U32.AND P1, PT, R8, R15, PT ;  /* 0x0000000f0800720c */ /* 0x000fe20003f24070 */
[----:B------:R-:W-:Y:S01]  /*1540*/  @!P3 IMAD.MOV R19, RZ, RZ, -R19 ;  /* 0x000000ffff13b224 */ /* 0x000fe200078e0a13 */
[----:B------:R0:W-:Y:S01]  /*1550*/  STL [R1+0x120], R20 ;  /* 0x0001201401007387 */ /* 0x0001e20000100800 */
[--C-:B------:R-:W-:Y:S01]  /*1560*/  @!P6 IMAD.IADD R7, R7, 0x1, -R8.reuse ;  /* 0x000000010707e824 */ /* 0x100fe200078e0a08 */
[----:B------:R-:W-:Y:S01]  /*1570*/  ISETP.GE.AND P6, PT, R2, RZ, PT ;  /* 0x000000ff0200720c */ /* 0x000fe20003fc6270 */
[----:B------:R-:W-:Y:S01]  /*1580*/  @!P5 IMAD.IADD R13, R13, 0x1, -R8 ;  /* 0x000000010d0dd824 */ /* 0x000fe200078e0a08 */
[----:B------:R1:W-:Y:S01]  /*1590*/  STL [R1+0x11c], R19 ;  /* 0x00011c1301007387 */ /* 0x0003e20000100800 */
[----:B------:R-:W-:Y:S01]  /*15a0*/  IMAD R17, R8, R17, R12 ;  /* 0x0000001108117224 */ /* 0x000fe200078e020c */
[----:B------:R-:W-:Y:S01]  /*15b0*/  ISETP.GE.AND P3, PT, R18, RZ, PT ;  /* 0x000000ff1200720c */ /* 0x000fe20003f66270 */
[----:B------:R-:W-:Y:S01]  /*15c0*/  IMAD.HI.U32 R3, R9, R10, RZ ;  /* 0x0000000a09037227 */ /* 0x000fe200078e00ff */
[----:B------:R-:W-:Y:S01]  /*15d0*/  ISETP.GT.U32.AND P5, PT, R8, R13, PT ;  /* 0x0000000d0800720c */ /* 0x000fe20003fa4070 */
[----:B------:R4:W-:Y:S01]  /*15e0*/  STL [R1+0x1a8], R4 ;  /* 0x0001a80401007387 */ /* 0x0009e20000100800 */
[C-C-:B0-----:R-:W-:Y:S01]  /*15f0*/  LOP3.LUT R20, R0.reuse, 0xd, R11.reuse, 0xfe, !PT ;  /* 0x0000000d00147812 */ /* 0x141fe200078efe0b */
[----:B------:R-:W-:Y:S01]  /*1600*/  @!P1 IMAD.IADD R15, R15, 0x1, -R8 ;  /* 0x000000010f0f9824 */ /* 0x000fe200078e0a08 */
[----:B------:R-:W-:Y:S01]  /*1610*/  LOP3.LUT R18, R0, 0xc, R11, 0xfe, !PT ;  /* 0x0000000c00127812 */ /* 0x000fe200078efe0b */
[----:B-1----:R-:W-:Y:S01]  /*1620*/  IMAD.MOV.U32 R19, RZ, RZ, R7 ;  /* 0x000000ffff137224 */ /* 0x002fe200078e0007 */
[----:B------:R-:W-:-:S02]  /*1630*/  IABS R14, R20 ;  /* 0x00000014000e7213 */ /* 0x000fc40000000000 */
[C---:B------:R-:W-:Y:S01]  /*1640*/  ISETP.GT.U32.AND P1, PT, R8.reuse, R15, PT ;  /* 0x0000000f0800720c */ /* 0x040fe20003f24070 */
[----:B------:R-:W-:Y:S01]  /*1650*/  @!P0 IMAD.MOV R19, RZ, RZ, -R19 ;  /* 0x000000ffff138224 */ /* 0x000fe200078e0a13 */
[----:B------:R-:W-:Y:S02]  /*1660*/  ISETP.GT.U32.AND P0, PT, R8, R17, PT ;  /* 0x000000110800720c */ /* 0x000fe40003f04070 */
[----:B----4-:R-:W-:Y:S01]  /*1670*/  IABS R4, R2 ;  /* 0x0000000200047213 */ /* 0x010fe20000000000 */
[----:B------:R-:W-:Y:S01]  /*1680*/  @!P5 IMAD.IADD R13, R13, 0x1, -R8 ;  /* 0x000000010d0dd824 */ /* 0x000fe200078e0a08 */
[----:B------:R0:W-:Y:S01]  /*1690*/  STL [R1+0x1ac], R19 ;  /* 0x0001ac1301007387 */ /* 0x0001e20000100800 */
[----:B------:R-:W-:Y:S02]  /*16a0*/  IABS R12, R18 ;  /* 0x00000012000c7213 */ /* 0x000fe40000000000 */
[----:B------:R-:W-:Y:S01]  /*16b0*/  IMAD.HI.U32 R2, R9, R4, RZ ;  /* 0x0000000409027227 */ /* 0x000fe200078e00ff */
[----:B------:R-:W-:-:S02]  /*16c0*/  ISETP.GE.AND P5, PT, R16, RZ, PT ;  /* 0x000000ff1000720c */ /* 0x000fc40003fa6270 */
[----:B------:R-:W-:Y:S01]  /*16d0*/  LOP3.LUT R16, R0, 0xe, R11, 0xfe, !PT ;  /* 0x0000000e00107812 */ /* 0x000fe200078efe0b */
[----:B------:R-:W-:Y:S02]  /*16e0*/  IMAD.MOV R7, RZ, RZ, -R2 ;  /* 0x000000ffff077224 */ /* 0x000fe400078e0a02 */
[----:B------:R-:W-:Y:S02]  /*16f0*/  @!P0 IMAD.IADD R17, R17, 0x1, -R8 ;  /* 0x0000000111118824 */ /* 0x000fe400078e0a08 */
[----:B0-----:R-:W-:Y:S02]  /*1700*/  IMAD.MOV R19, RZ, RZ, -R3 ;  /* 0x000000ffff137224 */ /* 0x001fe400078e0a03 */
[C---:B------:R-:W-:Y:S01]  /*1710*/  IMAD R3, R8.reuse, R7, R4 ;  /* 0x0000000708037224 */ /* 0x040fe200078e0204 */
[C---:B------:R-:W-:Y:S01]  /*1720*/  ISETP.GT.U32.AND P0, PT, R8.reuse, R17, PT ;  /* 0x000000110800720c */ /* 0x040fe20003f04070 */
[----:B------:R-:W-:Y:S02]  /*1730*/  IMAD R7, R8, R19, R10 ;  /* 0x0000001308077224 */ /* 0x000fe400078e020a */
[----:B------:R-:W-:-:S02]  /*1740*/  IMAD.MOV.U32 R23, RZ, RZ, R13 ;  /* 0x000000ffff177224 */ /* 0x000fc400078e000d */
[----:B------:R-:W-:Y:S01]  /*1750*/  @!P1 IMAD.IADD R15, R15, 0x1, -R8 ;  /* 0x000000010f0f9824 */ /* 0x000fe200078e0a08 */
[C---:B------:R-:W-:Y:S01]  /*1760*/  ISETP.GT.U32.AND P1, PT, R8.reuse, R3, PT ;  /* 0x000000030800720c */ /* 0x040fe20003f24070 */
[----:B------:R-:W-:Y:S01]  /*1770*/  @!P2 IMAD.MOV R23, RZ, RZ, -R23 ;  /* 0x000000ffff17a224 */ /* 0x000fe200078e0a17 */
[----:B------:R-:W-:Y:S01]  /*1780*/  ISETP.GT.U32.AND P2, PT, R8, R7, PT ;  /* 0x000000070800720c */ /* 0x000fe20003f44070 */
[----:B------:R-:W-:Y:S02]  /*1790*/  IMAD.MOV.U32 R22, RZ, RZ, R15 ;  /* 0x000000ffff167224 */ /* 0x000fe400078e000f */
[----:B------:R-:W-:Y:S01]  /*17a0*/  IMAD.HI.U32 R4, R9, R14, RZ ;  /* 0x0000000e09047227 */ /* 0x000fe200078e00ff */
[----:B------:R-:W-:Y:S03]  /*17b0*/  STL [R1+0x1b0], R23 ;  /* 0x0001b01701007387 */ /* 0x000fe60000100800 */
[----:B------:R-:W-:Y:S01]  /*17c0*/  @!P4 IMAD.MOV R22, RZ, RZ, -R22 ;  /* 0x000000ffff16c224 */ /* 0x000fe200078e0a16 */
[----:B------:R-:W-:Y:S01]  /*17d0*/  ISETP.GE.AND P4, PT, R18, RZ, PT ;  /* 0x000000ff1200720c */ /* 0x000fe20003f86270 */
[----:B------:R-:W-:Y:S01]  /*17e0*/  IMAD.MOV R21, RZ, RZ, -R4 ;  /* 0x000000ffff157224 */ /* 0x000fe200078e0a04 */
[----:B------:R-:W-:Y:S01]  /*17f0*/  IABS R4, R16 ;  /* 0x0000001000047213 */ /* 0x000fe20000000000 */
[--C-:B------:R-:W-:Y:S01]  /*1800*/  @!P0 IMAD.IADD R17, R17, 0x1, -R8.reuse ;  /* 0x0000000111118824 */ /* 0x100fe200078e0a08 */
[----:B------:R0:W-:Y:S01]  /*1810*/  STL [R1+0x118], R22 ;  /* 0x0001181601007387 */ /* 0x0001e20000100800 */
[--C-:B------:R-:W-:Y:S01]  /*1820*/  @!P1 IMAD.IADD R3, R3, 0x1, -R8.reuse ;  /* 0x0000000103039824 */ /* 0x100fe200078e0a08 */
[----:B------:R-:W-:Y:S01]  /*1830*/  LOP3.LUT R18, R0, 0x10, R11, 0xfe, !PT ;  /* 0x0000001000127812 */ /* 0x000fe200078efe0b */
[----:B------:R-:W-:-:S02]  /*1840*/  @!P2 IMAD.IADD R7, R7, 0x1, -R8 ;  /* 0x000000010707a824 */ /* 0x000fc400078e0a08 */
[C---:B------:R-:W-:Y:S01]  /*1850*/  IMAD R15, R8.reuse, R21, R14 ;  /* 0x00000015080f7224 */ /* 0x040fe200078e020e */
[C---:B------:R-:W-:Y:S01]  /*1860*/  ISETP.GT.U32.AND P1, PT, R8.reuse, R3, PT ;  /* 0x000000030800720c */ /* 0x040fe20003f24070 */
[C---:B------:R-:W-:Y:S01]  /*1870*/  IMAD.HI.U32 R2, R9.reuse, R12, RZ ;  /* 0x0000000c09027227 */ /* 0x040fe200078e00ff */
[----:B------:R-:W-:Y:S02]  /*1880*/  ISETP.GT.U32.AND P2, PT, R8, R7, PT ;  /* 0x000000070800720c */ /* 0x000fe40003f44070 */
[----:B------:R-:W-:Y:S01]  /*1890*/  LOP3.LUT R14, R0, 0xf, R11, 0xfe, !PT ;  /* 0x0000000f000e7812 */ /* 0x000fe200078efe0b */
[----:B0-----:R-:W-:Y:S02]  /*18a0*/  IMAD.MOV.U32 R22, RZ, RZ, R17 ;  /* 0x000000ffff167224 */ /* 0x001fe400078e0011 */
[----:B------:R-:W-:Y:S01]  /*18b0*/  IMAD.MOV R19, RZ, RZ, -R2 ;  /* 0x000000ffff137224 */ /* 0x000fe200078e0a02 */
[----:B------:R-:W-:Y:S01]  /*18c0*/  IABS R10, R14 ;  /* 0x0000000e000a7213 */ /* 0x000fe20000000000 */
[----:B------:R-:W-:Y:S01]  /*18d0*/  @!P3 IMAD.MOV R22, RZ, RZ, -R22 ;  /* 0x000000ffff16b224 */ /* 0x000fe200078e0a16 */
[C---:B------:R-:W-:Y:S01]  /*18e0*/  ISETP.GT.U32.AND P3, PT, R8.reuse, R15, PT ;  /* 0x0000000f0800720c */ /* 0x040fe20003f64070 */
[C---:B------:R-:W-:Y:S01]  /*18f0*/  IMAD R13, R8.reuse, R19, R12 ;  /* 0x00000013080d7224 */ /* 0x040fe200078e020c */
[----:B------:R-:W-:Y:S01]  /*1900*/  IABS R12, R18 ;  /* 0x00000012000c7213 */ /* 0x000fe20000000000 */
[----:B------:R-:W-:Y:S01]  /*1910*/  IMAD.HI.U32 R2, R9, R4, RZ ;  /* 0x0000000409027227 */ /* 0x000fe200078e00ff */
[----:B------:R0:W-:Y:S02]  /*1920*/  STL [R1+0x114], R22 ;  /* 0x0001141601007387 */ /* 0x0001e40000100800 */
[----:B------:R-:W-:Y:S01]  /*1930*/  ISETP.GT.U32.AND P0, PT, R8, R13, PT ;  /* 0x0000000d0800720c */ /* 0x000fe20003f04070 */
[--C-:B------:R-:W-:Y:S01]  /*1940*/  @!P1 IMAD.IADD R3, R3, 0x1, -R8.reuse ;  /* 0x0000000103039824 */ /* 0x100fe200078e0a08 */
[----:B------:R-:W-:Y:S01]  /*1950*/  ISETP.GE.AND P1, PT, R20, RZ, PT ;  /* 0x000000ff1400720c */ /* 0x000fe20003f26270 */
[----:B------:R-:W-:-:S02]  /*1960*/  @!P2 IMAD.IADD R7, R7, 0x1, -R8 ;  /* 0x000000010707a824 */ /* 0x000fc400078e0a08 */
[----:B------:R-:W-:Y:S02]  /*1970*/  IMAD.MOV R17, RZ, RZ, -R2 ;  /* 0x000000ffff117224 */ /* 0x000fe400078e0a02 */
[----:B------:R-:W-:Y:S01]  /*1980*/  @!P3 IMAD.IADD R15, R15, 0x1, -R8 ;  /* 0x000000010f0fb824 */ /* 0x000fe200078e0a08 */
[----:B0-----:R-:W-:Y:S01]  /*1990*/  LOP3.LUT R22, R0, 0x19, R11, 0xfe, !PT ;  /* 0x0000001900167812 */ /* 0x001fe200078efe0b */
[----:B------:R-:W-:Y:S02]  /*19a0*/  IMAD.MOV.U32 R21, RZ, RZ, R3 ;  /* 0x000000ffff157224 */ /* 0x000fe400078e0003 */
[----:B------:R-:W-:Y:S01]  /*19b0*/  IMAD.MOV.U32 R19, RZ, RZ, R7 ;  /* 0x000000ffff137224 */ /* 0x000fe200078e0007 */
[C---:B------:R-:W-:Y:S01]  /*19c0*/  ISETP.GT.U32.AND P3, PT, R8.reuse, R15, PT ;  /* 0x0000000f0800720c */ /* 0x040fe20003f64070 */
[----:B------:R-:W-:Y:S01]  /*19d0*/  IMAD R17, R8, R17, R4 ;  /* 0x0000001108117224 */ /* 0x000fe200078e0204 */
[----:B------:R-:W-:Y:S01]  /*19e0*/  IABS R27, R22 ;  /* 0x00000016001b7213 */ /* 0x000fe20000000000 */
[----:B------:R-:W-:-:S02]  /*19f0*/  IMAD.MOV.U32 R4, RZ, RZ, R12 ;  /* 0x000000ffff047224 */ /* 0x000fc400078e000c */
[----:B------:R-:W-:Y:S01]  /*1a00*/  IMAD.HI.U32 R2, R9, R10, RZ ;  /* 0x0000000a09027227 */ /* 0x000fe200078e00ff */
[----:B------:R-:W-:-:S03]  /*1a10*/  ISETP.GT.U32.AND P2, PT, R8, R17, PT ;  /* 0x000000110800720c */ /* 0x000fc60003f44070 */
[----:B------:R-:W-:Y:S01]  /*1a20*/  @!P6 IMAD.MOV R21, RZ, RZ, -R21 ;  /* 0x000000ffff15e224 */ /* 0x000fe200078e0a15 */
[----:B------:R-:W-:Y:S01]  /*1a30*/  ISETP.GE.AND P6, PT, R16, RZ, PT ;  /* 0x000000ff1000720c */ /* 0x000fe20003fc6270 */
[----:B------:R-:W-:Y:S01]  /*1a40*/  @!P5 IMAD.MOV R19, RZ, RZ, -R19 ;  /* 0x000000ffff13d224 */ /* 0x000fe200078e0a13 */
[----:B------:R-:W-:Y:S01]  /*1a50*/  ISETP.GE.AND P5, PT, R14, RZ, PT ;  /* 0x000000ff0e00720c */ /* 0x000fe20003fa6270 */
[----:B------:R-:W-:Y:S01]  /*1a60*/  IMAD.HI.U32 R3, R9, R4, RZ ;  /* 0x0000000409037227 */ /* 0x000fe200078e00ff */
[----:B------:R-:W-:Y:S01]  /*1a70*/  STL [R1+0x110], R21 ;  /* 0x0001101501007387 */ /* 0x000fe20000100800 */
[C-C-:B------:R-:W-:Y:S02]  /*1a80*/  LOP3.LUT R14, R0.reuse, 0x13, R11.reuse, 0xfe, !PT ;  /* 0x00000013000e7812 */ /* 0x140fe400078efe0b */
[----:B------:R-:W-:Y:S01]  /*1a90*/  @!P0 IMAD.IADD R13, R13, 0x1, -R8 ;  /* 0x000000010d0d8824 */ /* 0x000fe200078e0a08 */
[----:B------:R0:W-:Y:S01]  /*1aa0*/  STL [R1+0x10c], R19 ;  /* 0x00010c1301007387 */ /* 0x0001e20000100800 */
[----:B------:R-:W-:Y:S01]  /*1ab0*/  IMAD.MOV R7, RZ, RZ, -R2 ;  /* 0x000000ffff077224 */ /* 0x000fe200078e0a02 */
[----:B------:R-:W-:Y:S01]  /*1ac0*/  LOP3.LUT R2, R0, 0x11, R11, 0xfe, !PT ;  /* 0x0000001100027812 */ /* 0x000fe200078efe0b */
[--C-:B------:R-:W-:Y:S01]  /*1ad0*/  @!P3 IMAD.IADD R15, R15, 0x1, -R8.reuse ;  /* 0x000000010f0fb824 */ /* 0x100fe200078e0a08 */
[----:B------:R-:W-:Y:S01]  /*1ae0*/  ISETP.GT.U32.AND P0, PT, R8, R13, PT ;  /* 0x0000000d0800720c */ /* 0x000fe20003f04070 */
[----:B------:R-:W-:-:S02]  /*1af0*/  @!P2 IMAD.IADD R17, R17, 0x1, -R8 ;  /* 0x000000011111a824 */ /* 0x000fc400078e0a08 */
[----:B------:R-:W-:Y:S02]  /*1b00*/  IMAD.MOV.U32 R12, RZ, RZ, R15 ;  /* 0x000000ffff0c7224 */ /* 0x000fe400078e000f */
[----:B0-----:R-:W-:Y:S01]  /*1b10*/  IMAD.MOV R19, RZ, RZ, -R3 ;  /* 0x000000ffff137224 */ /* 0x001fe200078e0a03 */
[C---:B------:R-:W-:Y:S01]  /*1b20*/  ISETP.GT.U32.AND P2, PT, R8.reuse, R17, PT ;  /* 0x000000110800720c */ /* 0x040fe20003f44070 */
[C---:B------:R-:W-:Y:S01]  /*1b30*/  IMAD R3, R8.reuse, R7, R10 ;  /* 0x0000000708037224 */ /* 0x040fe200078e020a */
[----:B------:R-:W-:Y:S01]  /*1b40*/  IABS R10, R14 ;  /* 0x0000000e000a7213 */ /* 0x000fe20000000000 */
[----:B------:R-:W-:Y:S01]  /*1b50*/  IMAD R7, R8, R19, R4 ;  /* 0x0000001308077224 */ /* 0x000fe200078e0204 */
[----:B------:R-:W-:Y:S01]  /*1b60*/  LOP3.LUT R4, R0, 0x12, R11, 0xfe, !PT ;  /* 0x0000001200047812 */ /* 0x000fe200078efe0b */
[----:B------:R-:W-:Y:S01]  /*1b70*/  @!P1 IMAD.MOV R12, RZ, RZ, -R12 ;  /* 0x000000ffff0c9224 */ /* 0x000fe200078e0a0c */
[----:B------:R-:W-:Y:S01]  /*1b80*/  ISETP.GT.U32.AND P3, PT, R8, R3, PT ;  /* 0x000000030800720c */ /* 0x000fe20003f64070 */
[----:B------:R-:W-:Y:S01]  /*1b90*/  @!P0 IMAD.IADD R13, R13, 0x1, -R8 ;  /* 0x000000010d0d8824 */ /* 0x000fe200078e0a08 */
[----:B------:R-:W-:-:S02]  /*1ba0*/  IABS R15, R4 ;  /* 0x00000004000f7213 */ /* 0x000fc40000000000 */
[----:B------:R-:W-:Y:S01]  /*1bb0*/  ISETP.GE.AND P1, PT, R4, RZ, PT ;  /* 0x000000ff0400720c */ /* 0x000fe20003f26270 */
[----:B------:R-:W-:Y:S01]  /*1bc0*/  IMAD.MOV.U32 R16, RZ, RZ, R13 ;  /* 0x000000ffff107224 */ /* 0x000fe200078e000d */
[----:B------:R-:W-:Y:S01]  /*1bd0*/  IABS R13, R2 ;  /* 0x00000002000d7213 */ /* 0x000fe20000000000 */
[----:B------:R-:W-:Y:S01]  /*1be0*/  IMAD.HI.U32 R4, R9, R15, RZ ;  /* 0x0000000f09047227 */ /* 0x000fe200078e00ff */
[----:B------:R-:W-:-:S03]  /*1bf0*/  ISETP.GE.AND P0, PT, R18, RZ, PT ;  /* 0x000000ff1200720c */ /* 0x000fc60003f06270 */
[----:B------:R-:W-:Y:S01]  /*1c00*/  @!P4 IMAD.MOV R16, RZ, RZ, -R16 ;  /* 0x000000ffff10c224 */ /* 0x000fe200078e0a10 */
[----:B------:R-:W-:Y:S01]  /*1c10*/  ISETP.GE.AND P4, PT, R2, RZ, PT ;  /* 0x000000ff0200720c */ /* 0x000fe20003f86270 */
[----:B------:R-:W-:Y:S02]  /*1c20*/  @!P3 IMAD.IADD R3, R3, 0x1, -R8 ;  /* 0x000000010303b824 */ /* 0x000fe400078e0a08 */
[----:B------:R-:W-:Y:S01]  /*1c30*/  IMAD.HI.U32 R2, R9, R13, RZ ;  /* 0x0000000d09027227 */ /* 0x000fe200078e00ff */
[----:B------:R0:W-:Y:S02]  /*1c40*/  STL [R1+0x108], R16 ;  /* 0x0001081001007387 */ /* 0x0001e40000100800 */
[C---:B------:R-:W-:Y:S01]  /*1c50*/  ISETP.GT.U32.AND P3, PT, R8.reuse, R3, PT ;  /* 0x000000030800720c */ /* 0x040fe20003f64070 */
[----:B------:R-:W-:Y:S01]  /*1c60*/  IMAD.MOV R2, RZ, RZ, -R2 ;  /* 0x000000ffff027224 */ /* 0x000fe200078e0a02 */
[----:B------:R1:W-:Y:S01]  /*1c70*/  STL [R1+0x1b4], R12 ;  /* 0x0001b40c01007387 */ /* 0x0003e20000100800 */
[----:B------:R-:W-:Y:S01]  /*1c80*/  @!P2 IMAD.IADD R17, R17, 0x1, -R8 ;  /* 0x000000011111a824 */ /* 0x000fe200078e0a08 */
[----:B------:R-:W-:Y:S01]  /*1c90*/  ISETP.GT.U32.AND P2, PT, R8, R7, PT ;  /* 0x000000070800720c */ /* 0x000fe20003f44070 */
[----:B------:R-:W-:-:S02]  /*1ca0*/  IMAD.MOV R4, RZ, RZ, -R4 ;  /* 0x000000ffff047224 */ /* 0x000fc400078e0a04 */
[----:B------:R-:W-:Y:S01]  /*1cb0*/  IMAD R13, R8, R2, R13 ;  /* 0x00000002080d7224 */ /* 0x000fe200078e020d */
[----:B0-----:R-:W-:Y:S01]  /*1cc0*/  LOP3.LUT R16, R0, 0x14, R11, 0xfe, !PT ;  /* 0x0000001400107812 */ /* 0x001fe200078efe0b */
[C---:B------:R-:W-:Y:S02]  /*1cd0*/  IMAD R15, R8.reuse, R4, R15 ;  /* 0x00000004080f7224 */ /* 0x040fe400078e020f */
[----:B------:R-:W-:Y:S01]  /*1ce0*/  IMAD.MOV.U32 R20, RZ, RZ, R17 ;  /* 0x000000ffff147224 */ /* 0x000fe200078e0011 */
[----:B-1----:R-:W-:Y:S01]  /*1cf0*/  IABS R12, R16 ;  /* 0x00000010000c7213 */ /* 0x002fe20000000000 */
[----:B------:R-:W-:Y:S01]  /*1d00*/  @!P3 IMAD.IADD R3, R3, 0x1, -R8 ;  /* 0x000000010303b824 */ /* 0x000fe200078e0a08 */
[C---:B------:R-:W-:Y:S01]  /*1d10*/  ISETP.GT.U32.AND P3, PT, R8.reuse, R13, PT ;  /* 0x0000000d0800720c */ /* 0x040fe20003f64070 */
[----:B------:R-:W-:Y:S01]  /*1d20*/  @!P6 IMAD.MOV R20, RZ, RZ, -R20 ;  /* 0x000000ffff14e224 */ /* 0x000fe200078e0a14 */
[----:B------:R-:W-:Y:S01]  /*1d30*/  ISETP.GT.U32.AND P6, PT, R8, R15, PT ;  /* 0x0000000f0800720c */ /* 0x000fe20003fc4070 */
[----:B------:R-:W-:-:S02]  /*1d40*/  @!P2 IMAD.IADD R7, R7, 0x1, -R8 ;  /* 0x000000010707a824 */ /* 0x000fc400078e0a08 */
[C---:B------:R-:W-:Y:S01]  /*1d50*/  IMAD.HI.U32 R2, R9.reuse, R10, RZ ;  /* 0x0000000a09027227 */ /* 0x040fe200078e00ff */
[----:B------:R0:W-:Y:S02]  /*1d60*/  STL [R1+0x1b8], R20 ;  /* 0x0001b81401007387 */ /* 0x0001e40000100800 */
[----:B------:R-:W-:Y:S01]  /*1d70*/  ISETP.GT.U32.AND P2, PT, R8, R7, PT ;  /* 0x000000070800720c */ /* 0x000fe20003f44070 */
[----:B------:R-:W-:Y:S02]  /*1d80*/  IMAD.MOV.U32 R18, RZ, RZ, R3 ;  /* 0x000000ffff127224 */ /* 0x000fe400078e0003 */
[----:B------:R-:W-:-:S04]  /*1d90*/  IMAD.HI.U32 R4, R9, R12, RZ ;  /* 0x0000000c09047227 */ /* 0x000fc800078e00ff */
[--C-:B------:R-:W-:Y:S01]  /*1da0*/  @!P3 IMAD.IADD R13, R13, 0x1, -R8.reuse ;  /* 0x000000010d0db824 */ /* 0x100fe200078e0a08 */
[--C-:B0-----:R-:W-:Y:S01]  /*1db0*/  LOP3.LUT R20, R0, 0x18, R11.reuse, 0xfe, !PT ;  /* 0x0000001800147812 */ /* 0x101fe200078efe0b */
[----:B------:R-:W-:Y:S02]  /*1dc0*/  @!P6 IMAD.IADD R15, R15, 0x1, -R8 ;  /* 0x000000010f0fe824 */ /* 0x000fe400078e0a08 */
[----:B------:R-:W-:Y:S01]  /*1dd0*/  IMAD.MOV R17, RZ, RZ, -R2 ;  /* 0x000000ffff117224 */ /* 0x000fe200078e0a02 */
[----:B------:R-:W-:Y:S01]  /*1de0*/  ISETP.GT.U32.AND P3, PT, R8, R13, PT ;  /* 0x0000000d0800720c */ /* 0x000fe20003f64070 */
[----:B------:R-:W-:Y:S01]  /*1df0*/  @!P5 IMAD.MOV R18, RZ, RZ, -R18 ;  /* 0x000000ffff12d224 */ /* 0x000fe200078e0a12 */
[----:B------:R-:W-:Y:S01]  /*1e00*/  ISETP.GE.AND P5, PT, R14, RZ, PT ;  /* 0x000000ff0e00720c */ /* 0x000fe20003fa6270 */
[----:B------:R-:W-:Y:S01]  /*1e10*/  IMAD.MOV R19, RZ, RZ, -R4 ;  /* 0x000000ffff137224 */ /* 0x000fe200078e0a04 */
[C---:B------:R-:W-:Y:S01]  /*1e20*/  ISETP.GT.U32.AND P6, PT, R8.reuse, R15, PT ;  /* 0x0000000f0800720c */ /* 0x040fe20003fc4070 */
[----:B------:R-:W-:Y:S01]  /*1e30*/  IMAD R3, R8, R17, R10 ;  /* 0x0000001108037224 */ /* 0x000fe200078e020a */
[--C-:B------:R-:W-:Y:S01]  /*1e40*/  LOP3.LUT R14, R0, 0x15, R11.reuse, 0xfe, !PT ;  /* 0x00000015000e7812 */ /* 0x100fe200078efe0b */
[----:B------:R-:W-:Y:S01]  /*1e50*/  @!P2 IMAD.IADD R7, R7, 0x1, -R8 ;  /* 0x000000010707a824 */ /* 0x000fe200078e0a08 */
[----:B------:R-:W-:Y:S01]  /*1e60*/  ISETP.GE.AND P2, PT, R16, RZ, PT ;  /* 0x000000ff1000720c */ /* 0x000fe20003f46270 */
[----:B------:R-:W-:Y:S01]  /*1e70*/  IMAD R17, R8, R19, R12 ;  /* 0x0000001308117224 */ /* 0x000fe200078e020c */
[----:B------:R-:W-:Y:S01]  /*1e80*/  IABS R19, R14 ;  /* 0x0000000e00137213 */ /* 0x000fe20000000000 */
[----:B------:R0:W-:Y:S01]  /*1e90*/  STL [R1+0x1bc], R18 ;  /* 0x0001bc1201007387 */ /* 0x0001e20000100800 */
[----:B------:R-:W-:Y:S01]  /*1ea0*/  LOP3.LUT R16, R0, 0x16, R11, 0xfe, !PT ;  /* 0x0000001600107812 */ /* 0x000fe200078efe0b */
[----:B------:R-:W-:Y:S01]  /*1eb0*/  @!P3 IMAD.IADD R13, R13, 0x1, -R8 ;  /* 0x000000010d0db824 */ /* 0x000fe200078e0a08 */
[----:B------:R-:W-:Y:S01]  /*1ec0*/  ISETP.GT.U32.AND P3, PT, R8, R3, PT ;  /* 0x000000030800720c */ /* 0x000fe20003f64070 */
[----:B------:R-:W-:Y:S01]  /*1ed0*/  IMAD.HI.U32 R2, R9, R19, RZ ;  /* 0x0000001309027227 */ /* 0x000fe200078e00ff */
[----:B------:R-:W-:-:S02]  /*1ee0*/  IABS R21, R16 ;  /* 0x0000001000157213 */ /* 0x000fc40000000000 */
[----:B------:R-:W-:Y:S01]  /*1ef0*/  IABS R25, R20 ;  /* 0x0000001400197213 */ /* 0x000fe20000000000 */
[----:B------:R-:W-:Y:S01]  /*1f00*/  @!P6 IMAD.IADD R15, R15, 0x1, -R8 ;  /* 0x000000010f0fe824 */ /* 0x000fe200078e0a08 */
[----:B------:R-:W-:Y:S01]  /*1f10*/  ISETP.GT.U32.AND P6, PT, R8, R17, PT ;  /* 0x000000110800720c */ /* 0x000fe20003fc4070 */
[----:B------:R-:W-:Y:S01]  /*1f20*/  IMAD.MOV R10, RZ, RZ, -R2 ;  /* 0x000000ffff0a7224 */ /* 0x000fe200078e0a02 */
[----:B0-----:R-:W-:Y:S01]  /*1f30*/  LOP3.LUT R18, R0, 0x17, R11, 0xfe, !PT ;  /* 0x0000001700127812 */ /* 0x001fe200078efe0b */
[----:B------:R-:W-:-:S03]  /*1f40*/  IMAD.HI.U32 R2, R9, R21, RZ ;  /* 0x0000001509027227 */ /* 0x000fc600078e00ff */
[----:B------:R-:W-:Y:S01]  /*1f50*/  IABS R23, R18 ;  /* 0x0000001200177213 */ /* 0x000fe20000000000 */
[----:B------:R-:W-:Y:S02]  /*1f60*/  IMAD R19, R8, R10, R19 ;  /* 0x0000000a08137224 */ /* 0x000fe400078e0213 */
[----:B------:R-:W-:Y:S02]  /*1f70*/  IMAD.MOV R12, RZ, RZ, -R2 ;  /* 0x000000ffff0c7224 */ /* 0x000fe400078e0a02 */
[----:B------:R-:W-:-:S04]  /*1f80*/  IMAD.HI.U32 R2, R9, R27, RZ ;  /* 0x0000001b09027227 */ /* 0x000fc800078e00ff */
[----:B------:R-:W-:Y:S01]  /*1f90*/  @!P3 IMAD.IADD R3, R3, 0x1, -R8 ;  /* 0x000000010303b824 */ /* 0x000fe200078e0a08 */
[C---:B------:R-:W-:Y:S01]  /*1fa0*/  ISETP.GT.U32.AND P3, PT, R8.reuse, R19, PT ;  /* 0x000000130800720c */ /* 0x040fe20003f64070 */
[----:B------:R-:W-:Y:S01]  /*1fb0*/  IMAD R21, R8, R12, R21 ;  /* 0x0000000c08157224 */ /* 0x000fe200078e0215 */
[----:B------:R-:W-:Y:S01]  /*1fc0*/  LOP3.LUT R12, R0, 0x1a, R11, 0xfe, !PT ;  /* 0x0000001a000c7812 */ /* 0x000fe200078efe0b */
[----:B------:R-:W-:Y:S02]  /*1fd0*/  IMAD.MOV R2, RZ, RZ, -R2 ;  /* 0x000000ffff027224 */ /* 0x000fe400078e0a02 */
[----:B------:R-:W-:Y:S01]  /*1fe0*/  @!P6 IMAD.IADD R17, R17, 0x1, -R8 ;  /* 0x000000011111e824 */ /* 0x000fe200078e0a08 */
[C---:B------:R-:W-:Y:S01]  /*1ff0*/  ISETP.GT.U32.AND P6, PT, R8.reuse, R21, PT ;  /* 0x000000150800720c */ /* 0x040fe20003fc4070 */
[----:B------:R-:W-:Y:S02]  /*2000*/  IMAD R27, R8, R2, R27 ;  /* 0x00000002081b7224 */ /* 0x000fe400078e021b */
[----:B------:R-:W-:Y:S01]  /*2010*/  IMAD.MOV.U32 R26, RZ, RZ, R7 ;  /* 0x000000ffff1a7224 */ /* 0x000fe200078e0007 */
[----:B------:R-:W-:Y:S01]  /*2020*/  IABS R7, R12 ;  /* 0x0000000c00077213 */ /* 0x000fe20000000000 */
[----:B------:R-:W-:Y:S01]  /*2030*/  IMAD.MOV.U32 R2, RZ, RZ, R13 ;  /* 0x000000ffff027224 */ /* 0x000fe200078e000d */
[----:B------:R-:W-:Y:S01]  /*2040*/  IABS R13, R24 ;  /* 0x00000018000d7213 */ /* 0x000fe20000000000 */
[----:B------:R-:W-:-:S04]  /*2050*/  IMAD.HI.U32 R4, R9, R23, RZ ;  /* 0x0000001709047227 */ /* 0x000fc800078e00ff */
[----:B------:R-:W-:Y:S01]  /*2060*/  @!P0 IMAD.MOV R26, RZ, RZ, -R26 ;  /* 0x000000ffff1a8224 */ /* 0x000fe200078e0a1a */
[C---:B------:R-:W-:Y:S01]  /*2070*/  ISETP.GT.U32.AND P0, PT, R8.reuse, R17, PT ;  /* 0x000000110800720c */ /* 0x040fe20003f04070 */
[----:B------:R-:W-:Y:S02]  /*2080*/  @!P4 IMAD.MOV R2, RZ, RZ, -R2 ;  /* 0x000000ffff02c224 */ /* 0x000fe400078e0a02 */
[----:B------:R-:W-:Y:S01]  /*2090*/  IMAD.MOV R4, RZ, RZ, -R4 ;  /* 0x000000ffff047224 */ /* 0x000fe200078e0a04 */
[----:B------:R-:W-:Y:S01]  /*20a0*/  STL [R1+0x104], R26 ;  /* 0x0001041a01007387 */ /* 0x000fe20000100800 */
[--C-:B------:R-:W-:Y:S01]  /*20b0*/  @!P3 IMAD.IADD R19, R19, 0x1, -R8.reuse ;  /* 0x000000011313b824 */ /* 0x100fe200078e0a08 */
[C---:B------:R-:W-:Y:S01]  /*20c0*/  ISETP.GT.U32.AND P3, PT, R8.reuse, R3, PT ;  /* 0x000000030800720c */ /* 0x040fe20003f64070 */
[C---:B------:R-:W-:Y:S01]  /*20d0*/  IMAD R23, R8.reuse, R4, R23 ;  /* 0x0000000408177224 */ /* 0x040fe200078e0217 */
[----:B------:R0:W-:Y:S01]  /*20e0*/  STL [R1+0x100], R2 ;  /* 0x0001000201007387 */ /* 0x0001e20000100800 */
[----:B------:R-:W-:Y:S01]  /*20f0*/  @!P6 IMAD.IADD R21, R21, 0x1, -R8 ;  /* 0x000000011515e824 */ /* 0x000fe200078e0a08 */
[----:B------:R-:W-:Y:S01]  /*2100*/  ISETP.GT.U32.AND P6, PT, R8, R19, PT ;  /* 0x000000130800720c */ /* 0x000fe20003fc4070 */
[----:B------:R-:W-:-:S03]  /*2110*/  IMAD.HI.U32 R10, R9, R25, RZ ;  /* 0x00000019090a7227 */ /* 0x000fc600078e00ff */
[----:B------:R-:W-:Y:S01]  /*2120*/  ISETP.GT.U32.AND P4, PT, R8, R21, PT ;  /* 0x000000150800720c */ /* 0x000fe20003f84070 */
[----:B------:R-:W-:Y:S02]  /*2130*/  IMAD.MOV R10, RZ, RZ, -R10 ;  /* 0x000000ffff0a7224 */ /* 0x000fe400078e0a0a */
[----:B------:R-:W-:Y:S01]  /*2140*/  @!P0 IMAD.IADD R17, R17, 0x1, -R8 ;  /* 0x0000000111118824 */ /* 0x000fe200078e0a08 */
[----:B------:R-:W-:Y:S01]  /*2150*/  ISETP.GE.AND P0, PT, R14, RZ, PT ;  /* 0x000000ff0e00720c */ /* 0x000fe20003f06270 */
[----:B0-----:R-:W-:Y:S01]  /*2160*/  IMAD.MOV.U32 R2, RZ, RZ, R15 ;  /* 0x000000ffff027224 */ /* 0x001fe200078e000f */
[----:B------:R-:W-:Y:S01]  /*2170*/  LOP3.LUT R14, R0, 0x1d, R11, 0xfe, !PT ;  /* 0x0000001d000e7812 */ /* 0x000fe200078efe0b */
[C---:B------:R-:W-:Y:S02]  /*2180*/  IMAD R25, R8.reuse, R10, R25 ;  /* 0x0000000a08197224 */ /* 0x040fe400078e0219 */
[----:B------:R-:W-:Y:S01]  /*2190*/  @!P1 IMAD.MOV R2, RZ, RZ, -R2 ;  /* 0x000000ffff029224 */ /* 0x000fe200078e0a02 */
[C---:B------:R-:W-:Y:S01]  /*21a0*/  ISETP.GT.U32.AND P1, PT, R8.reuse, R23, PT ;  /* 0x000000170800720c */ /* 0x040fe20003f24070 */
[--C-:B------:R-:W-:Y:S01]  /*21b0*/  @!P3 IMAD.IADD R3, R3, 0x1, -R8.reuse ;  /* 0x000000010303b824 */ /* 0x100fe200078e0a08 */
[C---:B------:R-:W-:Y:S01]  /*21c0*/  ISETP.GT.U32.AND P3, PT, R8.reuse, R25, PT ;  /* 0x000000190800720c */ /* 0x040fe20003f64070 */
[----:B------:R-:W-:Y:S01]  /*21d0*/  @!P6 IMAD.IADD R19, R19, 0x1, -R8 ;  /* 0x000000011313e824 */ /* 0x000fe200078e0a08 */
[----:B------:R-:W-:Y:S01]  /*21e0*/  ISETP.GT.U32.AND P6, PT, R8, R27, PT ;  /* 0x0000001b0800720c */ /* 0x000fe20003fc4070 */
[----:B------:R0:W-:Y:S01]  /*21f0*/  STL [R1+0xfc], R2 ;  /* 0x0000fc0201007387 */ /* 0x0001e20000100800 */
[----:B------:R-:W-:-:S04]  /*2200*/  IMAD.HI.U32 R4, R9, R13, RZ ;  /* 0x0000000d09047227 */ /* 0x000fc800078e00ff */
[----:B------:R-:W-:Y:S01]  /*2210*/  IMAD.MOV.U32 R15, RZ, RZ, R3 ;  /* 0x000000ffff0f7224 */ /* 0x000fe200078e0003 */
[----:B------:R-:W-:Y:S01]  /*2220*/  LOP3.LUT R3, R0, 0x1c, R11, 0xfe, !PT ;  /* 0x0000001c00037812 */ /* 0x000fe200078efe0b */
[----:B------:R-:W-:Y:S02]  /*2230*/  IMAD.MOV R4, RZ, RZ, -R4 ;  /* 0x000000ffff047224 */ /* 0x000fe400078e0a04 */
[----:B------:R-:W-:Y:S01]  /*2240*/  @!P1 IMAD.IADD R23, R23, 0x1, -R8 ;  /* 0x0000000117179824 */ /* 0x000fe200078e0a08 */
[----:B------:R-:W-:Y:S01]  /*2250*/  ISETP.GE.AND P1, PT, R18, RZ, PT ;  /* 0x000000ff1200720c */ /* 0x000fe20003f26270 */
[----:B0-----:R-:W-:-:S04]  /*2260*/  IMAD.HI.U32 R2, R9, R7, RZ ;  /* 0x0000000709027227 */ /* 0x001fc800078e00ff */
[----:B------:R-:W-:Y:S02]  /*2270*/  IMAD.MOV R2, RZ, RZ, -R2 ;  /* 0x000000ffff027224 */ /* 0x000fe400078e0a02 */
[----:B------:R-:W-:Y:S01]  /*2280*/  @!P5 IMAD.MOV R15, RZ, RZ, -R15 ;  /* 0x000000ffff0fd224 */ /* 0x000fe200078e0a0f */
[----:B------:R-:W-:Y:S01]  /*2290*/  ISETP.GT.U32.AND P5, PT, R8, R23, PT ;  /* 0x000000170800720c */ /* 0x000fe20003fa4070 */
[----:B------:R-:W-:Y:S01]  /*22a0*/  @!P4 IMAD.IADD R21, R21, 0x1, -R8 ;  /* 0x000000011515c824 */ /* 0x000fe200078e0a08 */
[----:B------:R-:W-:Y:S01]  /*22b0*/  ISETP.GE.AND P4, PT, R16, RZ, PT ;  /* 0x000000ff1000720c */ /* 0x000fe20003f86270 */
[C---:B------:R-:W-:Y:S01]  /*22c0*/  IMAD R13, R8.reuse, R4, R13 ;  /* 0x00000004080d7224 */ /* 0x040fe200078e020d */
[----:B------:R-:W-:Y:S01]  /*22d0*/  STL [R1+0xf8], R15 ;  /* 0x0000f80f01007387 */ /* 0x000fe20000100800 */
[----:B------:R-:W-:Y:S02]  /*22e0*/  IMAD R7, R8, R2, R7 ;  /* 0x0000000208077224 */ /* 0x000fe400078e0207 */
[----:B------:R-:W-:-:S02]  /*22f0*/  IMAD.MOV.U32 R4, RZ, RZ, R19 ;  /* 0x000000ffff047224 */ /* 0x000fc400078e0013 */
[----:B------:R-:W-:Y:S02]  /*2300*/  IMAD.MOV.U32 R10, RZ, RZ, R17 ;  /* 0x000000ffff0a7224 */ /* 0x000fe400078e0011 */
[----:B------:R-:W-:Y:S02]  /*2310*/  @!P6 IMAD.IADD R27, R27, 0x1, -R8 ;  /* 0x000000011b1be824 */ /* 0x000fe400078e0a08 */
[----:B------:R-:W-:Y:S01]  /*2320*/  @!P0 IMAD.MOV R4, RZ, RZ, -R4 ;  /* 0x000000ffff048224 */ /* 0x000fe200078e0a04 */
[C---:B------:R-:W-:Y:S01]  /*2330*/  ISETP.GT.U32.AND P0, PT, R8.reuse, R7, PT ;  /* 0x000000070800720c */ /* 0x040fe20003f04070 */
[----:B------:R-:W-:Y:S01]  /*2340*/  @!P3 IMAD.IADD R25, R25, 0x1, -R8 ;  /* 0x000000011919b824 */ /* 0x000fe200078e0a08 */
[----:B------:R-:W-:Y:S01]  /*2350*/  ISETP.GT.U32.AND P6, PT, R8, R27, PT ;  /* 0x0000001b0800720c */ /* 0x000fe20003fc4070 */
[----:B------:R-:W-:Y:S01]  /*2360*/  @!P2 IMAD.MOV R10, RZ, RZ, -R10 ;  /* 0x000000ffff0aa224 */ /* 0x000fe200078e0a0a */
[----:B------:R-:W-:Y:S01]  /*2370*/  ISETP.GE.AND P3, PT, R20, RZ, PT ;  /* 0x000000ff1400720c */ /* 0x000fe20003f66270 */
[----:B------:R-:W-:Y:S01]  /*2380*/  IMAD.MOV.U32 R2, RZ, RZ, R21 ;  /* 0x000000ffff027224 */ /* 0x000fe200078e0015 */
[C---:B------:R-:W-:Y:S01]  /*2390*/  ISETP.GT.U32.AND P2, PT, R8.reuse, R25, PT ;  /* 0x000000190800720c */ /* 0x040fe20003f44070 */
[----:B------:R-:W-:Y:S01]  /*23a0*/  @!P5 IMAD.IADD R23, R23, 0x1, -R8 ;  /* 0x000000011717d824 */ /* 0x000fe200078e0a08 */
[----:B------:R0:W-:Y:S01]  /*23b0*/  STL [R1+0xf4], R10 ;  /* 0x0000f40a01007387 */ /* 0x0001e20000100800 */
[----:B------:R-:W-:Y:S01]  /*23c0*/  @!P4 IMAD.MOV R2, RZ, RZ, -R2 ;  /* 0x000000ffff02c224 */ /* 0x000fe200078e0a02 */
[----:B------:R-:W-:Y:S01]  /*23d0*/  ISETP.GT.U32.AND P5, PT, R8, R13, PT ;  /* 0x0000000d0800720c */ /* 0x000fe20003fa4070 */
[----:B------:R-:W-:Y:S01]  /*23e0*/  IMAD.MOV.U32 R17, RZ, RZ, R23 ;  /* 0x000000ffff117224 */ /* 0x000fe200078e0017 */
[----:B------:R1:W-:Y:S01]  /*23f0*/  STL [R1+0x1e8], R4 ;  /* 0x0001e80401007387 */ /* 0x0003e20000100800 */
[----:B------:R-:W-:Y:S01]  /*2400*/  ISETP.GE.AND P4, PT, R22, RZ, PT ;  /* 0x000000ff1600720c */ /* 0x000fe20003f86270 */
[--C-:B------:R-:W-:Y:S01]  /*2410*/  @!P0 IMAD.IADD R7, R7, 0x1, -R8.reuse ;  /* 0x0000000107078824 */ /* 0x100fe200078e0a08 */
[----:B------:R-:W-:Y:S01]  /*2420*/  ISETP.GE.AND P0, PT, R3, RZ, PT ;  /* 0x000000ff0300720c */ /* 0x000fe20003f06270 */
[----:B------:R4:W-:Y:S01]  /*2430*/  STL [R1+0x1ec], R2 ;  /* 0x0001ec0201007387 */ /* 0x0009e20000100800 */
[----:B------:R-:W-:Y:S01]  /*2440*/  @!P1 IMAD.MOV R17, RZ, RZ, -R17 ;  /* 0x000000ffff119224 */ /* 0x000fe200078e0a11 */
[----:B0-----:R-:W-:Y:S01]  /*2450*/  IABS R10, R14 ;  /* 0x0000000e000a7213 */ /* 0x001fe20000000000 */
[--C-:B------:R-:W-:Y:S01]  /*2460*/  @!P6 IMAD.IADD R27, R27, 0x1, -R8.reuse ;  /* 0x000000011b1be824 */ /* 0x100fe200078e0a08 */
[----:B------:R-:W-:Y:S01]  /*2470*/  ISETP.GT.U32.AND P1, PT, R8, R7, PT ;  /* 0x000000070800720c */ /* 0x000fe20003f24070 */
[----:B------:R-:W-:Y:S01]  /*2480*/  @!P2 IMAD.IADD R25, R25, 0x1, -R8 ;  /* 0x000000011919a824 */ /* 0x000fe200078e0a08 */
[----:B-1----:R-:W-:Y:S01]  /*2490*/  IABS R4, R3 ;  /* 0x0000000300047213 */ /* 0x002fe20000000000 */
[----:B------:R-:W-:Y:S01]  /*24a0*/  IMAD.HI.U32 R3, R9, R10, RZ ;  /* 0x0000000a09037227 */ /* 0x000fe200078e00ff */
[----:B------:R0:W-:Y:S01]  /*24b0*/  STL [R1+0x1f0], R17 ;  /* 0x0001f01101007387 */ /* 0x0001e20000100800 */
[----:B------:R-:W-:-:S02]  /*24c0*/  ISETP.GE.AND P2, PT, R12, RZ, PT ;  /* 0x000000ff0c00720c */ /* 0x000fc40003f46270 */
[----:B----4-:R-:W-:Y:S01]  /*24d0*/  IMAD.HI.U32 R2, R9, R4, RZ ;  /* 0x0000000409027227 */ /* 0x010fe200078e00ff */
[----:B------:R-:W-:Y:S02]  /*24e0*/  ISETP.GE.AND P6, PT, R24, RZ, PT ;  /* 0x000000ff1800720c */ /* 0x000fe40003fc6270 */
[C-C-:B------:R-:W-:Y:S01]  /*24f0*/  LOP3.LUT R20, R0.reuse, 0x23, R11.reuse, 0xfe, !PT ;  /* 0x0000002300147812 */ /* 0x140fe200078efe0b */
[----:B------:R-:W-:Y:S01]  /*2500*/  IMAD.MOV R15, RZ, RZ, -R2 ;  /* 0x000000ffff0f7224 */ /* 0x000fe200078e0a02 */
[C-C-:B------:R-:W-:Y:S01]  /*2510*/  LOP3.LUT R2, R0.reuse, 0x1e, R11.reuse, 0xfe, !PT ;  /* 0x0000001e00027812 */ /* 0x140fe200078efe0b */
[----:B------:R-:W-:Y:S01]  /*2520*/  @!P5 IMAD.IADD R13, R13, 0x1, -R8 ;  /* 0x000000010d0dd824 */ /* 0x000fe200078e0a08 */
[----:B------:R-:W-:Y:S01]  /*2530*/  LOP3.LUT R22, R0, 0x24, R11, 0xfe, !PT ;  /* 0x0000002400167812 */ /* 0x000fe200078efe0b */
[----:B0-----:R-:W-:Y:S01]  /*2540*/  IMAD.MOV R17, RZ, RZ, -R3 ;  /* 0x000000ffff117224 */ /* 0x001fe200078e0a03 */
[----:B------:R-:W-:Y:S01]  /*2550*/  IABS R19, R20 ;  /* 0x0000001400137213 */ /* 0x000fe20000000000 */
[C---:B------:R-:W-:Y:S01]  /*2560*/  IMAD R3, R8.reuse, R15, R4 ;  /* 0x0000000f08037224 */ /* 0x040fe200078e0204 */
[----:B------:R-:W-:Y:S01]  /*2570*/  ISETP.GT.U32.AND P5, PT, R8, R13, PT ;  /* 0x0000000d0800720c */ /* 0x000fe20003fa4070 */
[----:B------:R-:W-:Y:S01]  /*2580*/  IMAD.MOV.U32 R12, RZ, RZ, R27 ;  /* 0x000000ffff0c7224 */ /* 0x000fe200078e001b */
[----:B------:R-:W-:Y:S01]  /*2590*/  LOP3.LUT R4, R0, 0x1f, R11, 0xfe, !PT ;  /* 0x0000001f00047812 */ /* 0x000fe200078efe0b */
[----:B------:R-:W-:-:S02]  /*25a0*/  IMAD.MOV.U32 R16, RZ, RZ, R25 ;  /* 0x000000ffff107224 */ /* 0x000fc400078e0019 */
[----:B------:R-:W-:Y:S01]  /*25b0*/  @!P4 IMAD.MOV R12, RZ, RZ, -R12 ;  /* 0x000000ffff0cc224 */ /* 0x000fe200078e0a0c */
[----:B------:R-:W-:Y:S01]  /*25c0*/  ISETP.GT.U32.AND P4, PT, R8, R3, PT ;  /* 0x000000030800720c */ /* 0x000fe20003f84070 */
[----:B------:R-:W-:Y:S01]  /*25d0*/  @!P3 IMAD.MOV R16, RZ, RZ, -R16 ;  /* 0x000000ffff10b224 */ /* 0x000fe200078e0a10 */
[----:B------:R-:W-:Y:S01]  /*25e0*/  ISETP.GE.AND P3, PT, R14, RZ, PT ;  /* 0x000000ff0e00720c */ /* 0x000fe20003f66270 */
[C---:B------:R-:W-:Y:S01]  /*25f0*/  IMAD R15, R8.reuse, R17, R10 ;  /* 0x00000011080f7224 */ /* 0x040fe200078e020a */
[----:B------:R-:W-:Y:S01]  /*2600*/  IABS R14, R4 ;  /* 0x00000004000e7213 */ /* 0x000fe20000000000 */
[--C-:B------:R-:W-:Y:S01]  /*2610*/  @!P1 IMAD.IADD R7, R7, 0x1, -R8.reuse ;  /* 0x0000000107079824 */ /* 0x100fe200078e0a08 */
[----:B------:R0:W-:Y:S01]  /*2620*/  STL [R1+0xf0], R16 ;  /* 0x0000f01001007387 */ /* 0x0001e20000100800 */
[----:B------:R-:W-:Y:S01]  /*2630*/  @!P5 IMAD.IADD R13, R13, 0x1, -R8 ;  /* 0x000000010d0dd824 */ /* 0x000fe200078e0a08 */
[----:B------:R-:W-:Y:S01]  /*2640*/  ISETP.GT.U32.AND P5, PT, R8, R15, PT ;  /* 0x0000000f0800720c */ /* 0x000fe20003fa4070 */
[----:B------:R-:W-:Y:S01]  /*2650*/  IMAD.MOV.U32 R10, RZ, RZ, R7 ;  /* 0x000000ffff0a7224 */ /* 0x000fe200078e0007 */
[----:B------:R1:W-:Y:S01]  /*2660*/  STL [R1+0xec], R12 ;  /* 0x0000ec0c01007387 */ /* 0x0003e20000100800 */
[----:B------:R-:W-:Y:S01]  /*2670*/  ISETP.GE.AND P1, PT, R2, RZ, PT ;  /* 0x000000ff0200720c */ /* 0x000fe20003f26270 */
[----:B------:R-:W-:-:S02]  /*2680*/  IMAD.MOV.U32 R18, RZ, RZ, R13 ;  /* 0x000000ffff127224 */ /* 0x000fc400078e000d */
[----:B------:R-:W-:Y:S01]  /*2690*/  @!P4 IMAD.IADD R3, R3, 0x1, -R8 ;  /* 0x000000010303c824 */ /* 0x000fe200078e0a08 */
[----:B0-----:R-:W-:Y:S01]  /*26a0*/  LOP3.LUT R16, R0, 0x20, R11, 0xfe, !PT ;  /* 0x0000002000107812 */ /* 0x001fe200078efe0b */
[----:B------:R-:W-:Y:S01]  /*26b0*/  @!P2 IMAD.MOV R10, RZ, RZ, -R10 ;  /* 0x000000ffff0aa224 */ /* 0x000fe200078e0a0a */
[----:B------:R-:W-:Y:S01]  /*26c0*/  ISETP.GE.AND P2, PT, R4, RZ, PT ;  /* 0x000000ff0400720c */ /* 0x000fe20003f46270 */
[----:B------:R-:W-:Y:S01]  /*26d0*/  IMAD.HI.U32 R4, R9, R14, RZ ;  /* 0x0000000e09047227 */ /* 0x000fe200078e00ff */
[----:B-1----:R-:W-:Y:S02]  /*26e0*/  IABS R12, R2 ;  /* 0x00000002000c7213 */ /* 0x002fe40000000000 */
[C---:B------:R-:W-:Y:S01]  /*26f0*/  ISETP.GT.U32.AND P4, PT, R8.reuse, R3, PT ;  /* 0x000000030800720c */ /* 0x040fe20003f84070 */
[----:B------:R-:W-:Y:S01]  /*2700*/  @!P5 IMAD.IADD R15, R15, 0x1, -R8 ;  /* 0x000000010f0fd824 */ /* 0x000fe200078e0a08 */
[----:B------:R-:W-:Y:S01]  /*2710*/  IABS R17, R16 ;  /* 0x0000001000117213 */ /* 0x000fe20000000000 */
[----:B------:R-:W-:Y:S01]  /*2720*/  IMAD.HI.U32 R2, R9, R12, RZ ;  /* 0x0000000c09027227 */ /* 0x000fe200078e00ff */
[----:B------:R0:W-:Y:S02]  /*2730*/  STL [R1+0xe8], R10 ;  /* 0x0000e80a01007387 */ /* 0x0001e40000100800 */
[----:B------:R-:W-:Y:S01]  /*2740*/  ISETP.GT.U32.AND P5, PT, R8, R15, PT ;  /* 0x0000000f0800720c */ /* 0x000fe20003fa4070 */
[----:B------:R-:W-:-:S02]  /*2750*/  IMAD.MOV R7, RZ, RZ, -R2 ;  /* 0x000000ffff077224 */ /* 0x000fc400078e0a02 */
[----:B------:R-:W-:Y:S02]  /*2760*/  IMAD.MOV R13, RZ, RZ, -R4 ;  /* 0x000000ffff0d7224 */ /* 0x000fe400078e0a04 */
[C---:B------:R-:W-:Y:S02]  /*2770*/  IMAD R7, R8.reuse, R7, R12 ;  /* 0x0000000708077224 */ /* 0x040fe400078e020c */
[----:B------:R-:W-:Y:S02]  /*2780*/  @!P4 IMAD.IADD R3, R3, 0x1, -R8 ;  /* 0x000000010303c824 */ /* 0x000fe400078e0a08 */
[----:B0-----:R-:W-:Y:S01]  /*2790*/  IMAD.HI.U32 R10, R9, R17, RZ ;  /* 0x00000011090a7227 */ /* 0x001fe200078e00ff */
[----:B------:R-:W-:-:S03]  /*27a0*/  ISETP.GT.U32.AND P4, PT, R8, R7, PT ;  /* 0x000000070800720c */ /* 0x000fc60003f84070 */
[----:B------:R-:W-:Y:S02]  /*27b0*/  IMAD.MOV R10, RZ, RZ, -R10 ;  /* 0x000000ffff0a7224 */ /* 0x000fe400078e0a0a */
[----:B------:R-:W-:Y:S02]  /*27c0*/  IMAD.MOV.U32 R21, RZ, RZ, R3 ;  /* 0x000000ffff157224 */ /* 0x000fe400078e0003 */
[----:B------:R-:W-:Y:S02]  /*27d0*/  IMAD R17, R8, R10, R17 ;  /* 0x0000000a08117224 */ /* 0x000fe400078e0211 */
[----:B------:R-:W-:Y:S01]  /*27e0*/  @!P6 IMAD.MOV R18, RZ, RZ, -R18 ;  /* 0x000000ffff12e224 */ /* 0x000fe200078e0a12 */
[----:B------:R-:W-:Y:S01]  /*27f0*/  ISETP.GE.AND P6, PT, R16, RZ, PT ;  /* 0x000000ff1000720c */ /* 0x000fe20003fc6270 */
[----:B------:R-:W-:Y:S01]  /*2800*/  IMAD R13, R8, R13, R14 ;  /* 0x0000000d080d7224 */ /* 0x000fe200078e020e */
[----:B------:R-:W-:Y:S01]  /*2810*/  LOP3.LUT R16, R0, 0x21, R11, 0xfe, !PT ;  /* 0x0000002100107812 */ /* 0x000fe200078efe0b */
[----:B------:R-:W-:Y:S01]  /*2820*/  @!P0 IMAD.MOV R21, RZ, RZ, -R21 ;  /* 0x000000ffff158224 */ /* 0x000fe200078e0a15 */
[C---:B------:R-:W-:Y:S01]  /*2830*/  ISETP.GT.U32.AND P0, PT, R8.reuse, R17, PT ;  /* 0x000000110800720c */ /* 0x040fe20003f04070 */
[--C-:B------:R-:W-:Y:S01]  /*2840*/  @!P5 IMAD.IADD R15, R15, 0x1, -R8.reuse ;  /* 0x000000010f0fd824 */ /* 0x100fe200078e0a08 */
[----:B------:R-:W-:Y:S01]  /*2850*/  IABS R4, R16 ;  /* 0x0000001000047213 */ /* 0x000fe20000000000 */
[----:B------:R-:W-:Y:S01]  /*2860*/  @!P4 IMAD.IADD R7, R7, 0x1, -R8 ;  /* 0x000000010707c824 */ /* 0x000fe200078e0a08 */
[C---:B------:R-:W-:Y:S01]  /*2870*/  ISETP.GT.U32.AND P5, PT, R8.reuse, R13, PT ;  /* 0x0000000d0800720c */ /* 0x040fe20003fa4070 */
[----:B------:R-:W-:Y:S01]  /*2880*/  IMAD.MOV.U32 R10, RZ, RZ, R15 ;  /* 0x000000ffff0a7224 */ /* 0x000fe200078e000f */
[----:B------:R0:W-:Y:S01]  /*2890*/  STL [R1+0xe4], R18 ;  /* 0x0000e41201007387 */ /* 0x0001e20000100800 */
[----:B------:R-:W-:Y:S01]  /*28a0*/  IMAD.HI.U32 R2, R9, R4, RZ ;  /* 0x0000000409027227 */ /* 0x000fe200078e00ff */
[----:B------:R-:W-:-:S02]  /*28b0*/  ISETP.GT.U32.AND P4, PT, R8, R7, PT ;  /* 0x000000070800720c */ /* 0x000fc40003f84070 */
[----:B------:R-:W-:Y:S01]  /*28c0*/  IABS R14, R22 ;  /* 0x00000016000e7213 */ /* 0x000fe20000000000 */
[----:B------:R-:W-:Y:S01]  /*28d0*/  IMAD.MOV R3, RZ, RZ, -R2 ;  /* 0x000000ffff037224 */ /* 0x000fe200078e0a02 */
[----:B------:R-:W-:Y:S01]  /*28e0*/  STL [R1+0xe0], R21 ;  /* 0x0000e01501007387 */ /* 0x000fe20000100800 */
[----:B------:R-:W-:Y:S02]  /*28f0*/  @!P0 IMAD.IADD R17, R17, 0x1, -R8 ;  /* 0x0000000111118824 */ /* 0x000fe400078e0a08 */
[----:B------:R-:W-:Y:S01]  /*2900*/  IMAD R3, R8, R3, R4 ;  /* 0x0000000308037224 */ /* 0x000fe200078e0204 */
[--C-:B0-----:R-:W-:Y:S01]  /*2910*/  LOP3.LUT R18, R0, 0x22, R11.reuse, 0xfe, !PT ;  /* 0x0000002200127812 */ /* 0x101fe200078efe0b */
[----:B------:R-:W-:Y:S01]  /*2920*/  @!P5 IMAD.IADD R13, R13, 0x1, -R8 ;  /* 0x000000010d0dd824 */ /* 0x000fe200078e0a08 */
[C---:B------:R-:W-:Y:S01]  /*2930*/  ISETP.GT.U32.AND P0, PT, R8.reuse, R17, PT ;  /* 0x000000110800720c */ /* 0x040fe20003f04070 */
[----:B------:R-:W-:Y:S01]  /*2940*/  @!P3 IMAD.MOV R10, RZ, RZ, -R10 ;  /* 0x000000ffff0ab224 */ /* 0x000fe200078e0a0a */
[----:B------:R-:W-:Y:S01]  /*2950*/  IABS R12, R18 ;  /* 0x00000012000c7213 */ /* 0x000fe20000000000 */
[----:B------:R-:W-:Y:S01]  /*2960*/  @!P4 IMAD.IADD R7, R7, 0x1, -R8 ;  /* 0x000000010707c824 */ /* 0x000fe200078e0a08 */
[C---:B------:R-:W-:Y:S01]  /*2970*/  ISETP.GT.U32.AND P5, PT, R8.reuse, R13, PT ;  /* 0x0000000d0800720c */ /* 0x040fe20003fa4070 */
[C---:B------:R-:W-:Y:S01]  /*2980*/  IMAD.HI.U32 R4, R9.reuse, R19, RZ ;  /* 0x0000001309047227 */ /* 0x040fe200078e00ff */
[----:B------:R-:W-:Y:S01]  /*2990*/  ISETP.GT.U32.AND P4, PT, R8, R3, PT ;  /* 0x000000030800720c */ /* 0x000fe20003f84070 */
[----:B------:R0:W-:Y:S01]  /*29a0*/  STL [R1+0x1f4], R10 ;  /* 0x0001f40a01007387 */ /* 0x0001e20000100800 */
[----:B------:R-:W-:Y:S01]  /*29b0*/  ISETP.GE.AND P3, PT, R16, RZ, PT ;  /* 0x000000ff1000720c */ /* 0x000fe20003f66270 */
[----:B------:R-:W-:Y:S01]  /*29c0*/  IMAD.MOV R4, RZ, RZ, -R4 ;  /* 0x000000ffff047224 */ /* 0x000fe200078e0a04 */
[----:B------:R-:W-:Y:S01]  /*29d0*/  LOP3.LUT R16, R0, 0x26, R11, 0xfe, !PT ;  /* 0x0000002600107812 */ /* 0x000fe200078efe0b */
[----:B------:R-:W-:-:S04]  /*29e0*/  IMAD.HI.U32 R2, R9, R12, RZ ;  /* 0x0000000c09027227 */ /* 0x000fc800078e00ff */
[----:B------:R-:W-:Y:S02]  /*29f0*/  IMAD R19, R8, R4, R19 ;  /* 0x0000000408137224 */ /* 0x000fe400078e0213 */
[----:B0-----:R-:W-:-:S04]  /*2a00*/  IMAD.HI.U32 R10, R9, R14, RZ ;  /* 0x0000000e090a7227 */ /* 0x001fc800078e00ff */
[----:B------:R-:W-:Y:S02]  /*2a10*/  IMAD.MOV R21, RZ, RZ, -R10 ;  /* 0x000000ffff157224 */ /* 0x000fe400078e0a0a */
[--C-:B------:R-:W-:Y:S01]  /*2a20*/  @!P0 IMAD.IADD R17, R17, 0x1, -R8.reuse ;  /* 0x0000000111118824 */ /* 0x100fe200078e0a08 */
[----:B------:R-:W-:Y:S01]  /*2a30*/  ISETP.GT.U32.AND P0, PT, R8, R19, PT ;  /* 0x000000130800720c */ /* 0x000fe20003f04070 */
[----:B------:R-:W-:Y:S02]  /*2a40*/  IMAD.MOV.U32 R23, RZ, RZ, R7 ;  /* 0x000000ffff177224 */ /* 0x000fe400078e0007 */
[--C-:B------:R-:W-:Y:S01]  /*2a50*/  @!P5 IMAD.IADD R13, R13, 0x1, -R8.reuse ;  /* 0x000000010d0dd824 */ /* 0x100fe200078e0a08 */
[----:B------:R-:W-:Y:S01]  /*2a60*/  ISETP.GE.AND P5, PT, R18, RZ, PT ;  /* 0x000000ff1200720c */ /* 0x000fe20003fa6270 */
[----:B------:R-:W-:Y:S01]  /*2a70*/  @!P4 IMAD.IADD R3, R3, 0x1, -R8 ;  /* 0x000000010303c824 */ /* 0x000fe200078e0a08 */
[----:B------:R-:W-:Y:S01]  /*2a80*/  LOP3.LUT R18, R0, 0x27, R11, 0xfe, !PT ;  /* 0x0000002700127812 */ /* 0x000fe200078efe0b */
[----:B------:R-:W-:-:S02]  /*2a90*/  IMAD R7, R8, R21, R14 ;  /* 0x0000001508077224 */ /* 0x000fc400078e020e */
[----:B------:R-:W-:Y:S01]  /*2aa0*/  IMAD.MOV.U32 R10, RZ, RZ, R17 ;  /* 0x000000ffff0a7224 */ /* 0x000fe200078e0011 */
[C---:B------:R-:W-:Y:S01]  /*2ab0*/  ISETP.GT.U32.AND P4, PT, R8.reuse, R3, PT ;  /* 0x000000030800720c */ /* 0x040fe20003f84070 */
[----:B------:R-:W-:Y:S02]  /*2ac0*/  IMAD.MOV R15, RZ, RZ, -R2 ;  /* 0x000000ffff0f7224 */ /* 0x000fe400078e0a02 */
[----:B------:R-:W-:Y:S02]  /*2ad0*/  IMAD.MOV.U32 R2, RZ, RZ, R13 ;  /* 0x000000ffff027224 */ /* 0x000fe400078e000d */
[----:B------:R-:W-:Y:S01]  /*2ae0*/  @!P6 IMAD.MOV R10, RZ, RZ, -R10 ;  /* 0x000000ffff0ae224 */ /* 0x000fe200078e0a0a */
[C---:B------:R-:W-:Y:S01]  /*2af0*/  ISETP.GT.U32.AND P6, PT, R8.reuse, R7, PT ;  /* 0x000000070800720c */ /* 0x040fe20003fc4070 */
[----:B------:R-:W-:Y:S01]  /*2b00*/  IMAD R15, R8, R15, R12 ;  /* 0x0000000f080f7224 */ /* 0x000fe200078e020c */
[----:B------:R-:W-:Y:S01]  /*2b10*/  LOP3.LUT R12, R0, 0x25, R11, 0xfe, !PT ;  /* 0x00000025000c7812 */ /* 0x000fe200078efe0b */
[----:B------:R-:W-:-:S02]  /*2b20*/  @!P1 IMAD.MOV R23, RZ, RZ, -R23 ;  /* 0x000000ffff179224 */ /* 0x000fc400078e0a17 */
[----:B------:R-:W-:Y:S01]  /*2b30*/  @!P2 IMAD.MOV R2, RZ, RZ, -R2 ;  /* 0x000000ffff02a224 */ /* 0x000fe200078e0a02 */
[----:B------:R-:W-:Y:S01]  /*2b40*/  IABS R4, R12 ;  /* 0x0000000c00047213 */ /* 0x000fe20000000000 */
[--C-:B------:R-:W-:Y:S01]  /*2b50*/  @!P0 IMAD.IADD R19, R19, 0x1, -R8.reuse ;  /* 0x0000000113138824 */ /* 0x100fe200078e0a08 */
[----:B------:R-:W-:Y:S01]  /*2b60*/  ISETP.GT.U32.AND P1, PT, R8, R15, PT ;  /* 0x0000000f0800720c */ /* 0x000fe20003f24070 */
[----:B------:R-:W-:Y:S01]  /*2b70*/  STL [R1+0x1f8], R23 ;  /* 0x0001f81701007387 */ /* 0x000fe20000100800 */
[--C-:B------:R-:W-:Y:S01]  /*2b80*/  @!P4 IMAD.IADD R3, R3, 0x1, -R8.reuse ;  /* 0x000000010303c824 */ /* 0x100fe200078e0a08 */
[----:B------:R-:W-:Y:S02]  /*2b90*/  ISETP.GE.AND P2, PT, R20, RZ, PT ;  /* 0x000000ff1400720c */ /* 0x000fe40003f46270 */
[----:B------:R0:W-:Y:S01]  /*2ba0*/  STL [R1+0x1fc], R2 ;  /* 0x0001fc0201007387 */ /* 0x0001e20000100800 */
[----:B------:R-:W-:Y:S01]  /*2bb0*/  @!P6 IMAD.IADD R7, R7, 0x1, -R8 ;  /* 0x000000010707e824 */ /* 0x000fe200078e0a08 */
[----:B------:R-:W-:Y:S01]  /*2bc0*/  ISETP.GT.U32.AND P6, PT, R8, R19, PT ;  /* 0x000000130800720c */ /* 0x000fe20003fc4070 */
[----:B------:R-:W-:Y:S01]  /*2bd0*/  IMAD.MOV.U32 R14, RZ, RZ, R3 ;  /* 0x000000ffff0e7224 */ /* 0x000fe200078e0003 */
[----:B------:R1:W-:Y:S01]  /*2be0*/  STL [R1+0xdc], R10 ;  /* 0x0000dc0a01007387 */ /* 0x0003e20000100800 */
[----:B------:R-:W-:-:S02]  /*2bf0*/  LOP3.LUT R20, R0, 0x28, R11, 0xfe, !PT ;  /* 0x0000002800147812 */ /* 0x000fc400078efe0b */
[----:B------:R-:W-:Y:S01]  /*2c00*/  @!P3 IMAD.MOV R14, RZ, RZ, -R14 ;  /* 0x000000ffff0eb224 */ /* 0x000fe200078e0a0e */
[----:B------:R-:W-:Y:S01]  /*2c10*/  ISETP.GT.U32.AND P3, PT, R8, R7, PT ;  /* 0x000000070800720c */ /* 0x000fe20003f64070 */
[----:B------:R-:W-:Y:S01]  /*2c20*/  @!P1 IMAD.IADD R15, R15, 0x1, -R8 ;  /* 0x000000010f0f9824 */ /* 0x000fe200078e0a08 */
[----:B------:R-:W-:Y:S01]  /*2c30*/  ISETP.GE.AND P1, PT, R12, RZ, PT ;  /* 0x000000ff0c00720c */ /* 0x000fe20003f26270 */
[----:B0-----:R-:W-:Y:S01]  /*2c40*/  IMAD.HI.U32 R2, R9, R4, RZ ;  /* 0x0000000409027227 */ /* 0x001fe200078e00ff */
[----:B------:R-:W-:Y:S01]  /*2c50*/  IABS R12, R18 ;  /* 0x00000012000c7213 */ /* 0x000fe20000000000 */
[----:B------:R0:W-:Y:S01]  /*2c60*/  STL [R1+0xd8], R14 ;  /* 0x0000d80e01007387 */ /* 0x0001e20000100800 */
[----:B-1----:R-:W-:Y:S01]  /*2c70*/  IABS R10, R16 ;  /* 0x00000010000a7213 */ /* 0x002fe20000000000 */
[----:B------:R-:W-:Y:S01]  /*2c80*/  IMAD.MOV R13, RZ, RZ, -R2 ;  /* 0x000000ffff0d7224 */ /* 0x000fe200078e0a02 */
[----:B------:R-:W-:Y:S01]  /*2c90*/  ISETP.GT.U32.AND P0, PT, R8, R15, PT ;  /* 0x0000000f0800720c */ /* 0x000fe20003f04070 */
[----:B------:R-:W-:Y:S01]  /*2ca0*/  @!P6 IMAD.IADD R19, R19, 0x1, -R8 ;  /* 0x000000011313e824 */ /* 0x000fe200078e0a08 */
[----:B------:R-:W-:Y:S01]  /*2cb0*/  ISETP.GE.AND P4, PT, R22, RZ, PT ;  /* 0x000000ff1600720c */ /* 0x000fe20003f86270 */
[----:B------:R-:W-:Y:S01]  /*2cc0*/  IMAD.HI.U32 R2, R9, R10, RZ ;  /* 0x0000000a09027227 */ /* 0x000fe200078e00ff */
[----:B------:R-:W-:-:S02]  /*2cd0*/  LOP3.LUT R22, R0, 0x29, R11, 0xfe, !PT ;  /* 0x0000002900167812 */ /* 0x000fc400078efe0b */
[----:B------:R-:W-:Y:S01]  /*2ce0*/  IABS R17, R20 ;  /* 0x0000001400117213 */ /* 0x000fe20000000000 */
[----:B------:R-:W-:Y:S01]  /*2cf0*/  IMAD R3, R8, R13, R4 ;  /* 0x0000000d08037224 */ /* 0x000fe200078e0204 */
[----:B0-----:R-:W-:Y:S01]  /*2d00*/  IABS R14, R22 ;  /* 0x00000016000e7213 */ /* 0x001fe20000000000 */
[----:B------:R-:W-:Y:S02]  /*2d10*/  IMAD.MOV R13, RZ, RZ, -R2 ;  /* 0x000000ffff0d7224 */ /* 0x000fe400078e0a02 */
[----:B------:R-:W-:-:S04]  /*2d20*/  IMAD.HI.U32 R2, R9, R12, RZ ;  /* 0x0000000c09027227 */ /* 0x000fc800078e00ff */
[C---:B------:R-:W-:Y:S02]  /*2d30*/  IMAD R13, R8.reuse, R13, R10 ;  /* 0x0000000d080d7224 */ /* 0x040fe400078e020a */
[----:B------:R-:W-:Y:S01]  /*2d40*/  @!P0 IMAD.IADD R15, R15, 0x1, -R8 ;  /* 0x000000010f0f8824 */ /* 0x000fe200078e0a08 */
[C---:B------:R-:W-:Y:S01]  /*2d50*/  ISETP.GT.U32.AND P0, PT, R8.reuse, R3, PT ;  /* 0x000000030800720c */ /* 0x040fe20003f04070 */
[----:B------:R-:W-:Y:S01]  /*2d60*/  IMAD.HI.U32 R4, R9, R17, RZ ;  /* 0x0000001109047227 */ /* 0x000fe200078e00ff */
[----:B------:R-:W-:-:S03]  /*2d70*/  ISETP.GT.U32.AND P6, PT, R8, R13, PT ;  /* 0x0000000d0800720c */ /* 0x000fc60003fc4070 */
[----:B------:R-:W-:Y:S02]  /*2d80*/  IMAD.MOV.U32 R21, RZ, RZ, R15 ;  /* 0x000000ffff157224 */ /* 0x000fe400078e000f */
[----:B------:R-:W-:Y:S02]  /*2d90*/  IMAD.MOV R15, RZ, RZ, -R2 ;  /* 0x000000ffff0f7224 */ /* 0x000fe400078e0a02 */
[----:B------:R-:W-:Y:S01]  /*2da0*/  @!P3 IMAD.IADD R7, R7, 0x1, -R8 ;  /* 0x000000010707b824 */ /* 0x000fe200078e0a08 */
[----:B------:R-:W-:Y:S01]  /*2db0*/  ISETP.GE.AND P3, PT, R16, RZ, PT ;  /* 0x000000ff1000720c */ /* 0x000fe20003f66270 */
[----:B------:R-:W-:Y:S02]  /*2dc0*/  @!P5 IMAD.MOV R21, RZ, RZ, -R21 ;  /* 0x000000ffff15d224 */ /* 0x000fe400078e0a15 */
[----:B------:R-:W-:-:S03]  /*2dd0*/  IMAD.HI.U32 R10, R9, R14, RZ ;  /* 0x0000000e090a7227 */ /* 0x000fc600078e00ff */
[----:B------:R0:W-:Y:S01]  /*2de0*/  STL [R1+0xd4], R21 ;  /* 0x0000d41501007387 */ /* 0x0001e20000100800 */
[----:B------:R-:W-:Y:S02]  /*2df0*/  @!P6 IMAD.IADD R13, R13, 0x1, -R8 ;  /* 0x000000010d0de824 */ /* 0x000fe400078e0a08 */
[----:B------:R-:W-:Y:S02]  /*2e00*/  IMAD.MOV R4, RZ, RZ, -R4 ;  /* 0x000000ffff047224 */ /* 0x000fe400078e0a04 */
[C---:B------:R-:W-:Y:S01]  /*2e10*/  IMAD R15, R8.reuse, R15, R12 ;  /* 0x0000000f080f7224 */ /* 0x040fe200078e020c */
[----:B------:R-:W-:Y:S01]  /*2e20*/  ISETP.GT.U32.AND P6, PT, R8, R13, PT ;  /* 0x0000000d0800720c */ /* 0x000fe20003fc4070 */
[----:B------:R-:W-:Y:S01]  /*2e30*/  IMAD.MOV.U32 R16, RZ, RZ, R19 ;  /* 0x000000ffff107224 */ /* 0x000fe200078e0013 */
[--C-:B------:R-:W-:Y:S01]  /*2e40*/  LOP3.LUT R12, R0, 0x2a, R11.reuse, 0xfe, !PT ;  /* 0x0000002a000c7812 */ /* 0x100fe200078efe0b */
[----:B------:R-:W-:Y:S01]  /*2e50*/  @!P0 IMAD.IADD R3, R3, 0x1, -R8 ;  /* 0x0000000103038824 */ /* 0x000fe200078e0a08 */
[----:B------:R-:W-:Y:S01]  /*2e60*/  ISETP.GE.AND P0, PT, R18, RZ, PT ;  /* 0x000000ff1200720c */ /* 0x000fe20003f06270 */
[----:B0-----:R-:W-:Y:S01]  /*2e70*/  IMAD.MOV R21, RZ, RZ, -R10 ;  /* 0x000000ffff157224 */ /* 0x001fe200078e0a0a */
[----:B------:R-:W-:Y:S01]  /*2e80*/  LOP3.LUT R18, R0, 0x2d, R11, 0xfe, !PT ;  /* 0x0000002d00127812 */ /* 0x000fe200078efe0b */
[C---:B------:R-:W-:Y:S01]  /*2e90*/  IMAD R17, R8.reuse, R4, R17 ;  /* 0x0000000408117224 */ /* 0x040fe200078e0211 */
[C---:B------:R-:W-:Y:S01]  /*2ea0*/  ISETP.GT.U32.AND P5, PT, R8.reuse, R3, PT ;  /* 0x000000030800720c */ /* 0x040fe20003fa4070 */
[----:B------:R-:W-:Y:S01]  /*2eb0*/  IMAD.MOV.U32 R2, RZ, RZ, R7 ;  /* 0x000000ffff027224 */ /* 0x000fe200078e0007 */
[----:B------:R-:W-:Y:S01]  /*2ec0*/  IABS R4, R12 ;  /* 0x0000000c00047213 */ /* 0x000fe20000000000 */
[----:B------:R-:W-:Y:S01]  /*2ed0*/  @!P2 IMAD.MOV R16, RZ, RZ, -R16 ;  /* 0x000000ffff10a224 */ /* 0x000fe200078e0a10 */
[C---:B------:R-:W-:Y:S01]  /*2ee0*/  ISETP.GT.U32.AND P2, PT, R8.reuse, R15, PT ;  /* 0x0000000f0800720c */ /* 0x040fe20003f44070 */
[----:B------:R-:W-:Y:S01]  /*2ef0*/  IMAD R7, R8, R21, R14 ;  /* 0x0000001508077224 */ /* 0x000fe200078e020e */
[----:B------:R-:W-:Y:S01]  /*2f00*/  LOP3.LUT R14, R0, 0x2b, R11, 0xfe, !PT ;  /* 0x0000002b000e7812 */ /* 0x000fe200078efe0b */
[----:B------:R-:W-:Y:S01]  /*2f10*/  @!P4 IMAD.MOV R2, RZ, RZ, -R2 ;  /* 0x000000ffff02c224 */ /* 0x000fe200078e0a02 */
[C---:B------:R-:W-:Y:S01]  /*2f20*/  ISETP.GT.U32.AND P4, PT, R8.reuse, R17, PT ;  /* 0x000000110800720c */ /* 0x040fe20003f84070 */
[--C-:B------:R-:W-:Y:S01]  /*2f30*/  @!P6 IMAD.IADD R13, R13, 0x1, -R8.reuse ;  /* 0x000000010d0de824 */ /* 0x100fe200078e0a08 */
[----:B------:R-:W-:Y:S01]  /*2f40*/  ISETP.GT.U32.AND P6, PT, R8, R7, PT ;  /* 0x000000070800720c */ /* 0x000fe20003fc4070 */
[----:B------:R0:W-:Y:S01]  /*2f50*/  STL [R1+0xd0], R16 ;  /* 0x0000d01001007387 */ /* 0x0001e20000100800 */
[----:B------:R-:W-:Y:S01]  /*2f60*/  IABS R140, R14 ;  /* 0x0000000e008c7213 */ /* 0x000fe20000000000 */
[----:B------:R-:W-:Y:S01]  /*2f70*/  @!P5 IMAD.IADD R3, R3, 0x1, -R8 ;  /* 0x000000010303d824 */ /* 0x000fe200078e0a08 */
[----:B------:R-:W-:Y:S01]  /*2f80*/  ISETP.GE.AND P5, PT, R20, RZ, PT ;  /* 0x000000ff1400720c */ /* 0x000fe20003fa6270 */
[----:B------:R1:W-:Y:S01]  /*2f90*/  STL [R1+0xcc], R2 ;  /* 0x0000cc0201007387 */ /* 0x0003e20000100800 */
[----:B------:R-:W-:-:S02]  /*2fa0*/  IMAD.MOV.U32 R21, RZ, RZ, R13 ;  /* 0x000000ffff157224 */ /* 0x000fc400078e000d */
[--C-:B------:R-:W-:Y:S01]  /*2fb0*/  @!P2 IMAD.IADD R15, R15, 0x1, -R8.reuse ;  /* 0x000000010f0fa824 */ /* 0x100fe200078e0a08 */
[----:B------:R-:W-:Y:S01]  /*2fc0*/  ISETP.GE.AND P2, PT, R22, RZ, PT ;  /* 0x000000ff1600720c */ /* 0x000fe20003f46270 */
[----:B------:R-:W-:Y:S01]  /*2fd0*/  IMAD.MOV.U32 R10, RZ, RZ, R3 ;  /* 0x000000ffff0a7224 */ /* 0x000fe200078e0003 */
[----:B0-----:R-:W-:Y:S01]  /*2fe0*/  LOP3.LUT R16, R0, 0x2c, R11, 0xfe, !PT ;  /* 0x0000002c00107812 */ /* 0x001fe200078efe0b */
[--C-:B------:R-:W-:Y:S01]  /*2ff0*/  @!P4 IMAD.IADD R17, R17, 0x1, -R8.reuse ;  /* 0x000000011111c824 */ /* 0x100fe200078e0a08 */
[C---:B------:R-:W-:Y:S01]  /*3000*/  ISETP.GT.U32.AND P4, PT, R8.reuse, R15, PT ;  /* 0x0000000f0800720c */ /* 0x040fe20003f84070 */
[----:B------:R-:W-:Y:S01]  /*3010*/  @!P6 IMAD.IADD R7, R7, 0x1, -R8 ;  /* 0x000000010707e824 */ /* 0x000fe200078e0a08 */
[----:B------:R-:W-:Y:S01]  /*3020*/  IABS R139, R16 ;  /* 0x00000010008b7213 */ /* 0x000fe20000000000 */
[----:B-1----:R-:W-:Y:S01]  /*3030*/  IMAD.HI.U32 R2, R9, R4, RZ ;  /* 0x0000000409027227 */ /* 0x002fe200078e00ff */
[----:B------:R-:W-:-:S03]  /*3040*/  ISETP.GT.U32.AND P6, PT, R8, R17, PT ;  /* 0x000000110800720c */ /* 0x000fc60003fc4070 */
[----:B------:R-:W-:Y:S02]  /*3050*/  IMAD.MOV R3, RZ, RZ, -R2 ;  /* 0x000000ffff037224 */ /* 0x000fe400078e0a02 */
[----:B------:R-:W-:-:S04]  /*3060*/  IMAD.HI.U32 R2, R9, R140, RZ ;  /* 0x0000008c09027227 */ /* 0x000fc800078e00ff */
[C---:B------:R-:W-:Y:S02]  /*3070*/  IMAD R3, R8.reuse, R3, R4 ;  /* 0x0000000308037224 */ /* 0x040fe400078e0204 */
[----:B------:R-:W-:Y:S02]  /*3080*/  IMAD.MOV R19, RZ, RZ, -R2 ;  /* 0x000000ffff137224 */ /* 0x000fe400078e0a02 */
[----:B------:R-:W-:Y:S01]  /*3090*/  @!P4 IMAD.IADD R15, R15, 0x1, -R8 ;  /* 0x000000010f0fc824 */ /* 0x000fe200078e0a08 */
[C---:B------:R-:W-:Y:S01]  /*30a0*/  ISETP.GT.U32.AND P4, PT, R8.reuse, R3, PT ;  /* 0x000000030800720c */ /* 0x040fe20003f84070 */
[----:B------:R-:W-:Y:S01]  /*30b0*/  IMAD R140, R8, R19, R140 ;  /* 0x00000013088c7224 */ /* 0x000fe200078e028c */
[----:B------:R-:W-:Y:S01]  /*30c0*/  LOP3.LUT R19, R0, 0x2e, R11, 0xfe, !PT ;  /* 0x0000002e00137812 */ /* 0x000fe200078efe0b */
[----:B------:R-:W-:Y:S02]  /*30d0*/  @!P6 IMAD.IADD R17, R17, 0x1, -R8 ;  /* 0x000000011111e824 */ /* 0x000fe400078e0a08 */
[----:B------:R-:W-:Y:S01]  /*30e0*/  @!P1 IMAD.MOV R10, RZ, RZ, -R10 ;  /* 0x000000ffff0a9224 */ /* 0x000fe200078e0a0a */
[C---:B------:R-:W-:Y:S01]  /*30f0*/  ISETP.GT.U32.AND P6, PT, R8.reuse, R140, PT ;  /* 0x0000008c0800720c */ /* 0x040fe20003fc4070 */
[----:B------:R-:W-:Y:S01]  /*3100*/  IMAD.HI.U32 R2, R9, R139, RZ ;  /* 0x0000008b09027227 */ /* 0x000fe200078e00ff */
[----:B------:R-:W-:-:S02]  /*3110*/  ISETP.GT.U32.AND P1, PT, R8, R7, PT ;  /* 0x000000070800720c */ /* 0x000fc40003f24070 */
[----:B------:R0:W-:Y:S01]  /*3120*/  STL [R1+0x248], R10 ;  /* 0x0002480a01007387 */ /* 0x0001e20000100800 */
[----:B------:R-:W-:Y:S02]  /*3130*/  IMAD.MOV R4, RZ, RZ, -R2 ;  /* 0x000000ffff047224 */ /* 0x000fe400078e0a02 */
[--C-:B------:R-:W-:Y:S01]  /*3140*/  @!P4 IMAD.IADD R3, R3, 0x1, -R8.reuse ;  /* 0x000000010303c824 */ /* 0x100fe200078e0a08 */
[----:B------:R-:W-:Y:S01]  /*3150*/  ISETP.GE.AND P4, PT, R14, RZ, PT ;  /* 0x000000ff0e00720c */ /* 0x000fe20003f86270 */
[----:B------:R-:W-:Y:S01]  /*3160*/  IMAD.MOV.U32 R20, RZ, RZ, R15 ;  /* 0x000000ffff147224 */ /* 0x000fe200078e000f */
[----:B------:R-:W-:Y:S01]  /*3170*/  LOP3.LUT R14, R0, 0x32, R11, 0xfe, !PT ;  /* 0x00000032000e7812 */ /* 0x000fe200078efe0b */
[----:B------:R-:W-:Y:S02]  /*3180*/  IMAD R139, R8, R4, R139 ;  /* 0x00000004088b7224 */ /* 0x000fe400078e028b */
[--C-:B------:R-:W-:Y:S01]  /*3190*/  @!P6 IMAD.IADD R140, R140, 0x1, -R8.reuse ;  /* 0x000000018c8ce824 */ /* 0x100fe200078e0a08 */
[----:B0-----:R-:W-:Y:S01]  /*31a0*/  IABS R10, R18 ;  /* 0x00000012000a7213 */ /* 0x001fe20000000000 */
[----:B------:R-:W-:Y:S01]  /*31b0*/  @!P1 IMAD.IADD R7, R7, 0x1, -R8 ;  /* 0x0000000107079824 */ /* 0x000fe200078e0a08 */
[----:B------:R-:W-:Y:S01]  /*31c0*/  ISETP.GT.U32.AND P6, PT, R8, R3, PT ;  /* 0x000000030800720c */ /* 0x000fe20003fc4070 */
[----:B------:R-:W-:Y:S01]  /*31d0*/  @!P3 IMAD.MOV R21, RZ, RZ, -R21 ;  /* 0x000000ffff15b224 */ /* 0x000fe200078e0a15 */
[----:B------:R-:W-:Y:S01]  /*31e0*/  ISETP.GE.AND P1, PT, R12, RZ, PT ;  /* 0x000000ff0c00720c */ /* 0x000fe20003f26270 */
[----:B------:R-:W-:Y:S01]  /*31f0*/  IMAD.HI.U32 R2, R9, R10, RZ ;  /* 0x0000000a09027227 */ /* 0x000fe200078e00ff */
[----:B------:R-:W-:-:S02]  /*3200*/  IABS R12, R19 ;  /* 0x00000013000c7213 */ /* 0x000fc40000000000 */
[----:B------:R-:W-:Y:S01]  /*3210*/  ISETP.GT.U32.AND P3, PT, R8, R139, PT ;  /* 0x0000008b0800720c */ /* 0x000fe20003f64070 */
[----:B------:R-:W-:Y:S01]  /*3220*/  IMAD.MOV R13, RZ, RZ, -R2 ;  /* 0x000000ffff0d7224 */ /* 0x000fe200078e0a02 */
[----:B------:R-:W-:Y:S01]  /*3230*/  STL [R1+0x24c], R21 ;  /* 0x00024c1501007387 */ /* 0x000fe20000100800 */
[----:B------:R-:W-:Y:S01]  /*3240*/  IMAD.MOV.U32 R2, RZ, RZ, R17 ;  /* 0x000000ffff027224 */ /* 0x000fe200078e0011 */
[----:B------:R-:W-:Y:S01]  /*3250*/  IABS R136, R14 ;  /* 0x0000000e00887213 */ /* 0x000fe20000000000 */
[----:B------:R-:W-:Y:S01]  /*3260*/  IMAD.MOV.U32 R4, RZ, RZ, R12 ;  /* 0x000000ffff047224 */ /* 0x000fe200078e000c */
[----:B------:R-:W-:Y:S01]  /*3270*/  LOP3.LUT R17, R0, 0x35, R11, 0xfe, !PT ;  /* 0x0000003500117812 */ /* 0x000fe200078efe0b */
[----:B------:R-:W-:Y:S01]  /*3280*/  @!P0 IMAD.MOV R20, RZ, RZ, -R20 ;  /* 0x000000ffff148224 */ /* 0x000fe200078e0a14 */
[C---:B------:R-:W-:Y:S01]  /*3290*/  ISETP.GT.U32.AND P0, PT, R8.reuse, R140, PT ;  /* 0x0000008c0800720c */ /* 0x040fe20003f04070 */
[----:B------:R-:W-:Y:S02]  /*32a0*/  IMAD.MOV.U32 R12, RZ, RZ, R7 ;  /* 0x000000ffff0c7224 */ /* 0x000fe400078e0007 */
[----:B------:R-:W-:Y:S01]  /*32b0*/  @!P5 IMAD.MOV R2, RZ, RZ, -R2 ;  /* 0x000000ffff02d224 */ /* 0x000fe200078e0a02 */
[----:B------:R-:W-:Y:S01]  /*32c0*/  STL [R1+0x250], R20 ;  /* 0x0002501401007387 */ /* 0x000fe20000100800 */
[----:B------:R-:W-:Y:S01]  /*32d0*/  IMAD R7, R8, R13, R10 ;  /* 0x0000000d08077224 */ /* 0x000fe200078e020a */
[----:B------:R-:W-:Y:S01]  /*32e0*/  LOP3.LUT R10, R0, 0x2f, R11, 0xfe, !PT ;  /* 0x0000002f000a7812 */ /* 0x000fe200078efe0b */
[--C-:B------:R-:W-:Y:S01]  /*32f0*/  @!P6 IMAD.IADD R3, R3, 0x1, -R8.reuse ;  /* 0x000000010303e824 */ /* 0x100fe200078e0a08 */
[----:B------:R0:W-:Y:S01]  /*3300*/  STL [R1+0xc8], R2 ;  /* 0x0000c80201007387 */ /* 0x0001e20000100800 */
[--C-:B------:R-:W-:Y:S01]  /*3310*/  @!P3 IMAD.IADD R139, R139, 0x1, -R8.reuse ;  /* 0x000000018b8bb824 */ /* 0x100fe200078e0a08 */
[----:B------:R-:W-:Y:S01]  /*3320*/  ISETP.GT.U32.AND P6, PT, R8, R7, PT ;  /* 0x000000070800720c */ /* 0x000fe20003fc4070 */
[----:B------:R-:W-:Y:S01]  /*3330*/  IMAD.MOV.U32 R15, RZ, RZ, R3 ;  /* 0x000000ffff0f7224 */ /* 0x000fe200078e0003 */
[----:B------:R-:W-:Y:S01]  /*3340*/  ISETP.GE.AND P5, PT, R16, RZ, PT ;  /* 0x000000ff1000720c */ /* 0x000fe20003fa6270 */
[----:B------:R-:W-:Y:S01]  /*3350*/  @!P0 IMAD.IADD R140, R140, 0x1, -R8 ;  /* 0x000000018c8c8824 */ /* 0x000fe200078e0a08 */
[----:B------:R-:W-:Y:S01]  /*3360*/  ISETP.GE.AND P3, PT, R10, RZ, PT ;  /* 0x000000ff0a00720c */ /* 0x000fe20003f66270 */
[----:B------:R-:W-:Y:S01]  /*3370*/  @!P2 IMAD.MOV R12, RZ, RZ, -R12 ;  /* 0x000000ffff0ca224 */ /* 0x000fe200078e0a0c */
[----:B------:R-:W-:Y:S01]  /*3380*/  ISETP.GE.AND P2, PT, R18, RZ, PT ;  /* 0x000000ff1200720c */ /* 0x000fe20003f46270 */
[----:B------:R-:W-:Y:S01]  /*3390*/  @!P4 IMAD.MOV R140, RZ, RZ, -R140 ;  /* 0x000000ffff8cc224 */ /* 0x000fe200078e0a8c */
[----:B------:R-:W-:Y:S01]  /*33a0*/  LOP3.LUT R16, R0, 0x34, R11, 0xfe, !PT ;  /* 0x0000003400107812 */ /* 0x000fe200078efe0b */
[----:B0-----:R-:W-:Y:S01]  /*33b0*/  IMAD.HI.U32 R2, R9, R4, RZ ;  /* 0x0000000409027227 */ /* 0x001fe200078e00ff */
[----:B------:R0:W-:Y:S01]  /*33c0*/  STL [R1+0xc4], R12 ;  /* 0x0000c40c01007387 */ /* 0x0001e20000100800 */
[----:B------:R-:W-:-:S02]  /*33d0*/  ISETP.GE.AND P0, PT, R19, RZ, PT ;  /* 0x000000ff1300720c */ /* 0x000fc40003f06270 */
[----:B------:R-:W-:Y:S01]  /*33e0*/  IMAD.MOV R13, RZ, RZ, -R2 ;  /* 0x000000ffff0d7224 */ /* 0x000fe200078e0a02 */
[----:B------:R-:W-:Y:S01]  /*33f0*/  IABS R2, R10 ;  /* 0x0000000a00027213 */ /* 0x000fe20000000000 */
[----:B------:R-:W-:Y:S01]  /*3400*/  @!P6 IMAD.IADD R7, R7, 0x1, -R8 ;  /* 0x000000010707e824 */ /* 0x000fe200078e0a08 */
[C---:B------:R-:W-:Y:S01]  /*3410*/  ISETP.GT.U32.AND P6, PT, R8.reuse, R139, PT ;  /* 0x0000008b0800720c */ /* 0x040fe20003fc4070 */
[----:B------:R-:W-:Y:S01]  /*3420*/  IMAD R13, R8, R13, R4 ;  /* 0x0000000d080d7224 */ /* 0x000fe200078e0204 */
[C-C-:B------:R-:W-:Y:S01]  /*3430*/  LOP3.LUT R10, R0.reuse, 0x30, R11.reuse, 0xfe, !PT ;  /* 0x00000030000a7812 */ /* 0x140fe200078efe0b */
[----:B------:R-:W-:Y:S01]  /*3440*/  IMAD.MOV.U32 R4, RZ, RZ, R2 ;  /* 0x000000ffff047224 */ /* 0x000fe200078e0002 */
[----:B0-----:R-:W-:Y:S01]  /*3450*/  LOP3.LUT R12, R0, 0x31, R11, 0xfe, !PT ;  /* 0x00000031000c7812 */ /* 0x001fe200078efe0b */
[----:B------:R-:W-:Y:S01]  /*3460*/  @!P1 IMAD.MOV R15, RZ, RZ, -R15 ;  /* 0x000000ffff0f9224 */ /* 0x000fe200078e0a0f */
[C---:B------:R-:W-:Y:S01]  /*3470*/  ISETP.GT.U32.AND P4, PT, R8.reuse, R13, PT ;  /* 0x0000000d0800720c */ /* 0x040fe20003f84070 */
[----:B------:R-:W-:Y:S01]  /*3480*/  IMAD.HI.U32 R2, R9, R4, RZ ;  /* 0x0000000409027227 */ /* 0x000fe200078e00ff */
[----:B------:R-:W-:-:S02]  /*3490*/  ISETP.GT.U32.AND P1, PT, R8, R7, PT ;  /* 0x000000070800720c */ /* 0x000fc40003f24070 */
[----:B------:R-:W-:Y:S01]  /*34a0*/  IABS R138, R10 ;  /* 0x0000000a008a7213 */ /* 0x000fe20000000000 */
[----:B------:R-:W-:Y:S01]  /*34b0*/  IMAD.MOV R3, RZ, RZ, -R2 ;  /* 0x000000ffff037224 */ /* 0x000fe200078e0a02 */
[----:B------:R-:W-:Y:S01]  /*34c0*/  IABS R137, R12 ;  /* 0x0000000c00897213 */ /* 0x000fe20000000000 */
[----:B------:R-:W-:Y:S01]  /*34d0*/  @!P6 IMAD.IADD R139, R139, 0x1, -R8 ;  /* 0x000000018b8be824 */ /* 0x000fe200078e0a08 */
[----:B------:R0:W-:Y:S01]  /*34e0*/  STL [R1+0xc0], R15 ;  /* 0x0000c00f01007387 */ /* 0x0001e20000100800 */
[----:B------:R-:W-:Y:S01]  /*34f0*/  IMAD R3, R8, R3, R4 ;  /* 0x0000000308037224 */ /* 0x000fe200078e0204 */
[----:B------:R-:W-:Y:S01]  /*3500*/  IABS R133, R16 ;  /* 0x0000001000857213 */ /* 0x000fe20000000000 */
[----:B------:R-:W-:-:S03]  /*3510*/  IMAD.HI.U32 R2, R9, R138, RZ ;  /* 0x0000008a09027227 */ /* 0x000fc600078e00ff */
[----:B------:R-:W-:Y:S01]  /*3520*/  ISETP.GT.U32.AND P6, PT, R8, R3, PT ;  /* 0x000000030800720c */ /* 0x000fe20003fc4070 */
[----:B------:R-:W-:Y:S01]  /*3530*/  @!P4 IMAD.IADD R13, R13, 0x1, -R8 ;  /* 0x000000010d0dc824 */ /* 0x000fe200078e0a08 */
[----:B------:R-:W-:Y:S01]  /*3540*/  ISETP.GE.AND P4, PT, R12, RZ, PT ;  /* 0x000000ff0c00720c */ /* 0x000fe20003f86270 */
[----:B------:R-:W-:Y:S02]  /*3550*/  @!P5 IMAD.MOV R139, RZ, RZ, -R139 ;  /* 0x000000ffff8bd224 */ /* 0x000fe400078e0a8b */
[----:B------:R-:W-:Y:S01]  /*3560*/  IMAD.HI.U32 R4, R9, R137, RZ ;  /* 0x0000008909047227 */ /* 0x000fe200078e00ff */
[----:B------:R-:W-:-:S03]  /*3570*/  ISETP.GT.U32.AND P5, PT, R8, R13, PT ;  /* 0x0000000d0800720c */ /* 0x000fc60003fa4070 */
[----:B------:R-:W-:Y:S01]  /*3580*/  @!P1 IMAD.IADD R7, R7, 0x1, -R8 ;  /* 0x0000000107079824 */ /* 0x000fe200078e0a08 */
[----:B------:R-:W-:Y:S01]  /*3590*/  ISETP.GE.AND P1, PT, R10, RZ, PT ;  /* 0x000000ff0a00720c */ /* 0x000fe20003f26270 */
[----:B0-----:R-:W-:Y:S01]  /*35a0*/  IMAD.MOV R15, RZ, RZ, -R2 ;  /* 0x000000ffff0f7224 */ /* 0x001fe200078e0a02 */
[----:B------:R-:W-:Y:S01]  /*35b0*/  IABS R10, R17 ;  /* 0x00000011000a7213 */ /* 0x000fe20000000000 */
[----:B------:R-:W-:Y:S02]  /*35c0*/  @!P6 IMAD.IADD R3, R3, 0x1, -R8 ;  /* 0x000000010303e824 */ /* 0x000fe400078e0a08 */
[----:B------:R-:W-:Y:S02]  /*35d0*/  IMAD.MOV R4, RZ, RZ, -R4 ;  /* 0x000000ffff047224 */ /* 0x000fe400078e0a04 */
[C---:B------:R-:W-:Y:S01]  /*35e0*/  IMAD R138, R8.reuse, R15, R138 ;  /* 0x0000000f088a7224 */ /* 0x040fe200078e028a */
[----:B------:R-:W-:Y:S01]  /*35f0*/  ISETP.GT.U32.AND P6, PT, R8, R3, PT ;  /* 0x000000030800720c */ /* 0x000fe20003fc4070 */
[----:B------:R-:W-:-:S02]  /*3600*/  IMAD.MOV.U32 R18, RZ, RZ, R7 ;  /* 0x000000ffff127224 */ /* 0x000fc400078e0007 */
[----:B------:R-:W-:-:S04]  /*3610*/  IMAD.HI.U32 R2, R9, R136, RZ ;  /* 0x0000008809027227 */ /* 0x000fc800078e00ff */
[C---:B------:R-:W-:Y:S02]  /*3620*/  IMAD R137, R8.reuse, R4, R137 ;  /* 0x0000000408897224 */ /* 0x040fe400078e0289 */
[----:B------:R-:W-:Y:S01]  /*3630*/  @!P2 IMAD.MOV R18, RZ, RZ, -R18 ;  /* 0x000000ffff12a224 */ /* 0x000fe200078e0a12 */
[C---:B------:R-:W-:Y:S01]  /*3640*/  ISETP.GT.U32.AND P2, PT, R8.reuse, R138, PT ;  /* 0x0000008a0800720c */ /* 0x040fe20003f44070 */
[----:B------:R-:W-:Y:S02]  /*3650*/  IMAD.MOV R15, RZ, RZ, -R2 ;  /* 0x000000ffff0f7224 */ /* 0x000fe400078e0a02 */
[----:B------:R-:W-:Y:S01]  /*3660*/  @!P5 IMAD.IADD R13, R13, 0x1, -R8 ;  /* 0x000000010d0dd824 */ /* 0x000fe200078e0a08 */
[C---:B------:R-:W-:Y:S01]  /*3670*/  ISETP.GT.U32.AND P5, PT, R8.reuse, R137, PT ;  /* 0x000000890800720c */ /* 0x040fe20003fa4070 */
[----:B------:R-:W-:Y:S01]  /*3680*/  IMAD R136, R8, R15, R136 ;  /* 0x0000000f08887224 */ /* 0x000fe200078e0288 */
[----:B------:R-:W-:Y:S01]  /*3690*/  LOP3.LUT R15, R0, 0x33, R11, 0xfe, !PT ;  /* 0x00000033000f7812 */ /* 0x000fe200078efe0b */
[----:B------:R-:W-:Y:S01]  /*36a0*/  @!P6 IMAD.IADD R3, R3, 0x1, -R8 ;  /* 0x000000010303e824 */ /* 0x000fe200078e0a08 */
[----:B------:R0:W-:Y:S01]  /*36b0*/  STL [R1+0x254], R18 ;  /* 0x0002541201007387 */ /* 0x0001e20000100800 */
[----:B------:R-:W-:Y:S01]  /*36c0*/  IMAD.HI.U32 R4, R9, R133, RZ ;  /* 0x0000008509047227 */ /* 0x000fe200078e00ff */
[----:B------:R-:W-:-:S02]  /*36d0*/  ISETP.GT.U32.AND P6, PT, R8, R136, PT ;  /* 0x000000880800720c */ /* 0x000fc40003fc4070 */
[----:B------:R-:W-:Y:S01]  /*36e0*/  IABS R134, R15 ;  /* 0x0000000f00867213 */ /* 0x000fe20000000000 */
[----:B------:R-:W-:Y:S01]  /*36f0*/  @!P2 IMAD.IADD R138, R138, 0x1, -R8 ;  /* 0x000000018a8aa824 */ /* 0x000fe200078e0a08 */
[----:B------:R-:W-:Y:S01]  /*3700*/  ISETP.GE.AND P2, PT, R14, RZ, PT ;  /* 0x000000ff0e00720c */ /* 0x000fe20003f46270 */
[----:B------:R-:W-:Y:S02]  /*3710*/  IMAD.MOV R4, RZ, RZ, -R4 ;  /* 0x000000ffff047224 */ /* 0x000fe400078e0a04 */
[----:B------:R-:W-:Y:S01]  /*3720*/  @!P5 IMAD.IADD R137, R137, 0x1, -R8 ;  /* 0x000000018989d824 */ /* 0x000fe200078e0a08 */
[----:B------:R-:W-:Y:S01]  /*3730*/  ISETP.GT.U32.AND P5, PT, R8, R138, PT ;  /* 0x0000008a0800720c */ /* 0x000fe20003fa4070 */
[----:B------:R-:W-:Y:S01]  /*3740*/  IMAD.HI.U32 R2, R9, R134, RZ ;  /* 0x0000008609027227 */ /* 0x000fe200078e00ff */
[----:B0-----:R-:W-:-:S03]  /*3750*/  LOP3.LUT R18, R0, 0x36, R11, 0xfe, !PT ;  /* 0x0000003600127812 */ /* 0x001fc600078efe0b */
[----:B------:R-:W-:Y:S01]  /*3760*/  @!P6 IMAD.IADD R136, R136, 0x1, -R8 ;  /* 0x000000018888e824 */ /* 0x000fe200078e0a08 */
[C---:B------:R-:W-:Y:S01]  /*3770*/  ISETP.GT.U32.AND P6, PT, R8.reuse, R137, PT ;  /* 0x000000890800720c */ /* 0x040fe20003fc4070 */
[----:B------:R-:W-:Y:S01]  /*3780*/  IMAD.MOV R7, RZ, RZ, -R2 ;  /* 0x000000ffff077224 */ /* 0x000fe200078e0a02 */
[----:B------:R-:W-:Y:S01]  /*3790*/  IABS R12, R18 ;  /* 0x00000012000c7213 */ /* 0x000fe20000000000 */
[----:B------:R-:W-:Y:S01]  /*37a0*/  IMAD R133, R8, R4, R133 ;  /* 0x0000000408857224 */ /* 0x000fe200078e0285 */
[----:B------:R-:W-:Y:S01]  /*37b0*/  LOP3.LUT R4, R0, 0x37, R11, 0xfe, !PT ;  /* 0x0000003700047812 */ /* 0x000fe200078efe0b */
[----:B------:R-:W-:Y:S02]  /*37c0*/  IMAD R134, R8, R7, R134 ;  /* 0x0000000708867224 */ /* 0x000fe400078e0286 */
[----:B------:R-:W-:Y:S02]  /*37d0*/  @!P5 IMAD.IADD R138, R138, 0x1, -R8 ;  /* 0x000000018a8ad824 */ /* 0x000fe400078e0a08 */
[----:B------:R-:W-:Y:S01]  /*37e0*/  IMAD.MOV.U32 R19, RZ, RZ, R3 ;  /* 0x000000ffff137224 */ /* 0x000fe200078e0003 */
[----:B------:R-:W-:Y:S01]  /*37f0*/  ISETP.GT.U32.AND P5, PT, R8, R134, PT ;  /* 0x000000860800720c */ /* 0x000fe20003fa4070 */
[----:B------:R-:W-:-:S04]  /*3800*/  IMAD.HI.U32 R2, R9, R10, RZ ;  /* 0x0000000a09027227 */ /* 0x000fc800078e00ff */
[----:B------:R-:W-:Y:S01]  /*3810*/  @!P6 IMAD.IADD R137, R137, 0x1, -R8 ;  /* 0x000000018989e824 */ /* 0x000fe200078e0a08 */
[----:B------:R-:W-:Y:S01]  /*3820*/  ISETP.GT.U32.AND P6, PT, R8, R133, PT ;  /* 0x000000850800720c */ /* 0x000fe20003fc4070 */
[----:B------:R-:W-:-:S04]  /*3830*/  IMAD.HI.U32 R3, R9, R12, RZ ;  /* 0x0000000c09037227 */ /* 0x000fc800078e00ff */
[----:B------:R-:W-:Y:S02]  /*3840*/  IMAD.MOV.U32 R20, RZ, RZ, R13 ;  /* 0x000000ffff147224 */ /* 0x000fe400078e000d */
[----:B------:R-:W-:Y:S01]  /*3850*/  IMAD.MOV R7, RZ, RZ, -R2 ;  /* 0x000000ffff077224 */ /* 0x000fe200078e0a02 */
[----:B------:R-:W-:Y:S01]  /*3860*/  IABS R2, R4 ;  /* 0x0000000400027213 */ /* 0x000fe20000000000 */
[----:B------:R-:W-:Y:S02]  /*3870*/  IMAD.MOV R13, RZ, RZ, -R3 ;  /* 0x000000ffff0d7224 */ /* 0x000fe400078e0a03 */
[----:B------:R-:W-:Y:S01]  /*3880*/  IMAD R3, R8, R7, R10 ;  /* 0x0000000708037224 */ /* 0x000fe200078e020a */
[--C-:B------:R-:W-:Y:S01]  /*3890*/  LOP3.LUT R10, R0, 0x38, R11.reuse, 0xfe, !PT ;  /* 0x00000038000a7812 */ /* 0x100fe200078efe0b */
[----:B------:R-:W-:Y:S01]  /*38a0*/  IMAD R7, R8, R13, R12 ;  /* 0x0000000d08077224 */ /* 0x000fe200078e020c */
[----:B------:R-:W-:Y:S01]  /*38b0*/  LOP3.LUT R12, R0, 0x3c, R11, 0xfe, !PT ;  /* 0x0000003c000c7812 */ /* 0x000fe200078efe0b */
[----:B------:R-:W-:Y:S01]  /*38c0*/  @!P5 IMAD.IADD R134, R134, 0x1, -R8 ;  /* 0x000000018686d824 */ /* 0x000fe200078e0a08 */
[C---:B------:R-:W-:Y:S01]  /*38d0*/  ISETP.GT.U32.AND P5, PT, R8.reuse, R3, PT ;  /* 0x000000030800720c */ /* 0x040fe20003fa4070 */
[----:B------:R-:W-:Y:S01]  /*38e0*/  @!P1 IMAD.MOV R138, RZ, RZ, -R138 ;  /* 0x000000ffff8a9224 */ /* 0x000fe200078e0a8a */
[----:B------:R-:W-:Y:S01]  /*38f0*/  IABS R132, R10 ;  /* 0x0000000a00847213 */ /* 0x000fe20000000000 */
[----:B------:R-:W-:Y:S01]  /*3900*/  @!P4 IMAD.MOV R137, RZ, RZ, -R137 ;  /* 0x000000ffff89c224 */ /* 0x000fe200078e0a89 */
[C---:B------:R-:W-:Y:S01]  /*3910*/  ISETP.GT.U32.AND P1, PT, R8.reuse, R134, PT ;  /* 0x000000860800720c */ /* 0x040fe20003f24070 */
[----:B------:R-:W-:Y:S01]  /*3920*/  @!P6 IMAD.IADD R133, R133, 0x1, -R8 ;  /* 0x000000018585e824 */ /* 0x000fe200078e0a08 */
[----:B------:R-:W-:Y:S01]  /*3930*/  ISETP.GT.U32.AND P4, PT, R8, R7, PT ;  /* 0x000000070800720c */ /* 0x000fe20003f84070 */
[----:B------:R-:W-:-:S02]  /*3940*/  IMAD.MOV.U32 R13, RZ, RZ, R2 ;  /* 0x000000ffff0d7224 */ /* 0x000fc400078e0002 */
[----:B------:R-:W-:Y:S01]  /*3950*/  @!P3 IMAD.MOV R19, RZ, RZ, -R19 ;  /* 0x000000ffff13b224 */ /* 0x000fe200078e0a13 */
[----:B------:R-:W-:Y:S01]  /*3960*/  ISETP.GE.AND P3, PT, R15, RZ, PT ;  /* 0x000000ff0f00720c */ /* 0x000fe20003f66270 */
[----:B------:R-:W-:Y:S01]  /*3970*/  IMAD.HI.U32 R2, R9, R13, RZ ;  /* 0x0000000d09027227 */ /* 0x000fe200078e00ff */
[----:B------:R-:W-:-:S03]  /*3980*/  ISETP.GT.U32.AND P6, PT, R8, R133, PT ;  /* 0x000000850800720c */ /* 0x000fc60003fc4070 */
[----:B------:R-:W-:Y:S02]  /*3990*/  IMAD.MOV R2, RZ, RZ, -R2 ;  /* 0x000000ffff027224 */ /* 0x000fe400078e0a02 */
[--C-:B------:R-:W-:Y:S01]  /*39a0*/  @!P1 IMAD.IADD R134, R134, 0x1, -R8.reuse ;  /* 0x0000000186869824 */ /* 0x100fe200078e0a08 */
[----:B------:R-:W-:Y:S01]  /*39b0*/  ISETP.GE.AND P1, PT, R18, RZ, PT ;  /* 0x000000ff1200720c */ /* 0x000fe20003f26270 */
[----:B------:R-:W-:Y:S01]  /*39c0*/  @!P4 IMAD.IADD R7, R7, 0x1, -R8 ;  /* 0x000000010707c824 */ /* 0x000fe200078e0a08 */
[----:B------:R-:W-:Y:S01]  /*39d0*/  ISETP.GE.AND P4, PT, R4, RZ, PT ;  /* 0x000000ff0400720c */ /* 0x000fe20003f86270 */
[----:B------:R-:W-:Y:S01]  /*39e0*/  IMAD R13, R8, R2, R13 ;  /* 0x00000002080d7224 */ /* 0x000fe200078e020d */
[----:B------:R-:W-:Y:S01]  /*39f0*/  LOP3.LUT R4, R0, 0x3a, R11, 0xfe, !PT ;  /* 0x0000003a00047812 */ /* 0x000fe200078efe0b */
[----:B------:R-:W-:Y:S01]  /*3a00*/  @!P0 IMAD.MOV R20, RZ, RZ, -R20 ;  /* 0x000000ffff148224 */ /* 0x000fe200078e0a14 */
[C---:B------:R-:W-:Y:S01]  /*3a10*/  ISETP.GT.U32.AND P0, PT, R8.reuse, R136, PT ;  /* 0x000000880800720c */ /* 0x040fe20003f04070 */
[----:B------:R-:W-:Y:S01]  /*3a20*/  @!P3 IMAD.MOV R134, RZ, RZ, -R134 ;  /* 0x000000ffff86b224 */ /* 0x000fe200078e0a86 */
[C---:B------:R-:W-:Y:S01]  /*3a30*/  ISETP.GT.U32.AND P3, PT, R8.reuse, R7, PT ;  /* 0x000000070800720c */ /* 0x040fe20003f64070 */
[----:B------:R-:W-:Y:S01]  /*3a40*/  @!P6 IMAD.IADD R133, R133, 0x1, -R8 ;  /* 0x000000018585e824 */ /* 0x000fe200078e0a08 */
[----:B------:R-:W-:Y:S01]  /*3a50*/  ISETP.GT.U32.AND P6, PT, R8, R13, PT ;  /* 0x0000000d0800720c */ /* 0x000fe20003fc4070 */
[----:B------:R-:W-:Y:S01]  /*3a60*/  IMAD.HI.U32 R2, R9, R132, RZ ;  /* 0x0000008409027227 */ /* 0x000fe200078e00ff */
[----:B------:R-:W-:Y:S01]  /*3a70*/  STL [R1+0x258], R20 ;  /* 0x0002581401007387 */ /* 0x000fe20000100800 */
[----:B------:R-:W-:-:S02]  /*3a80*/  IABS R129, R4 ;  /* 0x0000000400817213 */ /* 0x000fc40000000000 */
[----:B------:R-:W-:Y:S01]  /*3a90*/  @!P5 IMAD.IADD R3, R3, 0x1, -R8 ;  /* 0x000000010303d824 */ /* 0x000fe200078e0a08 */
[----:B------:R0:W-:Y:S01]  /*3aa0*/  STL [R1+0x25c], R19 ;  /* 0x00025c1301007387 */ /* 0x0001e20000100800 */
[----:B------:R-:W-:Y:S01]  /*3ab0*/  IMAD.MOV R15, RZ, RZ, -R2 ;  /* 0x000000ffff0f7224 */ /* 0x000fe200078e0a02 */
[----:B------:R-:W-:Y:S01]  /*3ac0*/  LOP3.LUT R2, R0, 0x39, R11, 0xfe, !PT ;  /* 0x0000003900027812 */ /* 0x000fe200078efe0b */
[----:B------:R-:W-:Y:S01]  /*3ad0*/  @!P0 IMAD.IADD R136, R136, 0x1, -R8 ;  /* 0x0000000188888824 */ /* 0x000fe200078e0a08 */
[C---:B------:R-:W-:Y:S01]  /*3ae0*/  ISETP.GT.U32.AND P5, PT, R8.reuse, R3, PT ;  /* 0x000000030800720c */ /* 0x040fe20003fa4070 */
[----:B------:R-:W-:Y:S01]  /*3af0*/  IMAD R132, R8, R15, R132 ;  /* 0x0000000f08847224 */ /* 0x000fe200078e0284 */
[----:B------:R-:W-:Y:S01]  /*3b00*/  ISETP.GE.AND P0, PT, R16, RZ, PT ;  /* 0x000000ff1000720c */ /* 0x000fe20003f06270 */
[--C-:B------:R-:W-:Y:S01]  /*3b10*/  @!P3 IMAD.IADD R7, R7, 0x1, -R8.reuse ;  /* 0x000000010707b824 */ /* 0x100fe200078e0a08 */
[----:B------:R-:W-:Y:S01]  /*3b20*/  IABS R130, R2 ;  /* 0x0000000200827213 */ /* 0x000fe20000000000 */
[----:B------:R-:W-:Y:S01]  /*3b30*/  @!P6 IMAD.IADD R13, R13, 0x1, -R8 ;  /* 0x000000010d0de824 */ /* 0x000fe200078e0a08 */
[C---:B------:R-:W-:Y:S01]  /*3b40*/  ISETP.GT.U32.AND P3, PT, R8.reuse, R132, PT ;  /* 0x000000840800720c */ /* 0x040fe20003f64070 */
[----:B------:R-:W-:Y:S01]  /*3b50*/  @!P2 IMAD.MOV R136, RZ, RZ, -R136 ;  /* 0x000000ffff88a224 */ /* 0x000fe200078e0a88 */
[----:B------:R-:W-:Y:S01]  /*3b60*/  ISETP.GE.AND P2, PT, R17, RZ, PT ;  /* 0x000000ff1100720c */ /* 0x000fe20003f46270 */
[----:B------:R-:W-:Y:S01]  /*3b70*/  IMAD.MOV.U32 R14, RZ, RZ, R7 ;  /* 0x000000ffff0e7224 */ /* 0x000fe200078e0007 */
[----:B------:R-:W-:-:S02]  /*3b80*/  ISETP.GT.U32.AND P6, PT, R8, R13, PT ;  /* 0x0000000d0800720c */ /* 0x000fc40003fc4070 */
[----:B------:R-:W-:Y:S01]  /*3b90*/  LOP3.LUT R16, R0, 0x40, R11, 0xfe, !PT ;  /* 0x0000004000107812 */ /* 0x000fe200078efe0b */
[--C-:B------:R-:W-:Y:S01]  /*3ba0*/  @!P5 IMAD.IADD R3, R3, 0x1, -R8.reuse ;  /* 0x000000010303d824 */ /* 0x100fe200078e0a08 */
[----:B------:R-:W-:Y:S01]  /*3bb0*/  ISETP.GE.AND P5, PT, R10, RZ, PT ;  /* 0x000000ff0a00720c */ /* 0x000fe20003fa6270 */
[----:B------:R-:W-:Y:S01]  /*3bc0*/  @!P0 IMAD.MOV R133, RZ, RZ, -R133 ;  /* 0x000000ffff858224 */ /* 0x000fe200078e0a85 */
[----:B------:R-:W-:Y:S01]  /*3bd0*/  ISETP.GE.AND P0, PT, R2, RZ, PT ;  /* 0x000000ff0200720c */ /* 0x000fe20003f06270 */
[----:B0-----:R-:W-:Y:S01]  /*3be0*/  IMAD.MOV.U32 R19, RZ, RZ, R3 ;  /* 0x000000ffff137224 */ /* 0x001fe200078e0003 */
[--C-:B------:R-:W-:Y:S01]  /*3bf0*/  LOP3.LUT R10, R0, 0x3b, R11.reuse, 0xfe, !PT ;  /* 0x0000003b000a7812 */ /* 0x100fe200078efe0b */
[----:B------:R-:W-:Y:S01]  /*3c00*/  @!P3 IMAD.IADD R132, R132, 0x1, -R8 ;  /* 0x000000018484b824 */ /* 0x000fe200078e0a08 */
[----:B------:R-:W-:Y:S01]  /*3c10*/  LOP3.LUT R18, R0, 0x41, R11, 0xfe, !PT ;  /* 0x0000004100127812 */ /* 0x000fe200078efe0b */
[----:B------:R-:W-:Y:S01]  /*3c20*/  IMAD.HI.U32 R2, R9, R130, RZ ;  /* 0x0000008209027227 */ /* 0x000fe200078e00ff */
[----:B------:R-:W-:-:S02]  /*3c30*/  IABS R128, R10 ;  /* 0x0000000a00807213 */ /* 0x000fc40000000000 */
[----:B------:R-:W-:Y:S01]  /*3c40*/  ISETP.GT.U32.AND P3, PT, R8, R132, PT ;  /* 0x000000840800720c */ /* 0x000fe20003f64070 */
[----:B------:R-:W-:Y:S01]  /*3c50*/  @!P2 IMAD.MOV R19, RZ, RZ, -R19 ;  /* 0x000000ffff13a224 */ /* 0x000fe200078e0a13 */
[----:B------:R-:W-:Y:S01]  /*3c60*/  ISETP.GE.AND P2, PT, R4, RZ, PT ;  /* 0x000000ff0400720c */ /* 0x000fe20003f46270 */
[----:B------:R-:W-:Y:S01]  /*3c70*/  @!P1 IMAD.MOV R14, RZ, RZ, -R14 ;  /* 0x000000ffff0e9224 */ /* 0x000fe200078e0a0e */
[----:B------:R-:W-:Y:S01]  /*3c80*/  ISETP.GE.AND P1, PT, R10, RZ, PT ;  /* 0x000000ff0a00720c */ /* 0x000fe20003f26270 */
[----:B------:R-:W-:Y:S01]  /*3c90*/  @!P6 IMAD.IADD R13, R13, 0x1, -R8 ;  /* 0x000000010d0de824 */ /* 0x000fe200078e0a08 */
[----:B------:R-:W-:Y:S01]  /*3ca0*/  STL [R1+0x288], R19 ;  /* 0x0002881301007387 */ /* 0x000fe20000100800 */
[----:B------:R-:W-:Y:S01]  /*3cb0*/  IMAD.MOV R7, RZ, RZ, -R2 ;  /* 0x000000ffff077224 */ /* 0x000fe200078e0a02 */
[----:B------:R-:W-:Y:S01]  /*3cc0*/  IABS R10, R12 ;  /* 0x0000000c000a7213 */ /* 0x000fe20000000000 */
[----:B------:R-:W-:Y:S01]  /*3cd0*/  IMAD.HI.U32 R3, R9, R128, RZ ;  /* 0x0000008009037227 */ /* 0x000fe200078e00ff */
[----:B------:R0:W-:Y:S01]  /*3ce0*/  STL [R1+0x28c], R14 ;  /* 0x00028c0e01007387 */ /* 0x0001e20000100800 */
[----:B------:R-:W-:-:S02]  /*3cf0*/  ISETP.GE.AND P6, PT, R12, RZ, PT ;  /* 0x000000ff0c00720c */ /* 0x000fc40003fc6270 */
[----:B------:R-:W-:Y:S01]  /*3d00*/  IMAD R130, R8, R7, R130 ;  /* 0x0000000708827224 */ /* 0x000fe200078e0282 */
[----:B------:R-:W-:Y:S01]  /*3d10*/  LOP3.LUT R12, R0, 0x3d, R11, 0xfe, !PT ;  /* 0x0000003d000c7812 */ /* 0x000fe200078efe0b */
[----:B------:R-:W-:Y:S01]  /*3d20*/  IMAD.MOV R3, RZ, RZ, -R3 ;  /* 0x000000ffff037224 */ /* 0x000fe200078e0a03 */
[----:B------:R-:W-:Y:S01]  /*3d30*/  IABS R126, R16 ;  /* 0x00000010007e7213 */ /* 0x000fe20000000000 */
[----:B------:R-:W-:Y:S01]  /*3d40*/  @!P3 IMAD.IADD R132, R132, 0x1, -R8 ;  /* 0x000000018484b824 */ /* 0x000fe200078e0a08 */
[----:B------:R-:W-:Y:S01]  /*3d50*/  IABS R125, R18 ;  /* 0x00000012007d7213 */ /* 0x000fe20000000000 */
[----:B------:R-:W-:Y:S02]  /*3d60*/  IMAD R128, R8, R3, R128 ;  /* 0x0000000308807224 */ /* 0x000fe400078e0280 */
[----:B0-----:R-:W-:Y:S02]  /*3d70*/  IMAD.MOV.U32 R14, RZ, RZ, R13 ;  /* 0x000000ffff0e7224 */ /* 0x001fe400078e000d */
[----:B------:R-:W-:-:S04]  /*3d80*/  IMAD.HI.U32 R2, R9, R129, RZ ;  /* 0x0000008109027227 */ /* 0x000fc800078e00ff */
[----:B------:R-:W-:Y:S01]  /*3d90*/  @!P4 IMAD.MOV R14, RZ, RZ, -R14 ;  /* 0x000000ffff0ec224 */ /* 0x000fe200078e0a0e */
[C---:B------:R-:W-:Y:S01]  /*3da0*/  ISETP.GT.U32.AND P4, PT, R8.reuse, R130, PT ;  /* 0x000000820800720c */ /* 0x040fe20003f84070 */
[----:B------:R-:W-:Y:S01]  /*3db0*/  @!P5 IMAD.MOV R132, RZ, RZ, -R132 ;  /* 0x000000ffff84d224 */ /* 0x000fe200078e0a84 */
[----:B------:R-:W-:Y:S01]  /*3dc0*/  ISETP.GT.U32.AND P5, PT, R8, R128, PT ;  /* 0x000000800800720c */ /* 0x000fe20003fa4070 */
[----:B------:R-:W-:Y:S01]  /*3dd0*/  IMAD.MOV R4, RZ, RZ, -R2 ;  /* 0x000000ffff047224 */ /* 0x000fe200078e0a02 */
[----:B------:R0:W-:Y:S01]  /*3de0*/  STL [R1+0x290], R14 ;  /* 0x0002900e01007387 */ /* 0x0001e20000100800 */
[----:B------:R-:W-:-:S04]  /*3df0*/  IMAD.HI.U32 R2, R9, R10, RZ ;  /* 0x0000000a09027227 */ /* 0x000fc800078e00ff */
[----:B------:R-:W-:Y:S02]  /*3e00*/  IMAD R129, R8, R4, R129 ;  /* 0x0000000408817224 */ /* 0x000fe400078e0281 */
[----:B------:R-:W-:Y:S02]  /*3e10*/  IMAD.MOV R7, RZ, RZ, -R2 ;  /* 0x000000ffff077224 */ /* 0x000fe400078e0a02 */
[----:B------:R-:W-:Y:S01]  /*3e20*/  @!P4 IMAD.IADD R130, R130, 0x1, -R8 ;  /* 0x000000018282c824 */ /* 0x000fe200078e0a08 */
[C---:B------:R-:W-:Y:S01]  /*3e30*/  ISETP.GT.U32.AND P3, PT, R8.reuse, R129, PT ;  /* 0x000000810800720c */ /* 0x040fe20003f64070 */
[----:B------:R-:W-:Y:S01]  /*3e40*/  IMAD R3, R8, R7, R10 ;  /* 0x0000000708037224 */ /* 0x000fe200078e020a */
[----:B------:R-:W-:Y:S01]  /*3e50*/  LOP3.LUT R10, R0, 0x3e, R11, 0xfe, !PT ;  /* 0x0000003e000a7812 */ /* 0x000fe200078efe0b */
[----:B------:R-:W-:Y:S01]  /*3e60*/  @!P5 IMAD.IADD R128, R128, 0x1, -R8 ;  /* 0x000000018080d824 */ /* 0x000fe200078e0a08 */
[----:B------:R-:W-:Y:S02]  /*3e70*/  ISETP.GT.U32.AND P4, PT, R8, R130, PT ;  /* 0x000000820800720c */ /* 0x000fe40003f84070 */
[----:B------:R-:W-:-:S02]  /*3e80*/  IABS R13, R10 ;  /* 0x0000000a000d7213 */ /* 0x000fc40000000000 */
[----:B------:R-:W-:Y:S02]  /*3e90*/  ISETP.GT.U32.AND P5, PT, R8, R128, PT ;  /* 0x000000800800720c */ /* 0x000fe40003fa4070 */
[----:B------:R-:W-:Y:S01]  /*3ea0*/  IABS R7, R12 ;  /* 0x0000000c00077213 */ /* 0x000fe20000000000 */
[----:B------:R-:W-:Y:S01]  /*3eb0*/  IMAD.HI.U32 R4, R9, R13, RZ ;  /* 0x0000000d09047227 */ /* 0x000fe200078e00ff */
[----:B0-----:R-:W-:-:S03]  /*3ec0*/  LOP3.LUT R14, R0, 0x3f, R11, 0xfe, !PT ;  /* 0x0000003f000e7812 */ /* 0x001fc600078efe0b */
[--C-:B------:R-:W-:Y:S01]  /*3ed0*/  @!P3 IMAD.IADD R129, R129, 0x1, -R8.reuse ;  /* 0x000000018181b824 */ /* 0x100fe200078e0a08 */
[----:B------:R-:W-:Y:S01]  /*3ee0*/  IABS R15, R14 ;  /* 0x0000000e000f7213 */ /* 0x000fe20000000000 */
[----:B------:R-:W-:Y:S01]  /*3ef0*/  @!P4 IMAD.IADD R130, R130, 0x1, -R8 ;  /* 0x000000018282c824 */ /* 0x000fe200078e0a08 */
[C---:B------:R-:W-:Y:S01]  /*3f00*/  ISETP.GT.U32.AND P4, PT, R8.reuse, R3, PT ;  /* 0x000000030800720c */ /* 0x040fe20003f84070 */
[----:B------:R-:W-:Y:S01]  /*3f10*/  IMAD.MOV R4, RZ, RZ, -R4 ;  /* 0x000000ffff047224 */ /* 0x000fe200078e0a04 */
[----:B------:R-:W-:Y:S01]  /*3f20*/  ISETP.GT.U32.AND P3, PT, R8, R129, PT ;  /* 0x000000810800720c */ /* 0x000fe20003f64070 */
[----:B------:R-:W-:-:S04]  /*3f30*/  IMAD.HI.U32 R2, R9, R7, RZ ;  /* 0x0000000709027227 */ /* 0x000fc800078e00ff */
[----:B------:R-:W-:Y:S02]  /*3f40*/  IMAD R13, R8, R4, R13 ;  /* 0x00000004080d7224 */ /* 0x000fe400078e020d */
[----:B------:R-:W-:Y:S02]  /*3f50*/  @!P5 IMAD.IADD R128, R128, 0x1, -R8 ;  /* 0x000000018080d824 */ /* 0x000fe400078e0a08 */
[----:B------:R-:W-:Y:S01]  /*3f60*/  IMAD.MOV R2, RZ, RZ, -R2 ;  /* 0x000000ffff027224 */ /* 0x000fe200078e0a02 */
[----:B------:R-:W-:Y:S01]  /*3f70*/  ISETP.GT.U32.AND P5, PT, R8, R13, PT ;  /* 0x0000000d0800720c */ /* 0x000fe20003fa4070 */
[----:B------:R-:W-:Y:S01]  /*3f80*/  @!P4 IMAD.IADD R3, R3, 0x1, -R8 ;  /* 0x000000010303c824 */ /* 0x000fe200078e0a08 */
[----:B------:R-:W-:Y:S01]  /*3f90*/  ISETP.GE.AND P4, PT, R12, RZ, PT ;  /* 0x000000ff0c00720c */ /* 0x000fe20003f86270 */
[----:B------:R-:W-:Y:S01]  /*3fa0*/  IMAD R7, R8, R2, R7 ;  /* 0x0000000208077224 */ /* 0x000fe200078e0207 */
[----:B------:R-:W-:Y:S01]  /*3fb0*/  LOP3.LUT R12, R0, 0x42, R11, 0xfe, !PT ;  /* 0x00000042000c7812 */ /* 0x000fe200078efe0b */
[----:B------:R-:W-:Y:S01]  /*3fc0*/  @!P0 IMAD.MOV R130, RZ, RZ, -R130 ;  /* 0x000000ffff828224 */ /* 0x000fe200078e0a82 */
[C---:B------:R-:W-:Y:S01]  /*3fd0*/  ISETP.GT.U32.AND P0, PT, R8.reuse, R3, PT ;  /* 0x000000030800720c */ /* 0x040fe20003f04070 */
[----:B------:R-:W-:Y:S01]  /*3fe0*/  @!P3 IMAD.IADD R129, R129, 0x1, -R8 ;  /* 0x000000018181b824 */ /* 0x000fe200078e0a08 */
[----:B------:R-:W-:Y:S01]  /*3ff0*/  ISETP.GT.U32.AND P3, PT, R8, R7, PT ;  /* 0x000000070800720c */ /* 0x000fe20003f64070 */
[----:B------:R-:W-:Y:S01]  /*4000*/  IMAD.HI.U32 R2, R9, R15, RZ ;  /* 0x0000000f09027227 */ /* 0x000fe200078e00ff */
[----:B------:R-:W-:-:S03]  /*4010*/  IABS R124, R12 ;  /* 0x0000000c007c7213 */ /* 0x000fc60000000000 */
[----:B------:R-:W-:Y:S02]  /*4020*/  @!P5 IMAD.IADD R13, R13, 0x1, -R8 ;  /* 0x000000010d0dd824 */ /* 0x000fe400078e0a08 */
[----:B------:R-:W-:Y:S02]  /*4030*/  IMAD.MOV R2, RZ, RZ, -R2 ;  /* 0x000000ffff027224 */ /* 0x000fe400078e0a02 */
[----:B------:R-:W-:Y:S01]  /*4040*/  IMAD.HI.U32 R4, R9, R126, RZ ;  /* 0x0000007e09047227 */ /* 0x000fe200078e00ff */
[----:B------:R-:W-:-:S03]  /*4050*/  ISETP.GT.U32.AND P5, PT, R8, R13, PT ;  /* 0x0000000d0800720c */ /* 0x000fc60003fa4070 */
[----:B------:R-:W-:Y:S02]  /*4060*/  IMAD R15, R8, R2, R15 ;  /* 0x00000002080f7224 */ /* 0x000fe400078e020f */
[----:B------:R-:W-:-:S04]  /*4070*/  IMAD.HI.U32 R2, R9, R125, RZ ;  /* 0x0000007d09027227 */ /* 0x000fc800078e00ff */
[----:B------:R-:W-:Y:S02]  /*4080*/  IMAD.MOV R17, RZ, RZ, -R4 ;  /* 0x000000ffff117224 */ /* 0x000fe400078e0a04 */
[--C-:B------:R-:W-:Y:S01]  /*4090*/  @!P0 IMAD.IADD R3, R3, 0x1, -R8.reuse ;  /* 0x0000000103038824 */ /* 0x100fe200078e0a08 */
[----:B------:R-:W-:Y:S01]  /*40a0*/  ISETP.GT.U32.AND P0, PT, R8, R15, PT ;  /* 0x0000000f0800720c */ /* 0x000fe20003f04070 */
[----:B------:R-:W-:Y:S01]  /*40b0*/  @!P3 IMAD.IADD R7, R7, 0x1, -R8 ;  /* 0x000000010707b824 */ /* 0x000fe200078e0a08 */
[----:B------:R-:W-:Y:S01]  /*40c0*/  ISETP.GE.AND P3, PT, R10, RZ, PT ;  /* 0x000000ff0a00720c */ /* 0x000fe20003f66270 */
[----:B------:R-:W-:Y:S02]  /*40d0*/  IMAD.MOV R2, RZ, RZ, -R2 ;  /* 0x000000ffff027224 */ /* 0x000fe400078e0a02 */
[----:B------:R-:W-:Y:S02]  /*40e0*/  IMAD R126, R8, R17, R126 ;  /* 0x00000011087e7224 */ /* 0x000fe400078e027e */
[----:B------:R-:W-:-:S02]  /*40f0*/  IMAD.MOV.U32 R19, RZ, RZ, R3 ;  /* 0x000000ffff137224 */ /* 0x000fc400078e0003 */
[----:B------:R-:W-:Y:S01]  /*4100*/  @!P2 IMAD.MOV R129, RZ, RZ, -R129 ;  /* 0x000000ffff81a224 */ /* 0x000fe200078e0a81 */
[C---:B------:R-:W-:Y:S01]  /*4110*/  ISETP.GT.U32.AND P2, PT, R8.reuse, R7, PT ;  /* 0x000000070800720c */ /* 0x040fe20003f44070 */
[C---:B------:R-:W-:Y:S02]  /*4120*/  IMAD R125, R8.reuse, R2, R125 ;  /* 0x00000002087d7224 */ /* 0x040fe400078e027d */
[----:B------:R-:W-:Y:S01]  /*4130*/  @!P6 IMAD.MOV R19, RZ, RZ, -R19 ;  /* 0x000000ffff13e224 */ /* 0x000fe200078e0a13 */
[C---:B------:R-:W-:Y:S01]  /*4140*/  ISETP.GT.U32.AND P6, PT, R8.reuse, R126, PT ;  /* 0x0000007e0800720c */ /* 0x040fe20003fc4070 */
[----:B------:R-:W-:Y:S01]  /*4150*/  @!P5 IMAD.IADD R13, R13, 0x1, -R8 ;  /* 0x000000010d0dd824 */ /* 0x000fe200078e0a08 */
[----:B------:R-:W-:Y:S01]  /*4160*/  ISETP.GT.U32.AND P5, PT, R8, R125, PT ;  /* 0x0000007d0800720c */ /* 0x000fe20003fa4070 */
[----:B------:R-:W-:Y:S01]  /*4170*/  @!P1 IMAD.MOV R128, RZ, RZ, -R128 ;  /* 0x000000ffff809224 */ /* 0x000fe200078e0a80 */
[----:B------:R-:W-:Y:S01]  /*4180*/  ISETP.GE.AND P1, PT, R14, RZ, PT ;  /* 0x000000ff0e00720c */ /* 0x000fe20003f26270 */
[----:B------:R-:W-:Y:S01]  /*4190*/  @!P0 IMAD.IADD R15, R15, 0x1, -R8 ;  /* 0x000000010f0f8824 */ /* 0x000fe200078e0a08 */
[----:B------:R-:W-:Y:S01]  /*41a0*/  LOP3.LUT R14, R0, 0x43, R11, 0xfe, !PT ;  /* 0x00000043000e7812 */ /* 0x000fe200078efe0b */
[----:B------:R-:W-:Y:S01]  /*41b0*/  IMAD.HI.U32 R2, R9, R124, RZ ;  /* 0x0000007c09027227 */ /* 0x000fe200078e00ff */
[----:B------:R-:W-:Y:S01]  /*41c0*/  STL [R1+0x294], R19 ;  /* 0x0002941301007387 */ /* 0x000fe20000100800 */
[----:B------:R-:W-:-:S02]  /*41d0*/  ISETP.GE.AND P0, PT, R18, RZ, PT ;  /* 0x000000ff1200720c */ /* 0x000fc40003f06270 */
[--C-:B------:R-:W-:Y:S01]  /*41e0*/  @!P2 IMAD.IADD R7, R7, 0x1, -R8.reuse ;  /* 0x000000010707a824 */ /* 0x100fe200078e0a08 */
[----:B------:R-:W-:Y:S01]  /*41f0*/  IABS R122, R14 ;  /* 0x0000000e007a7213 */ /* 0x000fe20000000000 */
[--C-:B------:R-:W-:Y:S01]  /*4200*/  @!P6 IMAD.IADD R126, R126, 0x1, -R8.reuse ;  /* 0x000000017e7ee824 */ /* 0x100fe200078e0a08 */
[----:B------:R-:W-:Y:S01]  /*4210*/  ISETP.GT.U32.AND P6, PT, R8, R15, PT ;  /* 0x0000000f0800720c */ /* 0x000fe20003fc4070 */
[----:B------:R-:W-:Y:S01]  /*4220*/  IMAD.MOV.U32 R4, RZ, RZ, R7 ;  /* 0x000000ffff047224 */ /* 0x000fe200078e0007 */
[----:B------:R-:W-:Y:S01]  /*4230*/  ISETP.GE.AND P2, PT, R16, RZ, PT ;  /* 0x000000ff1000720c */ /* 0x000fe20003f46270 */
[----:B------:R-:W-:Y:S01]  /*4240*/  @!P5 IMAD.IADD R125, R125, 0x1, -R8 ;  /* 0x000000017d7dd824 */ /* 0x000fe200078e0a08 */
[----:B------:R-:W-:Y:S01]  /*4250*/  ISETP.GT.U32.AND P5, PT, R8, R126, PT ;  /* 0x0000007e0800720c */ /* 0x000fe20003fa4070 */
[----:B------:R-:W-:Y:S01]  /*4260*/  @!P4 IMAD.MOV R4, RZ, RZ, -R4 ;  /* 0x000000ffff04c224 */ /* 0x000fe200078e0a04 */
[--C-:B------:R-:W-:Y:S01]  /*4270*/  LOP3.LUT R16, R0, 0x44, R11.reuse, 0xfe, !PT ;  /* 0x0000004400107812 */ /* 0x100fe200078efe0b */
[----:B------:R-:W-:Y:S01]  /*4280*/  IMAD.MOV R3, RZ, RZ, -R2 ;  /* 0x000000ffff037224 */ /* 0x000fe200078e0a02 */
[----:B------:R-:W-:Y:S01]  /*4290*/  ISETP.GT.U32.AND P4, PT, R8, R125, PT ;  /* 0x0000007d0800720c */ /* 0x000fe20003f84070 */
[----:B------:R-:W-:Y:S01]  /*42a0*/  IMAD.HI.U32 R2, R9, R122, RZ ;  /* 0x0000007a09027227 */ /* 0x000fe200078e00ff */
[----:B------:R-:W-:Y:S01]  /*42b0*/  LOP3.LUT R18, R0, 0x45, R11, 0xfe, !PT ;  /* 0x0000004500127812 */ /* 0x000fe200078efe0b */
[----:B------:R0:W-:Y:S02]  /*42c0*/  STL [R1+0x298], R4 ;  /* 0x0002980401007387 */ /* 0x0001e40000100800 */
[----:B------:R-:W-:Y:S01]  /*42d0*/  IMAD R124, R8, R3, R124 ;  /* 0x00000003087c7224 */ /* 0x000fe200078e027c */
[----:B------:R-:W-:Y:S01]  /*42e0*/  IABS R10, R18 ;  /* 0x00000012000a7213 */ /* 0x000fe20000000000 */
[----:B------:R-:W-:-:S02]  /*42f0*/  IMAD.MOV R3, RZ, RZ, -R2 ;  /* 0x000000ffff037224 */ /* 0x000fc400078e0a02 */
[----:B------:R-:W-:Y:S01]  /*4300*/  @!P6 IMAD.IADD R15, R15, 0x1, -R8 ;  /* 0x000000010f0fe824 */ /* 0x000fe200078e0a08 */
[C---:B------:R-:W-:Y:S01]  /*4310*/  ISETP.GT.U32.AND P6, PT, R8.reuse, R124, PT ;  /* 0x0000007c0800720c */ /* 0x040fe20003fc4070 */
[----:B------:R-:W-:Y:S02]  /*4320*/  IMAD R122, R8, R3, R122 ;  /* 0x00000003087a7224 */ /* 0x000fe400078e027a */
[--C-:B------:R-:W-:Y:S01]  /*4330*/  @!P4 IMAD.IADD R125, R125, 0x1, -R8.reuse ;  /* 0x000000017d7dc824 */ /* 0x100fe200078e0a08 */
[----:B0-----:R-:W-:Y:S01]  /*4340*/  IABS R4, R16 ;  /* 0x0000001000047213 */ /* 0x001fe20000000000 */
[----:B------:R-:W-:Y:S01]  /*4350*/  @!P5 IMAD.IADD R126, R126, 0x1, -R8 ;  /* 0x000000017e7ed824 */ /* 0x000fe200078e0a08 */
[----:B------:R-:W-:Y:S01]  /*4360*/  ISETP.GT.U32.AND P4, PT, R8, R122, PT ;  /* 0x0000007a0800720c */ /* 0x000fe20003f84070 */
[C---:B------:R-:W-:Y:S01]  /*4370*/  IMAD.HI.U32 R3, R9.reuse, R10, RZ ;  /* 0x0000000a09037227 */ /* 0x040fe200078e00ff */
[----:B------:R-:W-:Y:S02]  /*4380*/  ISETP.GE.AND P5, PT, R12, RZ, PT ;  /* 0x000000ff0c00720c */ /* 0x000fe40003fa6270 */
[----:B------:R-:W-:Y:S01]  /*4390*/  LOP3.LUT R12, R0, 0x46, R11, 0xfe, !PT ;  /* 0x00000046000c7812 */ /* 0x000fe200078efe0b */
[----:B------:R-:W-:-:S04]  /*43a0*/  IMAD.HI.U32 R2, R9, R4, RZ ;  /* 0x0000000409027227 */ /* 0x000fc800078e00ff */
[----:B------:R-:W-:Y:S01]  /*43b0*/  @!P6 IMAD.IADD R124, R124, 0x1, -R8 ;  /* 0x000000017c7ce824 */ /* 0x000fe200078e0a08 */
[----:B------:R-:W-:Y:S01]  /*43c0*/  ISETP.GE.AND P6, PT, R14, RZ, PT ;  /* 0x000000ff0e00720c */ /* 0x000fe20003fc6270 */
[----:B------:R-:W-:Y:S01]  /*43d0*/  IMAD.MOV R7, RZ, RZ, -R2 ;  /* 0x000000ffff077224 */ /* 0x000fe200078e0a02 */
[----:B------:R-:W-:Y:S01]  /*43e0*/  LOP3.LUT R14, R0, 0x47, R11, 0xfe, !PT ;  /* 0x00000047000e7812 */ /* 0x000fe200078efe0b */
[----:B------:R-:W-:Y:S01]  /*43f0*/  IMAD.MOV R17, RZ, RZ, -R3 ;  /* 0x000000ffff117224 */ /* 0x000fe200078e0a03 */
[----:B------:R-:W-:Y:S01]  /*4400*/  IABS R2, R12 ;  /* 0x0000000c00027213 */ /* 0x000fe20000000000 */
[----:B------:R-:W-:Y:S01]  /*4410*/  IMAD R3, R8, R7, R4 ;  /* 0x0000000708037224 */ /* 0x000fe200078e0204 */
[----:B------:R-:W-:Y:S01]  /*4420*/  IABS R4, R14 ;  /* 0x0000000e00047213 */ /* 0x000fe20000000000 */
[----:B------:R-:W-:Y:S02]  /*4430*/  IMAD.MOV.U32 R20, RZ, RZ, R13 ;  /* 0x000000ffff147224 */ /* 0x000fe400078e000d */
[----:B------:R-:W-:Y:S01]  /*4440*/  @!P4 IMAD.IADD R122, R122, 0x1, -R8 ;  /* 0x000000017a7ac824 */ /* 0x000fe200078e0a08 */
[----:B------:R-:W-:Y:S01]  /*4450*/  ISETP.GT.U32.AND P4, PT, R8, R124, PT ;  /* 0x0000007c0800720c */ /* 0x000fe20003f84070 */
[----:B------:R-:W-:-:S02]  /*4460*/  IMAD.MOV.U32 R13, RZ, RZ, R2 ;  /* 0x000000ffff0d7224 */ /* 0x000fc400078e0002 */
[----:B------:R-:W-:Y:S01]  /*4470*/  IMAD R7, R8, R17, R10 ;  /* 0x0000001108077224 */ /* 0x000fe200078e020a */
[----:B------:R-:W-:Y:S01]  /*4480*/  LOP3.LUT R10, R0, 0x49, R11, 0xfe, !PT ;  /* 0x00000049000a7812 */ /* 0x000fe200078efe0b */
[----:B------:R-:W-:Y:S01]  /*4490*/  @!P3 IMAD.MOV R20, RZ, RZ, -R20 ;  /* 0x000000ffff14b224 */ /* 0x000fe200078e0a14 */
[----:B------:R-:W-:Y:S01]  /*44a0*/  ISETP.GT.U32.AND P3, PT, R8, R122, PT ;  /* 0x0000007a0800720c */ /* 0x000fe20003f64070 */
[----:B------:R-:W-:Y:S01]  /*44b0*/  IMAD.MOV.U32 R19, RZ, RZ, R15 ;  /* 0x000000ffff137224 */ /* 0x000fe200078e000f */
[----:B------:R-:W-:Y:S01]  /*44c0*/  IABS R120, R10 ;  /* 0x0000000a00787213 */ /* 0x000fe20000000000 */
[----:B------:R-:W-:Y:S01]  /*44d0*/  IMAD.MOV.U32 R15, RZ, RZ, R4 ;  /* 0x000000ffff0f7224 */ /* 0x000fe200078e0004 */
[----:B------:R-:W-:Y:S01]  /*44e0*/  STL [R1+0x2c0], R20 ;  /* 0x0002c01401007387 */ /* 0x000fe20000100800 */
[----:B------:R-:W-:-:S04]  /*44f0*/  IMAD.HI.U32 R2, R9, R13, RZ ;  /* 0x0000000d09027227 */ /* 0x000fc800078e00ff */
[----:B------:R-:W-:Y:S01]  /*4500*/  @!P2 IMAD.MOV R126, RZ, RZ, -R126 ;  /* 0x000000ffff7ea224 */ /* 0x000fe200078e0a7e */
[C---:B------:R-:W-:Y:S01]  /*4510*/  ISETP.GT.U32.AND P2, PT, R8.reuse, R7, PT ;  /* 0x000000070800720c */ /* 0x040fe20003f44070 */
[----:B------:R-:W-:Y:S01]  /*4520*/  @!P1 IMAD.MOV R19, RZ, RZ, -R19 ;  /* 0x000000ffff139224 */ /* 0x000fe200078e0a13 */
[----:B------:R-:W-:Y:S01]  /*4530*/  ISETP.GT.U32.AND P1, PT, R8, R3, PT ;  /* 0x000000030800720c */ /* 0x000fe20003f24070 */
[----:B------:R-:W-:-:S03]  /*4540*/  IMAD.HI.U32 R4, R9, R15, RZ ;  /* 0x0000000f09047227 */ /* 0x000fc600078e00ff */
[----:B------:R-:W-:Y:S01]  /*4550*/  STL [R1+0x2c8], R19 ;  /* 0x0002c81301007387 */ /* 0x000fe20000100800 */
[----:B------:R-:W-:Y:S02]  /*4560*/  IMAD.MOV R2, RZ, RZ, -R2 ;  /* 0x000000ffff027224 */ /* 0x000fe400078e0a02 */
[----:B------:R-:W-:Y:S01]  /*4570*/  @!P4 IMAD.IADD R124, R124, 0x1, -R8 ;  /* 0x000000017c7cc824 */ /* 0x000fe200078e0a08 */
[----:B------:R-:W-:Y:S01]  /*4580*/  ISETP.GE.AND P4, PT, R18, RZ, PT ;  /* 0x000000ff1200720c */ /* 0x000fe20003f86270 */
[----:B------:R-:W-:Y:S01]  /*4590*/  IMAD.MOV R4, RZ, RZ, -R4 ;  /* 0x000000ffff047224 */ /* 0x000fe200078e0a04 */
[----:B------:R-:W-:Y:S01]  /*45a0*/  LOP3.LUT R18, R0, 0x4e, R11, 0xfe, !PT ;  /* 0x0000004e00127812 */ /* 0x000fe200078efe0b */
[----:B------:R-:W-:Y:S02]  /*45b0*/  IMAD R13, R8, R2, R13 ;  /* 0x00000002080d7224 */ /* 0x000fe400078e020d */
[----:B------:R-:W-:Y:S01]  /*45c0*/  @!P3 IMAD.IADD R122, R122, 0x1, -R8 ;  /* 0x000000017a7ab824 */ /* 0x000fe200078e0a08 */
[----:B------:R-:W-:Y:S01]  /*45d0*/  ISETP.GE.AND P3, PT, R12, RZ, PT ;  /* 0x000000ff0c00720c */ /* 0x000fe20003f66270 */
[----:B------:R-:W-:Y:S01]  /*45e0*/  IMAD R15, R8, R4, R15 ;  /* 0x00000004080f7224 */ /* 0x000fe200078e020f */
[--C-:B------:R-:W-:Y:S01]  /*45f0*/  LOP3.LUT R4, R0, 0x48, R11.reuse, 0xfe, !PT ;  /* 0x0000004800047812 */ /* 0x100fe200078efe0b */
[----:B------:R-:W-:Y:S01]  /*4600*/  @!P5 IMAD.MOV R124, RZ, RZ, -R124 ;  /* 0x000000ffff7cd224 */ /* 0x000fe200078e0a7c */
[C---:B------:R-:W-:Y:S01]  /*4610*/  ISETP.GT.U32.AND P5, PT, R8.reuse, R13, PT ;  /* 0x0000000d0800720c */ /* 0x040fe20003fa4070 */
[----:B------:R-:W-:Y:S01]  /*4620*/  @!P2 IMAD.IADD R7, R7, 0x1, -R8 ;  /* 0x000000010707a824 */ /* 0x000fe200078e0a08 */
[----:B------:R-:W-:Y:S01]  /*4630*/  IABS R121, R4 ;  /* 0x0000000400797213 */ /* 0x000fe20000000000 */
[----:B------:R-:W-:Y:S01]  /*4640*/  @!P6 IMAD.MOV R122, RZ, RZ, -R122 ;  /* 0x000000ffff7ae224 */ /* 0x000fe200078e0a7a */
[C---:B------:R-:W-:Y:S01]  /*4650*/  ISETP.GT.U32.AND P6, PT, R8.reuse, R15, PT ;  /* 0x0000000f0800720c */ /* 0x040fe20003fc4070 */
[----:B------:R-:W-:Y:S01]  /*4660*/  @!P1 IMAD.IADD R3, R3, 0x1, -R8 ;  /* 0x0000000103039824 */ /* 0x000fe200078e0a08 */
[----:B------:R-:W-:Y:S01]  /*4670*/  ISETP.GT.U32.AND P2, PT, R8, R7, PT ;  /* 0x000000070800720c */ /* 0x000fe20003f44070 */
[----:B------:R-:W-:Y:S01]  /*4680*/  IMAD.HI.U32 R2, R9, R121, RZ ;  /* 0x0000007909027227 */ /* 0x000fe200078e00ff */
[----:B------:R-:W-:-:S02]  /*4690*/  LOP3.LUT R12, R0, 0x4a, R11, 0xfe, !PT ;  /* 0x0000004a000c7812 */ /* 0x000fc400078efe0b */
[C---:B------:R-:W-:Y:S01]  /*46a0*/  ISETP.GT.U32.AND P1, PT, R8.reuse, R3, PT ;  /* 0x000000030800720c */ /* 0x040fe20003f24070 */
[----:B------:R-:W-:Y:S01]  /*46b0*/  IMAD.MOV R2, RZ, RZ, -R2 ;  /* 0x000000ffff027224 */ /* 0x000fe200078e0a02 */
[----:B------:R-:W-:Y:S01]  /*46c0*/  IABS R118, R12 ;  /* 0x0000000c00767213 */ /* 0x000fe20000000000 */
[--C-:B------:R-:W-:Y:S02]  /*46d0*/  @!P5 IMAD.IADD R13, R13, 0x1, -R8.reuse ;  /* 0x000000010d0dd824 */ /* 0x100fe400078e0a08 */
[C---:B------:R-:W-:Y:S02]  /*46e0*/  IMAD R121, R8.reuse, R2, R121 ;  /* 0x0000000208797224 */ /* 0x040fe400078e0279 */
[--C-:B------:R-:W-:Y:S01]  /*46f0*/  @!P6 IMAD.IADD R15, R15, 0x1, -R8.reuse ;  /* 0x000000010f0fe824 */ /* 0x100fe200078e0a08 */
[----:B------:R-:W-:Y:S01]  /*4700*/  ISETP.GT.U32.AND P5, PT, R8, R13, PT ;  /* 0x0000000d0800720c */ /* 0x000fe20003fa4070 */
[----:B------:R-:W-:Y:S01]  /*4710*/  @!P2 IMAD.IADD R7, R7, 0x1, -R8 ;  /* 0x000000010707a824 */ /* 0x000fe200078e0a08 */
[----:B------:R-:W-:Y:S01]  /*4720*/  ISETP.GE.AND P2, PT, R4, RZ, PT ;  /* 0x000000ff0400720c */ /* 0x000fe20003f46270 */
[----:B------:R-:W-:Y:S01]  /*4730*/  IMAD.HI.U32 R4, R9, R120, RZ ;  /* 0x0000007809047227 */ /* 0x000fe200078e00ff */
[----:B------:R-:W-:-:S03]  /*4740*/  ISETP.GT.U32.AND P6, PT, R8, R15, PT ;  /* 0x0000000f0800720c */ /* 0x000fc60003fc4070 */
[----:B------:R-:W-:Y:S01]  /*4750*/  @!P1 IMAD.IADD R3, R3, 0x1, -R8 ;  /* 0x0000000103039824 */ /* 0x000fe200078e0a08 */
[----:B------:R-:W-:Y:S01]  /*4760*/  ISETP.GE.AND P1, PT, R14, RZ, PT ;  /* 0x000000ff0e00720c */ /* 0x000fe20003f26270 */
[----:B------:R-:W-:Y:S01]  /*4770*/  @!P0 IMAD.MOV R125, RZ, RZ, -R125 ;  /* 0x000000ffff7d8224 */ /* 0x000fe200078e0a7d */
[----:B------:R-:W-:Y:S01]  /*4780*/  ISETP.GE.AND P0, PT, R16, RZ, PT ;  /* 0x000000ff1000720c */ /* 0x000fe20003f06270 */
[----:B------:R-:W-:Y:S01]  /*4790*/  IMAD.MOV.U32 R17, RZ, RZ, R3 ;  /* 0x000000ffff117224 */ /* 0x000fe200078e0003 */
[C-C-:B------:R-:W-:Y:S01]  /*47a0*/  LOP3.LUT R14, R0.reuse, 0x4b, R11.reuse, 0xfe, !PT ;  /* 0x0000004b000e7812 */ /* 0x140fe200078efe0b */
[----:B------:R-:W-:Y:S01]  /*47b0*/  IMAD.MOV R3, RZ, RZ, -R4 ;  /* 0x000000ffff037224 */ /* 0x000fe200078e0a04 */
[----:B------:R-:W-:Y:S01]  /*47c0*/  LOP3.LUT R16, R0, 0x4c, R11, 0xfe, !PT ;  /* 0x0000004c00107812 */ /* 0x000fe200078efe0b */
[----:B------:R-:W-:Y:S01]  /*47d0*/  @!P5 IMAD.IADD R13, R13, 0x1, -R8 ;  /* 0x000000010d0dd824 */ /* 0x000fe200078e0a08 */
[C---:B------:R-:W-:Y:S01]  /*47e0*/  ISETP.GT.U32.AND P5, PT, R8.reuse, R121, PT ;  /* 0x000000790800720c */ /* 0x040fe20003fa4070 */
[C---:B------:R-:W-:Y:S01]  /*47f0*/  IMAD R120, R8.reuse, R3, R120 ;  /* 0x0000000308787224 */ /* 0x040fe200078e0278 */
[----:B------:R-:W-:Y:S01]  /*4800*/  IABS R117, R14 ;  /* 0x0000000e00757213 */ /* 0x000fe20000000000 */
[----:B------:R-:W-:Y:S01]  /*4810*/  @!P6 IMAD.IADD R15, R15, 0x1, -R8 ;  /* 0x000000010f0fe824 */ /* 0x000fe200078e0a08 */
[----:B------:R-:W-:Y:S01]  /*4820*/  IABS R4, R16 ;  /* 0x0000001000047213 */ /* 0x000fe20000000000 */
[----:B------:R-:W-:Y:S01]  /*4830*/  IMAD.HI.U32 R2, R9, R118, RZ ;  /* 0x0000007609027227 */ /* 0x000fe200078e00ff */
[----:B------:R-:W-:-:S03]  /*4840*/  ISETP.GT.U32.AND P6, PT, R8, R120, PT ;  /* 0x000000780800720c */ /* 0x000fc60003fc4070 */
[----:B------:R-:W-:Y:S01]  /*4850*/  @!P0 IMAD.MOV R17, RZ, RZ, -R17 ;  /* 0x000000ffff118224 */ /* 0x000fe200078e0a11 */
[----:B------:R-:W-:Y:S01]  /*4860*/  ISETP.GE.AND P0, PT, R10, RZ, PT ;  /* 0x000000ff0a00720c */ /* 0x000fe20003f06270 */
[----:B------:R-:W-:Y:S02]  /*4870*/  IMAD.MOV R3, RZ, RZ, -R2 ;  /* 0x000000ffff037224 */ /* 0x000fe400078e0a02 */
[----:B------:R-:W-:Y:S01]  /*4880*/  @!P5 IMAD.IADD R121, R121, 0x1, -R8 ;  /* 0x000000017979d824 */ /* 0x000fe200078e0a08 */
[----:B------:R0:W-:Y:S01]  /*4890*/  STL [R1+0x2d0], R17 ;  /* 0x0002d01101007387 */ /* 0x0001e20000100800 */
[----:B------:R-:W-:-:S04]  /*48a0*/  IMAD.HI.U32 R2, R9, R117, RZ ;  /* 0x0000007509027227 */ /* 0x000fc800078e00ff */
[----:B------:R-:W-:Y:S01]  /*48b0*/  @!P6 IMAD.IADD R120, R120, 0x1, -R8 ;  /* 0x000000017878e824 */ /* 0x000fe200078e0a08 */
[----:B------:R-:W-:Y:S01]  /*48c0*/  ISETP.GT.U32.AND P6, PT, R8, R121, PT ;  /* 0x000000790800720c */ /* 0x000fe20003fc4070 */
[----:B------:R-:W-:Y:S02]  /*48d0*/  IMAD.MOV R2, RZ, RZ, -R2 ;  /* 0x000000ffff027224 */ /* 0x000fe400078e0a02 */
[----:B------:R-:W-:Y:S01]  /*48e0*/  @!P4 IMAD.MOV R7, RZ, RZ, -R7 ;  /* 0x000000ffff07c224 */ /* 0x000fe200078e0a07 */
[----:B0-----:R-:W-:Y:S01]  /*48f0*/  LOP3.LUT R17, R0, 0x4d, R11, 0xfe, !PT ;  /* 0x0000004d00117812 */ /* 0x001fe200078efe0b */
[C---:B------:R-:W-:Y:S01]  /*4900*/  IMAD R117, R8.reuse, R2, R117 ;  /* 0x0000000208757224 */ /* 0x040fe200078e0275 */
[----:B------:R-:W-:Y:S01]  /*4910*/  IABS R2, R18 ;  /* 0x0000001200027213 */ /* 0x000fe20000000000 */
[----:B------:R-:W-:Y:S01]  /*4920*/  IMAD.MOV.U32 R19, RZ, RZ, R13 ;  /* 0x000000ffff137224 */ /* 0x000fe200078e000d */
[----:B------:R-:W-:Y:S01]  /*4930*/  IABS R10, R17 ;  /* 0x00000011000a7213 */ /* 0x000fe20000000000 */
[----:B------:R0:W-:Y:S01]  /*4940*/  STL [R1+0x2d8], R7 ;  /* 0x0002d80701007387 */ /* 0x0001e20000100800 */
[----:B------:R-:W-:Y:S01]  /*4950*/  IMAD R118, R8, R3, R118 ;  /* 0x0000000308767224 */ /* 0x000fe200078e0276 */
[----:B------:R-:W-:Y:S01]  /*4960*/  ISETP.GE.AND P4, PT, R12, RZ, PT ;  /* 0x000000ff0c00720c */ /* 0x000fe20003f86270 */
[----:B------:R-:W-:Y:S01]  /*4970*/  IMAD.MOV.U32 R13, RZ, RZ, R2 ;  /* 0x000000ffff0d7224 */ /* 0x000fe200078e0002 */
[----:B------:R-:W-:Y:S01]  /*4980*/  LOP3.LUT R12, R0, 0x4f, R11, 0xfe, !PT ;  /* 0x0000004f000c7812 */ /* 0x000fe200078efe0b */
[----:B------:R-:W-:Y:S01]  /*4990*/  @!P6 IMAD.IADD R121, R121, 0x1, -R8 ;  /* 0x000000017979e824 */ /* 0x000fe200078e0a08 */
[C---:B------:R-:W-:Y:S01]  /*49a0*/  ISETP.GT.U32.AND P6, PT, R8.reuse, R117, PT ;  /* 0x000000750800720c */ /* 0x040fe20003fc4070 */
[----:B------:R-:W-:Y:S01]  /*49b0*/  @!P3 IMAD.MOV R19, RZ, RZ, -R19 ;  /* 0x000000ffff13b224 */ /* 0x000fe200078e0a13 */
[C---:B------:R-:W-:Y:S01]  /*49c0*/  ISETP.GT.U32.AND P3, PT, R8.reuse, R120, PT ;  /* 0x000000780800720c */ /* 0x040fe20003f64070 */
[----:B------:R-:W-:Y:S01]  /*49d0*/  IMAD.HI.U32 R3, R9, R4, RZ ;  /* 0x0000000409037227 */ /* 0x000fe200078e00ff */
[----:B------:R-:W-:-:S02]  /*49e0*/  ISETP.GT.U32.AND P5, PT, R8, R118, PT ;  /* 0x000000760800720c */ /* 0x000fc40003fa4070 */
[----:B------:R1:W-:Y:S01]  /*49f0*/  STL [R1+0x2f8], R19 ;  /* 0x0002f81301007387 */ /* 0x0003e20000100800 */
[----:B0-----:R-:W-:Y:S02]  /*4a00*/  IMAD.MOV.U32 R7, RZ, RZ, R10 ;  /* 0x000000ffff077224 */ /* 0x001fe400078e000a */
[----:B------:R-:W-:Y:S02]  /*4a10*/  IMAD.MOV R3, RZ, RZ, -R3 ;  /* 0x000000ffff037224 */ /* 0x000fe400078e0a03 */
[----:B------:R-:W-:-:S04]  /*4a20*/  IMAD.HI.U32 R2, R9, R7, RZ ;  /* 0x0000000709027227 */ /* 0x000fc800078e00ff */
[----:B------:R-:W-:Y:S01]  /*4a30*/  IMAD.MOV R2, RZ, RZ, -R2 ;  /* 0x000000ffff027224 */ /* 0x000fe200078e0a02 */
[----:B-1----:R-:W-:Y:S01]  /*4a40*/  LOP3.LUT R19, R0, 0x52, R11, 0xfe, !PT ;  /* 0x0000005200137812 */ /* 0x002fe200078efe0b */
[--C-:B------:R-:W-:Y:S02]  /*4a50*/  @!P6 IMAD.IADD R117, R117, 0x1, -R8.reuse ;  /* 0x000000017575e824 */ /* 0x100fe400078e0a08 */
[----:B------:R-:W-:Y:S01]  /*4a60*/  IMAD R7, R8, R2, R7 ;  /* 0x0000000208077224 */ /* 0x000fe200078e0207 */
[----:B------:R-:W-:Y:S01]  /*4a70*/  IABS R116, R19 ;  /* 0x0000001300747213 */ /* 0x000fe20000000000 */
[----:B------:R-:W-:Y:S01]  /*4a80*/  @!P3 IMAD.IADD R120, R120, 0x1, -R8 ;  /* 0x000000017878b824 */ /* 0x000fe200078e0a08 */
[----:B------:R-:W-:Y:S01]  /*4a90*/  ISETP.GE.AND P3, PT, R16, RZ, PT ;  /* 0x000000ff1000720c */ /* 0x000fe20003f66270 */
[C---:B------:R-:W-:Y:S01]  /*4aa0*/  IMAD R3, R8.reuse, R3, R4 ;  /* 0x0000000308037224 */ /* 0x040fe200078e0204 */
[C---:B------:R-:W-:Y:S01]  /*4ab0*/  ISETP.GT.U32.AND P6, PT, R8.reuse, R7, PT ;  /* 0x000000070800720c */ /* 0x040fe20003fc4070 */
[----:B------:R-:W-:Y:S01]  /*4ac0*/  IMAD.MOV.U32 R10, RZ, RZ, R15 ;  /* 0x000000ffff0a7224 */ /* 0x000fe200078e000f */
[----:B------:R-:W-:Y:S01]  /*4ad0*/  IABS R15, R12 ;  /* 0x0000000c000f7213 */ /* 0x000fe20000000000 */
[----:B------:R-:W-:Y:S01]  /*4ae0*/  @!P0 IMAD.MOV R120, RZ, RZ, -R120 ;  /* 0x000000ffff788224 */ /* 0x000fe200078e0a78 */
[----:B------:R-:W-:Y:S01]  /*4af0*/  ISETP.GT.U32.AND P0, PT, R8, R117, PT ;  /* 0x000000750800720c */ /* 0x000fe20003f04070 */
[----:B------:R-:W-:Y:S01]  /*4b00*/  IMAD.HI.U32 R4, R9, R13, RZ ;  /* 0x0000000d09047227 */ /* 0x000fe200078e00ff */
[----:B------:R-:W-:-:S03]  /*4b10*/  LOP3.LUT R16, R0, 0x51, R11, 0xfe, !PT ;  /* 0x0000005100107812 */ /* 0x000fc600078efe0b */
[----:B------:R-:W-:Y:S01]  /*4b20*/  @!P2 IMAD.MOV R121, RZ, RZ, -R121 ;  /* 0x000000ffff79a224 */ /* 0x000fe200078e0a79 */
[----:B------:R-:W-:Y:S01]  /*4b30*/  ISETP.GT.U32.AND P2, PT, R8, R3, PT ;  /* 0x000000030800720c */ /* 0x000fe20003f44070 */
[----:B------:R-:W-:Y:S01]  /*4b40*/  IMAD.MOV R4, RZ, RZ, -R4 ;  /* 0x000000ffff047224 */ /* 0x000fe200078e0a04 */
[----:B------:R-:W-:Y:S01]  /*4b50*/  IABS R73, R16 ;  /* 0x0000001000497213 */ /* 0x000fe20000000000 */
[----:B------:R-:W-:Y:S02]  /*4b60*/  @!P6 IMAD.IADD R7, R7, 0x1, -R8 ;  /* 0x000000010707e824 */ /* 0x000fe400078e0a08 */
[----:B------:R-:W-:-:S03]  /*4b70*/  IMAD.HI.U32 R2, R9, R15, RZ ;  /* 0x0000000f09027227 */ /* 0x000fc600078e00ff */
[C---:B------:R-:W-:Y:S01]  /*4b80*/  ISETP.GT.U32.AND P6, PT, R8.reuse, R7, PT ;  /* 0x000000070800720c */ /* 0x040fe20003fc4070 */
[C---:B------:R-:W-:Y:S02]  /*4b90*/  IMAD R13, R8.reuse, R4, R13 ;  /* 0x00000004080d7224 */ /* 0x040fe400078e020d */
[----:B------:R-:W-:Y:S02]  /*4ba0*/  IMAD.MOV R2, RZ, RZ, -R2 ;  /* 0x000000ffff027224 */ /* 0x000fe400078e0a02 */
[--C-:B------:R-:W-:Y:S01]  /*4bb0*/  @!P0 IMAD.IADD R117, R117, 0x1, -R8.reuse ;  /* 0x0000000175758824 */ /* 0x100fe200078e0a08 */
[C---:B------:R-:W-:Y:S01]  /*4bc0*/  ISETP.GT.U32.AND P0, PT, R8.reuse, R13, PT ;  /* 0x0000000d0800720c */ /* 0x040fe20003f04070 */
[----:B------:R-:W-:Y:S02]  /*4bd0*/  IMAD R15, R8, R2, R15 ;  /* 0x00000002080f7224 */ /* 0x000fe400078e020f */
[--C-:B------:R-:W-:Y:S02]  /*4be0*/  @!P2 IMAD.IADD R3, R3, 0x1, -R8.reuse ;  /* 0x000000010303a824 */ /* 0x100fe400078e0a08 */
[----:B------:R-:W-:-:S02]  /*4bf0*/  @!P5 IMAD.IADD R118, R118, 0x1, -R8 ;  /* 0x000000017676d824 */ /* 0x000fc400078e0a08 */
[----:B------:R-:W-:Y:S01]  /*4c00*/  @!P6 IMAD.IADD R7, R7, 0x1, -R8 ;  /* 0x000000010707e824 */ /* 0x000fe200078e0a08 */
[----:B------:R-:W-:Y:S01]  /*4c10*/  ISETP.GT.U32.AND P6, PT, R8, R15, PT ;  /* 0x0000000f0800720c */ /* 0x000fe20003fc4070 */
[----:B------:R-:W-:Y:S01]  /*4c20*/  @!P1 IMAD.MOV R10, RZ, RZ, -R10 ;  /* 0x000000ffff0a9224 */ /* 0x000fe200078e0a0a */
[----:B------:R-:W-:Y:S01]  /*4c30*/  ISETP.GE.AND P1, PT, R14, RZ, PT ;  /* 0x000000ff0e00720c */ /* 0x000fe20003f26270 */
[----:B------:R-:W-:Y:S01]  /*4c40*/  IMAD.HI.U32 R4, R9, R73, RZ ;  /* 0x0000004909047227 */ /* 0x000fe200078e00ff */
[--C-:B------:R-:W-:Y:S02]  /*4c50*/  LOP3.LUT R14, R0, 0x50, R11.reuse, 0xfe, !PT ;  /* 0x00000050000e7812 */ /* 0x100fe400078efe0b */
[C---:B------:R-:W-:Y:S01]  /*4c60*/  ISETP.GT.U32.AND P2, PT, R8.reuse, R3, PT ;  /* 0x000000030800720c */ /* 0x040fe20003f44070 */
[----:B------:R-:W-:Y:S01]  /*4c70*/  @!P0 IMAD.IADD R13, R13, 0x1, -R8 ;  /* 0x000000010d0d8824 */ /* 0x000fe200078e0a08 */
[----:B------:R-:W-:Y:S01]  /*4c80*/  ISETP.GT.U32.AND P5, PT, R8, R118, PT ;  /* 0x000000760800720c */ /* 0x000fe20003fa4070 */
[----:B------:R0:W-:Y:S01]  /*4c90*/  STL [R1+0x300], R10 ;  /* 0x0003000a01007387 */ /* 0x0001e20000100800 */
[----:B------:R-:W-:Y:S01]  /*4ca0*/  IABS R39, R14 ;  /* 0x0000000e00277213 */ /* 0x000fe20000000000 */
[----:B------:R-:W-:Y:S01]  /*4cb0*/  IMAD.MOV R4, RZ, RZ, -R4 ;  /* 0x000000ffff047224 */ /* 0x000fe200078e0a04 */
[----:B------:R-:W-:Y:S01]  /*4cc0*/  ISETP.GE.AND P0, PT, R12, RZ, PT ;  /* 0x000000ff0c00720c */ /* 0x000fe20003f06270 */
[----:B------:R-:W-:Y:S01]  /*4cd0*/  @!P6 IMAD.IADD R15, R15, 0x1, -R8 ;  /* 0x000000010f0fe824 */ /* 0x000fe200078e0a08 */
[----:B------:R-:W-:Y:S01]  /*4ce0*/  ISETP.GT.U32.AND P6, PT, R8, R13, PT ;  /* 0x0000000d0800720c */ /* 0x000fe20003fc4070 */
[----:B------:R-:W-:Y:S01]  /*4cf0*/  IMAD.HI.U32 R2, R9, R39, RZ ;  /* 0x0000002709027227 */ /* 0x000fe200078e00ff */
[----:B------:R-:W-:-:S03]  /*4d00*/  LOP3.LUT R12, R0, 0x54, R11, 0xfe, !PT ;  /* 0x00000054000c7812 */ /* 0x000fc600078efe0b */
[----:B0-----:R-:W-:-:S04]  /*4d10*/  IMAD.HI.U32 R10, R9, R116, RZ ;  /* 0x00000074090a7227 */ /* 0x001fc800078e00ff */
[----:B------:R-:W-:Y:S01]  /*4d20*/  @!P2 IMAD.IADD R3, R3, 0x1, -R8 ;  /* 0x000000010303a824 */ /* 0x000fe200078e0a08 */
[----:B------:R-:W-:Y:S01]  /*4d30*/  ISETP.GE.AND P2, PT, R18, RZ, PT ;  /* 0x000000ff1200720c */ /* 0x000fe20003f46270 */
[----:B------:R-:W-:Y:S02]  /*4d40*/  IMAD.MOV R2, RZ, RZ, -R2 ;  /* 0x000000ffff027224 */ /* 0x000fe400078e0a02 */
[----:B------:R-:W-:Y:S01]  /*4d50*/  @!P5 IMAD.IADD R118, R118, 0x1, -R8 ;  /* 0x000000017676d824 */ /* 0x000fe200078e0a08 */
[----:B------:R-:W-:Y:S01]  /*4d60*/  ISETP.GE.AND P5, PT, R17, RZ, PT ;  /* 0x000000ff1100720c */ /* 0x000fe20003fa6270 */
[----:B------:R-:W-:Y:S01]  /*4d70*/  IMAD.MOV R17, RZ, RZ, -R10 ;  /* 0x000000ffff117224 */ /* 0x000fe200078e0a0a */
[----:B------:R-:W-:Y:S01]  /*4d80*/  LOP3.LUT R10, R0, 0x53, R11, 0xfe, !PT ;  /* 0x00000053000a7812 */ /* 0x000fe200078efe0b */
[C---:B------:R-:W-:Y:S02]  /*4d90*/  IMAD R39, R8.reuse, R2, R39 ;  /* 0x0000000208277224 */ /* 0x040fe400078e0227 */
[C---:B------:R-:W-:Y:S01]  /*4da0*/  IMAD R73, R8.reuse, R4, R73 ;  /* 0x0000000408497224 */ /* 0x040fe200078e0249 */
[----:B------:R-:W-:Y:S01]  /*4db0*/  IABS R114, R10 ;  /* 0x0000000a00727213 */ /* 0x000fe20000000000 */
[----:B------:R-:W-:Y:S01]  /*4dc0*/  IMAD.MOV.U32 R21, RZ, RZ, R3 ;  /* 0x000000ffff157224 */ /* 0x000fe200078e0003 */
[----:B------:R-:W-:Y:S01]  /*4dd0*/  IABS R4, R12 ;  /* 0x0000000c00047213 */ /* 0x000fe20000000000 */
[----:B------:R-:W-:Y:S01]  /*4de0*/  @!P1 IMAD.MOV R117, RZ, RZ, -R117 ;  /* 0x000000ffff759224 */ /* 0x000fe200078e0a75 */
[C---:B------:R-:W-:Y:S01]  /*4df0*/  ISETP.GT.U32.AND P1, PT, R8.reuse, R15, PT ;  /* 0x0000000f0800720c */ /* 0x040fe20003f24070 */
[----:B------:R-:W-:-:S02]  /*4e00*/  IMAD R116, R8, R17, R116 ;  /* 0x0000001108747224 */ /* 0x000fc400078e0274 */
[----:B------:R-:W-:Y:S01]  /*4e10*/  @!P4 IMAD.MOV R118, RZ, RZ, -R118 ;  /* 0x000000ffff76c224 */ /* 0x000fe200078e0a76 */
[C---:B------:R-:W-:Y:S01]  /*4e20*/  ISETP.GT.U32.AND P4, PT, R8.reuse, R39, PT ;  /* 0x000000270800720c */ /* 0x040fe20003f84070 */
[----:B------:R-:W-:Y:S01]  /*4e30*/  @!P3 IMAD.MOV R21, RZ, RZ, -R21 ;  /* 0x000000ffff15b224 */ /* 0x000fe200078e0a15 */
[C---:B------:R-:W-:Y:S01]  /*4e40*/  ISETP.GT.U32.AND P3, PT, R8.reuse, R73, PT ;  /* 0x000000490800720c */ /* 0x040fe20003f64070 */
[----:B------:R-:W-:Y:S01]  /*4e50*/  @!P6 IMAD.IADD R13, R13, 0x1, -R8 ;  /* 0x000000010d0de824 */ /* 0x000fe200078e0a08 */
[----:B------:R-:W-:Y:S01]  /*4e60*/  ISETP.GT.U32.AND P6, PT, R8, R116, PT ;  /* 0x000000740800720c */ /* 0x000fe20003fc4070 */
[----:B------:R-:W-:Y:S01]  /*4e70*/  IMAD.HI.U32 R2, R9, R114, RZ ;  /* 0x0000007209027227 */ /* 0x000fe200078e00ff */
[----:B------:R-:W-:Y:S03]  /*4e80*/  STL [R1+0x308], R21 ;  /* 0x0003081501007387 */ /* 0x000fe60000100800 */
[----:B------:R-:W-:-:S02]  /*4e90*/  IMAD.MOV R3, RZ, RZ, -R2 ;  /* 0x000000ffff037224 */ /* 0x000fc400078e0a02 */
[----:B------:R-:W-:-:S04]  /*4ea0*/  IMAD.HI.U32 R2, R9, R4, RZ ;  /* 0x0000000409027227 */ /* 0x000fc800078e00ff */
[----:B------:R-:W-:Y:S01]  /*4eb0*/  @!P1 IMAD.IADD R15, R15, 0x1, -R8 ;  /* 0x000000010f0f9824 */ /* 0x000fe200078e0a08 */
[----:B------:R-:W-:Y:S01]  /*4ec0*/  ISETP.GE.AND P1, PT, R16, RZ, PT ;  /* 0x000000ff1000720c */ /* 0x000fe20003f26270 */
[----:B------:R-:W-:Y:S01]  /*4ed0*/  IMAD R114, R8, R3, R114 ;  /* 0x0000000308727224 */ /* 0x000fe200078e0272 */
[C-C-:B------:R-:W-:Y:S01]  /*4ee0*/  LOP3.LUT R16, R0.reuse, 0x56, R11.reuse, 0xfe, !PT ;  /* 0x0000005600107812 */ /* 0x140fe200078efe0b */
[--C-:B------:R-:W-:Y:S01]  /*4ef0*/  @!P4 IMAD.IADD R39, R39, 0x1, -R8.reuse ;  /* 0x000000012727c824 */ /* 0x100fe200078e0a08 */
[----:B------:R-:W-:Y:S01]  /*4f00*/  ISETP.GE.AND P4, PT, R19, RZ, PT ;  /* 0x000000ff1300720c */ /* 0x000fe20003f86270 */
[----:B------:R-:W-:Y:S01]  /*4f10*/  @!P3 IMAD.IADD R73, R73, 0x1, -R8 ;  /* 0x000000014949b824 */ /* 0x000fe200078e0a08 */
[----:B------:R-:W-:Y:S01]  /*4f20*/  LOP3.LUT R19, R0, 0x5e, R11, 0xfe, !PT ;  /* 0x0000005e00137812 */ /* 0x000fe200078efe0b */
[----:B------:R-:W-:Y:S01]  /*4f30*/  IMAD.MOV R3, RZ, RZ, -R2 ;  /* 0x000000ffff037224 */ /* 0x000fe200078e0a02 */
[----:B------:R-:W-:Y:S01]  /*4f40*/  ISETP.GT.U32.AND P3, PT, R8, R39, PT ;  /* 0x000000270800720c */ /* 0x000fe20003f64070 */
[----:B------:R-:W-:-:S02]  /*4f50*/  IMAD.MOV.U32 R2, RZ, RZ, R15 ;  /* 0x000000ffff027224 */ /* 0x000fc400078e000f */
[----:B------:R-:W-:Y:S02]  /*4f60*/  IMAD.MOV.U32 R20, RZ, RZ, R7 ;  /* 0x000000ffff147224 */ /* 0x000fe400078e0007 */
[----:B------:R-:W-:Y:S01]  /*4f70*/  @!P6 IMAD.IADD R116, R116, 0x1, -R8 ;  /* 0x000000017474e824 */ /* 0x000fe200078e0a08 */
[C---:B------:R-:W-:Y:S01]  /*4f80*/  ISETP.GT.U32.AND P6, PT, R8.reuse, R73, PT ;  /* 0x000000490800720c */ /* 0x040fe20003fc4070 */
[----:B------:R-:W-:Y:S01]  /*4f90*/  IMAD.MOV.U32 R7, RZ, RZ, R13 ;  /* 0x000000ffff077224 */ /* 0x000fe200078e000d */
[----:B------:R-:W-:Y:S01]  /*4fa0*/  IABS R13, R16 ;  /* 0x00000010000d7213 */ /* 0x000fe20000000000 */
[----:B------:R-:W-:Y:S01]  /*4fb0*/  @!P0 IMAD.MOV R2, RZ, RZ, -R2 ;  /* 0x000000ffff028224 */ /* 0x000fe200078e0a02 */
[----:B------:R-:W-:Y:S01]  /*4fc0*/  ISETP.GT.U32.AND P0, PT, R8, R114, PT ;  /* 0x000000720800720c */ /* 0x000fe20003f04070 */
[----:B------:R-:W-:Y:S01]  /*4fd0*/  @!P5 IMAD.MOV R20, RZ, RZ, -R20 ;  /* 0x000000ffff14d224 */ /* 0x000fe200078e0a14 */
[----:B------:R-:W-:Y:S01]  /*4fe0*/  ISETP.GE.AND P5, PT, R14, RZ, PT ;  /* 0x000000ff0e00720c */ /* 0x000fe20003fa6270 */
[----:B------:R-:W-:Y:S01]  /*4ff0*/  @!P2 IMAD.MOV R7, RZ, RZ, -R7 ;  /* 0x000000ffff07a224 */ /* 0x000fe200078e0a07 */
[--C-:B------:R-:W-:Y:S01]  /*5000*/  LOP3.LUT R14, R0, 0x55, R11.reuse, 0xfe, !PT ;  /* 0x00000055000e7812 */ /* 0x100fe200078efe0b */
[----:B------:R-:W-:Y:S01]  /*5010*/  IMAD R3, R8, R3, R4 ;  /* 0x0000000308037224 */ /* 0x000fe200078e0204 */
[----:B------:R-:W-:Y:S01]  /*5020*/  STL [R1+0x310], R20 ;  /* 0x0003101401007387 */ /* 0x000fe20000100800 */
[--C-:B------:R-:W-:Y:S01]  /*5030*/  @!P3 IMAD.IADD R39, R39, 0x1, -R8.reuse ;  /* 0x000000012727b824 */ /* 0x100fe200078e0a08 */
[----:B------:R-:W-:Y:S01]  /*5040*/  ISETP.GE.AND P3, PT, R10, RZ, PT ;  /* 0x000000ff0a00720c */ /* 0x000fe20003f66270 */
[--C-:B------:R-:W-:Y:S01]  /*5050*/  @!P6 IMAD.IADD R73, R73, 0x1, -R8.reuse ;  /* 0x000000014949e824 */ /* 0x100fe200078e0a08 */
[----:B------:R0:W-:Y:S01]  /*5060*/  STL [R1+0x318], R7 ;  /* 0x0003180701007387 */ /* 0x0001e20000100800 */
[----:B------:R-:W-:Y:S01]  /*5070*/  ISETP.GT.U32.AND P6, PT, R8, R3, PT ;  /* 0x000000030800720c */ /* 0x000fe20003fc4070 */
[----:B------:R-:W-:Y:S01]  /*5080*/  IMAD.HI.U32 R4, R9, R13, RZ ;  /* 0x0000000d09047227 */ /* 0x000fe200078e00ff */
[----:B------:R-:W-:Y:S01]  /*5090*/  LOP3.LUT R10, R0, 0x57, R11, 0xfe, !PT ;  /* 0x00000057000a7812 */ /* 0x000fe200078efe0b */
[----:B------:R1:W-:Y:S01]  /*50a0*/  STL [R1+0x320], R2 ;  /* 0x0003200201007387 */ /* 0x0003e20000100800 */
[----:B------:R-:W-:Y:S01]  /*50b0*/  ISETP.GT.U32.AND P2, PT, R8, R116, PT ;  /* 0x000000740800720c */ /* 0x000fe20003f44070 */
[----:B------:R-:W-:Y:S01]  /*50c0*/  @!P0 IMAD.IADD R114, R114, 0x1, -R8 ;  /* 0x0000000172728824 */ /* 0x000fe200078e0a08 */
[----:B------:R-:W-:Y:S01]  /*50d0*/  IABS R15, R10 ;  /* 0x0000000a000f7213 */ /* 0x000fe20000000000 */
[----:B------:R-:W-:Y:S01]  /*50e0*/  @!P5 IMAD.MOV R39, RZ, RZ, -R39 ;  /* 0x000000ffff27d224 */ /* 0x000fe200078e0a27 */
[----:B------:R-:W-:Y:S01]  /*50f0*/  ISETP.GE.AND P0, PT, R14, RZ, PT ;  /* 0x000000ff0e00720c */ /* 0x000fe20003f06270 */
[----:B------:R-:W-:Y:S01]  /*5100*/  IMAD.MOV R4, RZ, RZ, -R4 ;  /* 0x000000ffff047224 */ /* 0x000fe200078e0a04 */
[----:B0-----:R-:W-:Y:S01]  /*5110*/  IABS R7, R14 ;  /* 0x0000000e00077213 */ /* 0x001fe20000000000 */
[----:B------:R-:W-:Y:S01]  /*5120*/  @!P1 IMAD.MOV R73, RZ, RZ, -R73 ;  /* 0x000000ffff499224 */ /* 0x000fe200078e0a49 */
[----:B------:R-:W-:Y:S01]  /*5130*/  ISETP.GT.U32.AND P5, PT, R8, R114, PT ;  /* 0x000000720800720c */ /* 0x000fe20003fa4070 */
[----:B------:R-:W-:-:S02]  /*5140*/  @!P6 IMAD.IADD R3, R3, 0x1, -R8 ;  /* 0x000000010303e824 */ /* 0x000fc400078e0a08 */
[----:B-1----:R-:W-:-:S03]  /*5150*/  IMAD.HI.U32 R2, R9, R7, RZ ;  /* 0x0000000709027227 */ /* 0x002fc600078e00ff */
[C---:B------:R-:W-:Y:S01]  /*5160*/  ISETP.GT.U32.AND P6, PT, R8.reuse, R3, PT ;  /* 0x000000030800720c */ /* 0x040fe20003fc4070 */
[----:B------:R-:W-:Y:S02]  /*5170*/  IMAD.MOV R2, RZ, RZ, -R2 ;  /* 0x000000ffff027224 */ /* 0x000fe400078e0a02 */
[----:B------:R-:W-:Y:S01]  /*5180*/  IMAD R13, R8, R4, R13 ;  /* 0x00000004080d7224 */ /* 0x000fe200078e020d */
[----:B------:R-:W-:Y:S01]  /*5190*/  LOP3.LUT R4, R0, 0x58, R11, 0xfe, !PT ;  /* 0x0000005800047812 */ /* 0x000fe200078efe0b */
[C---:B------:R-:W-:Y:S02]  /*51a0*/  IMAD R7, R8.reuse, R2, R7 ;  /* 0x0000000208077224 */ /* 0x040fe400078e0207 */
[----:B------:R-:W-:Y:S01]  /*51b0*/  IMAD.HI.U32 R2, R9, R15, RZ ;  /* 0x0000000f09027227 */ /* 0x000fe200078e00ff */
[----:B------:R-:W-:Y:S02]  /*51c0*/  IABS R56, R4 ;  /* 0x0000000400387213 */ /* 0x000fe40000000000 */
[----:B------:R-:W-:Y:S01]  /*51d0*/  ISETP.GT.U32.AND P1, PT, R8, R7, PT ;  /* 0x000000070800720c */ /* 0x000fe20003f24070 */
[----:B------:R-:W-:-:S02]  /*51e0*/  IMAD.MOV R2, RZ, RZ, -R2 ;  /* 0x000000ffff027224 */ /* 0x000fc400078e0a02 */
[----:B------:R-:W-:Y:S01]  /*51f0*/  @!P5 IMAD.IADD R114, R114, 0x1, -R8 ;  /* 0x000000017272d824 */ /* 0x000fe200078e0a08 */
[C---:B------:R-:W-:Y:S01]  /*5200*/  ISETP.GT.U32.AND P5, PT, R8.reuse, R13, PT ;  /* 0x0000000d0800720c */ /* 0x040fe20003fa4070 */
[C---:B------:R-:W-:Y:S02]  /*5210*/  IMAD R15, R8.reuse, R2, R15 ;  /* 0x00000002080f7224 */ /* 0x040fe400078e020f */
[----:B------:R-:W-:Y:S02]  /*5220*/  @!P3 IMAD.MOV R114, RZ, RZ, -R114 ;  /* 0x000000ffff72b224 */ /* 0x000fe400078e0a72 */
[--C-:B------:R-:W-:Y:S01]  /*5230*/  @!P6 IMAD.IADD R3, R3, 0x1, -R8.reuse ;  /* 0x000000010303e824 */ /* 0x100fe200078e0a08 */
[----:B------:R-:W-:Y:S01]  /*5240*/  ISETP.GT.U32.AND P3, PT, R8, R15, PT ;  /* 0x0000000f0800720c */ /* 0x000fe20003f64070 */
[--C-:B------:R-:W-:Y:S01]  /*5250*/  @!P2 IMAD.IADD R116, R116, 0x1, -R8.reuse ;  /* 0x000000017474a824 */ /* 0x100fe200078e0a08 */
[----:B------:R-:W-:Y:S01]  /*5260*/  ISETP.GE.AND P6, PT, R10, RZ, PT ;  /* 0x000000ff0a00720c */ /* 0x000fe20003fc6270 */
[----:B------:R-:W-:Y:S01]  /*5270*/  IMAD.MOV.U32 R17, RZ, RZ, R3 ;  /* 0x000000ffff117224 */ /* 0x000fe200078e0003 */
[----:B------:R-:W-:Y:S01]  /*5280*/  LOP3.LUT R10, R0, 0x59, R11, 0xfe, !PT ;  /* 0x00000059000a7812 */ /* 0x000fe200078efe0b */
[--C-:B------:R-:W-:Y:S01]  /*5290*/  @!P1 IMAD.IADD R7, R7, 0x1, -R8.reuse ;  /* 0x0000000107079824 */ /* 0x100fe200078e0a08 */
[----:B------:R-:W-:Y:S01]  /*52a0*/  ISETP.GE.AND P2, PT, R12, RZ, PT ;  /* 0x000000ff0c00720c */ /* 0x000fe20003f46270 */
[----:B------:R-:W-:Y:S01]  /*52b0*/  @!P5 IMAD.IADD R13, R13, 0x1, -R8 ;  /* 0x000000010d0dd824 */ /* 0x000fe200078e0a08 */
[----:B------:R-:W-:Y:S01]  /*52c0*/  IABS R72, R10 ;  /* 0x0000000a00487213 */ /* 0x000fe20000000000 */
[----:B------:R-:W-:Y:S01]  /*52d0*/  IMAD.HI.U32 R2, R9, R56, RZ ;  /* 0x0000003809027227 */ /* 0x000fe200078e00ff */
[----:B------:R-:W-:-:S02]  /*52e0*/  ISETP.GT.U32.AND P1, PT, R8, R7, PT ;  /* 0x000000070800720c */ /* 0x000fc40003f24070 */
[----:B------:R-:W-:Y:S01]  /*52f0*/  LOP3.LUT R12, R0, 0x5a, R11, 0xfe, !PT ;  /* 0x0000005a000c7812 */ /* 0x000fe200078efe0b */
[----:B------:R-:W-:Y:S01]  /*5300*/  @!P3 IMAD.IADD R15, R15, 0x1, -R8 ;  /* 0x000000010f0fb824 */ /* 0x000fe200078e0a08 */
[C---:B------:R-:W-:Y:S01]  /*5310*/  ISETP.GT.U32.AND P5, PT, R8.reuse, R13, PT ;  /* 0x0000000d0800720c */ /* 0x040fe20003fa4070 */
[----:B------:R-:W-:Y:S01]  /*5320*/  IMAD.HI.U32 R3, R9, R72, RZ ;  /* 0x0000004809037227 */ /* 0x000fe200078e00ff */
[----:B------:R-:W-:Y:S02]  /*5330*/  IABS R113, R12 ;  /* 0x0000000c00717213 */ /* 0x000fe40000000000 */
[----:B------:R-:W-:Y:S01]  /*5340*/  ISETP.GT.U32.AND P3, PT, R8, R15, PT ;  /* 0x0000000f0800720c */ /* 0x000fe20003f64070 */
[----:B------:R-:W-:Y:S02]  /*5350*/  IMAD.MOV R3, RZ, RZ, -R3 ;  /* 0x000000ffff037224 */ /* 0x000fe400078e0a03 */
[----:B------:R-:W-:Y:S01]  /*5360*/  @!P2 IMAD.MOV R17, RZ, RZ, -R17 ;  /* 0x000000ffff11a224 */ /* 0x000fe200078e0a11 */
[----:B------:R-:W-:Y:S01]  /*5370*/  ISETP.GE.AND P2, PT, R4, RZ, PT ;  /* 0x000000ff0400720c */ /* 0x000fe20003f46270 */
[----:B------:R-:W-:-:S02]  /*5380*/  IMAD R72, R8, R3, R72 ;  /* 0x0000000308487224 */ /* 0x000fc400078e0248 */
[----:B------:R-:W-:Y:S01]  /*5390*/  @!P4 IMAD.MOV R116, RZ, RZ, -R116 ;  /* 0x000000ffff74c224 */ /* 0x000fe200078e0a74 */
[----:B------:R-:W-:Y:S01]  /*53a0*/  ISETP.GE.AND P4, PT, R16, RZ, PT ;  /* 0x000000ff1000720c */ /* 0x000fe20003f86270 */
[----:B------:R0:W-:Y:S01]  /*53b0*/  STL [R1+0x328], R17 ;  /* 0x0003281101007387 */ /* 0x0001e20000100800 */
[----:B------:R-:W-:Y:S01]  /*53c0*/  IMAD.HI.U32 R4, R9, R113, RZ ;  /* 0x0000007109047227 */ /* 0x000fe200078e00ff */
[----:B------:R-:W-:-:S03]  /*53d0*/  LOP3.LUT R16, R0, 0x5c, R11, 0xfe, !PT ;  /* 0x0000005c00107812 */ /* 0x000fc600078efe0b */
[--C-:B------:R-:W-:Y:S01]  /*53e0*/  @!P3 IMAD.IADD R15, R15, 0x1, -R8.reuse ;  /* 0x000000010f0fb824 */ /* 0x100fe200078e0a08 */
[----:B------:R-:W-:Y:S01]  /*53f0*/  ISETP.GT.U32.AND P3, PT, R8, R72, PT ;  /* 0x000000480800720c */ /* 0x000fe20003f64070 */
[----:B------:R-:W-:Y:S01]  /*5400*/  @!P1 IMAD.IADD R7, R7, 0x1, -R8 ;  /* 0x0000000107079824 */ /* 0x000fe200078e0a08 */
[----:B------:R-:W-:Y:S01]  /*5410*/  ISETP.GE.AND P1, PT, R10, RZ, PT ;  /* 0x000000ff0a00720c */ /* 0x000fe20003f26270 */
[----:B------:R-:W-:Y:S01]  /*5420*/  IMAD.MOV R4, RZ, RZ, -R4 ;  /* 0x000000ffff047224 */ /* 0x000fe200078e0a04 */
[----:B------:R-:W-:Y:S01]  /*5430*/  IABS R10, R16 ;  /* 0x00000010000a7213 */ /* 0x000fe20000000000 */
[----:B0-----:R-:W-:Y:S01]  /*5440*/  IMAD.MOV R17, RZ, RZ, -R2 ;  /* 0x000000ffff117224 */ /* 0x001fe200078e0a02 */
[----:B------:R-:W-:Y:S01]  /*5450*/  LOP3.LUT R2, R0, 0x5b, R11, 0xfe, !PT ;  /* 0x0000005b00027812 */ /* 0x000fe200078efe0b */
[----:B------:R-:W-:Y:S01]  /*5460*/  @!P5 IMAD.IADD R13, R13, 0x1, -R8 ;  /* 0x000000010d0dd824 */ /* 0x000fe200078e0a08 */
[----:B------:R-:W-:Y:S01]  /*5470*/  ISETP.GE.AND P5, PT, R12, RZ, PT ;  /* 0x000000ff0c00720c */ /* 0x000fe20003fa6270 */
[----:B------:R-:W-:Y:S01]  /*5480*/  IMAD R56, R8, R17, R56 ;  /* 0x0000001108387224 */ /* 0x000fe200078e0238 */
[----:B------:R-:W-:Y:S01]  /*5490*/  IABS R112, R2 ;  /* 0x0000000200707213 */ /* 0x000fe20000000000 */
[----:B------:R-:W-:-:S02]  /*54a0*/  IMAD.MOV.U32 R18, RZ, RZ, R7 ;  /* 0x000000ffff127224 */ /* 0x000fc400078e0007 */
[C---:B------:R-:W-:Y:S02]  /*54b0*/  IMAD R113, R8.reuse, R4, R113 ;  /* 0x0000000408717224 */ /* 0x040fe400078e0271 */
[----:B------:R-:W-:Y:S02]  /*54c0*/  IMAD.MOV.U32 R14, RZ, RZ, R13 ;  /* 0x000000ffff0e7224 */ /* 0x000fe400078e000d */
[----:B------:R-:W-:Y:S01]  /*54d0*/  @!P0 IMAD.MOV R18, RZ, RZ, -R18 ;  /* 0x000000ffff128224 */ /* 0x000fe200078e0a12 */
[----:B------:R-:W-:Y:S01]  /*54e0*/  ISETP.GT.U32.AND P0, PT, R8, R56, PT ;  /* 0x000000380800720c */ /* 0x000fe20003f04070 */
[----:B------:R-:W-:Y:S02]  /*54f0*/  @!P3 IMAD.IADD R72, R72, 0x1, -R8 ;  /* 0x000000014848b824 */ /* 0x000fe400078e0a08 */
[----:B------:R-:W-:Y:S01]  /*5500*/  IMAD.MOV.U32 R20, RZ, RZ, R15 ;  /* 0x000000ffff147224 */ /* 0x000fe200078e000f */
[----:B------:R0:W-:Y:S01]  /*5510*/  STL [R1+0x330], R18 ;  /* 0x0003301201007387 */ /* 0x0001e20000100800 */
[----:B------:R-:W-:Y:S01]  /*5520*/  @!P4 IMAD.MOV R14, RZ, RZ, -R14 ;  /* 0x000000ffff0ec224 */ /* 0x000fe200078e0a0e */
[----:B------:R-:W-:Y:S01]  /*5530*/  ISETP.GE.AND P4, PT, R2, RZ, PT ;  /* 0x000000ff0200720c */ /* 0x000fe20003f86270 */
[----:B------:R-:W-:Y:S01]  /*5540*/  @!P6 IMAD.MOV R20, RZ, RZ, -R20 ;  /* 0x000000ffff14e224 */ /* 0x000fe200078e0a14 */
[C---:B------:R-:W-:Y:S01]  /*5550*/  ISETP.GT.U32.AND P3, PT, R8.reuse, R72, PT ;  /* 0x000000480800720c */ /* 0x040fe20003f64070 */
[C---:B------:R-:W-:Y:S01]  /*5560*/  IMAD.HI.U32 R2, R9.reuse, R112, RZ ;  /* 0x0000007009027227 */ /* 0x040fe200078e00ff */
[----:B------:R-:W-:Y:S01]  /*5570*/  ISETP.GT.U32.AND P6, PT, R8, R113, PT ;  /* 0x000000710800720c */ /* 0x000fe20003fc4070 */
[----:B------:R1:W-:Y:S02]  /*5580*/  STL [R1+0x338], R14 ;  /* 0x0003380e01007387 */ /* 0x0003e40000100800 */
[----:B------:R-:W-:Y:S01]  /*5590*/  IMAD.HI.U32 R3, R9, R10, RZ ;  /* 0x0000000a09037227 */ /* 0x000fe200078e00ff */
[----:B0-----:R-:W-:Y:S01]  /*55a0*/  LOP3.LUT R18, R0, 0x5d, R11, 0xfe, !PT ;  /* 0x0000005d00127812 */ /* 0x001fe200078efe0b */
[----:B------:R0:W-:Y:S02]  /*55b0*/  STL [R1+0x340], R20 ;  /* 0x0003401401007387 */ /* 0x0001e40000100800 */
[----:B------:R-:W-:Y:S01]  /*55c0*/  IMAD.MOV R13, RZ, RZ, -R2 ;  /* 0x000000ffff0d7224 */ /* 0x000fe200078e0a02 */
[----:B------:R-:W-:Y:S01]  /*55d0*/  IABS R12, R18 ;  /* 0x00000012000c7213 */ /* 0x000fe20000000000 */
[----:B------:R-:W-:-:S02]  /*55e0*/  IMAD.MOV R3, RZ, RZ, -R3 ;  /* 0x000000ffff037224 */ /* 0x000fc400078e0a03 */
[----:B------:R-:W-:Y:S01]  /*55f0*/  @!P0 IMAD.IADD R56, R56, 0x1, -R8 ;  /* 0x0000000138388824 */ /* 0x000fe200078e0a08 */
[----:B-1----:R-:W-:Y:S01]  /*5600*/  IABS R14, R19 ;  /* 0x00000013000e7213 */ /* 0x002fe20000000000 */
[C---:B------:R-:W-:Y:S02]  /*5610*/  IMAD R112, R8.reuse, R13, R112 ;  /* 0x0000000d08707224 */ /* 0x040fe400078e0270 */
[C---:B------:R-:W-:Y:S01]  /*5620*/  IMAD R3, R8.reuse, R3, R10 ;  /* 0x0000000308037224 */ /* 0x040fe200078e020a */
[----:B------:R-:W-:Y:S01]  /*5630*/  ISETP.GT.U32.AND P0, PT, R8, R56, PT ;  /* 0x000000380800720c */ /* 0x000fe20003f04070 */
[--C-:B------:R-:W-:Y:S01]  /*5640*/  @!P3 IMAD.IADD R72, R72, 0x1, -R8.reuse ;  /* 0x000000014848b824 */ /* 0x100fe200078e0a08 */
[C---:B------:R-:W-:Y:S01]  /*5650*/  ISETP.GT.U32.AND P3, PT, R8.reuse, R112, PT ;  /* 0x000000700800720c */ /* 0x040fe20003f64070 */
[----:B------:R-:W-:Y:S01]  /*5660*/  @!P6 IMAD.IADD R113, R113, 0x1, -R8 ;  /* 0x000000017171e824 */ /* 0x000fe200078e0a08 */
[----:B------:R-:W-:Y:S01]  /*5670*/  ISETP.GT.U32.AND P6, PT, R8, R3, PT ;  /* 0x000000030800720c */ /* 0x000fe20003fc4070 */
[----:B------:R-:W-:Y:S01]  /*5680*/  IMAD.HI.U32 R4, R9, R12, RZ ;  /* 0x0000000c09047227 */ /* 0x000fe200078e00ff */
[----:B0-----:R-:W-:-:S03]  /*5690*/  LOP3.LUT R20, R0, 0x62, R11, 0xfe, !PT ;  /* 0x0000006200147812 */ /* 0x001fc600078efe0b */
[----:B------:R-:W-:Y:S01]  /*56a0*/  IMAD.HI.U32 R7, R9, R14, RZ ;  /* 0x0000000e09077227 */ /* 0x000fe200078e00ff */
[----:B------:R-:W-:-:S03]  /*56b0*/  IABS R110, R20 ;  /* 0x00000014006e7213 */ /* 0x000fc60000000000 */
[----:B------:R-:W-:Y:S02]  /*56c0*/  IMAD.MOV R15, RZ, RZ, -R4 ;  /* 0x000000ffff0f7224 */ /* 0x000fe400078e0a04 */
[----:B------:R-:W-:Y:S02]  /*56d0*/  IMAD.MOV R17, RZ, RZ, -R7 ;  /* 0x000000ffff117224 */ /* 0x000fe400078e0a07 */
[----:B------:R-:W-:Y:S01]  /*56e0*/  IMAD R7, R8, R15, R12 ;  /* 0x0000000f08077224 */ /* 0x000fe200078e020c */
[--C-:B------:R-:W-:Y:S01]  /*56f0*/  LOP3.LUT R12, R0, 0x5f, R11.reuse, 0xfe, !PT ;  /* 0x0000005f000c7812 */ /* 0x100fe200078efe0b */
[----:B------:R-:W-:Y:S01]  /*5700*/  IMAD R13, R8, R17, R14 ;  /* 0x00000011080d7224 */ /* 0x000fe200078e020e */
[----:B------:R-:W-:Y:S01]  /*5710*/  LOP3.LUT R14, R0, 0x60, R11, 0xfe, !PT ;  /* 0x00000060000e7812 */ /* 0x000fe200078efe0b */
[--C-:B------:R-:W-:Y:S01]  /*5720*/  @!P0 IMAD.IADD R56, R56, 0x1, -R8.reuse ;  /* 0x0000000138388824 */ /* 0x100fe200078e0a08 */
[----:B------:R-:W-:Y:S01]  /*5730*/  IABS R15, R12 ;  /* 0x0000000c000f7213 */ /* 0x000fe20000000000 */
[--C-:B------:R-:W-:Y:S01]  /*5740*/  @!P3 IMAD.IADD R112, R112, 0x1, -R8.reuse ;  /* 0x000000017070b824 */ /* 0x100fe200078e0a08 */
[----:B------:R-:W-:Y:S01]  /*5750*/  IABS R55, R14 ;  /* 0x0000000e00377213 */ /* 0x000fe20000000000 */
[----:B------:R-:W-:Y:S01]  /*5760*/  @!P6 IMAD.IADD R3, R3, 0x1, -R8 ;  /* 0x000000010303e824 */ /* 0x000fe200078e0a08 */
[C---:B------:R-:W-:Y:S01]  /*5770*/  ISETP.GT.U32.AND P3, PT, R8.reuse, R113, PT ;  /* 0x000000710800720c */ /* 0x040fe20003f64070 */
[----:B------:R-:W-:Y:S01]  /*5780*/  @!P2 IMAD.MOV R56, RZ, RZ, -R56 ;  /* 0x000000ffff38a224 */ /* 0x000fe200078e0a38 */
[C---:B------:R-:W-:Y:S01]  /*5790*/  ISETP.GT.U32.AND P2, PT, R8.reuse, R112, PT ;  /* 0x000000700800720c */ /* 0x040fe20003f44070 */
[----:B------:R-:W-:Y:S01]  /*57a0*/  IMAD.HI.U32 R2, R9, R15, RZ ;  /* 0x0000000f09027227 */ /* 0x000fe200078e00ff */
[----:B------:R-:W-:-:S02]  /*57b0*/  ISETP.GT.U32.AND P6, PT, R8, R3, PT ;  /* 0x000000030800720c */ /* 0x000fc40003fc4070 */
[----:B------:R-:W-:Y:S01]  /*57c0*/  ISETP.GE.AND P0, PT, R16, RZ, PT ;  /* 0x000000ff1000720c */ /* 0x000fe20003f06270 */
[----:B------:R-:W-:Y:S01]  /*57d0*/  IMAD.HI.U32 R4, R9, R55, RZ ;  /* 0x0000003709047227 */ /* 0x000fe200078e00ff */
[----:B------:R-:W-:-:S03]  /*57e0*/  LOP3.LUT R16, R0, 0x61, R11, 0xfe, !PT ;  /* 0x0000006100107812 */ /* 0x000fc600078efe0b */
[----:B------:R-:W-:Y:S01]  /*57f0*/  IMAD.MOV R2, RZ, RZ, -R2 ;  /* 0x000000ffff027224 */ /* 0x000fe200078e0a02 */
[----:B------:R-:W-:Y:S01]  /*5800*/  IABS R71, R16 ;  /* 0x0000001000477213 */ /* 0x000fe20000000000 */
[----:B------:R-:W-:Y:S02]  /*5810*/  IMAD.MOV R10, RZ, RZ, -R4 ;  /* 0x000000ffff0a7224 */ /* 0x000fe400078e0a04 */
[----:B------:R-:W-:Y:S01]  /*5820*/  @!P1 IMAD.MOV R72, RZ, RZ, -R72 ;  /* 0x000000ffff489224 */ /* 0x000fe200078e0a48 */
[C---:B------:R-:W-:Y:S01]  /*5830*/  ISETP.GT.U32.AND P1, PT, R8.reuse, R7, PT ;  /* 0x000000070800720c */ /* 0x040fe20003f24070 */
[--C-:B------:R-:W-:Y:S01]  /*5840*/  @!P3 IMAD.IADD R113, R113, 0x1, -R8.reuse ;  /* 0x000000017171b824 */ /* 0x100fe200078e0a08 */
[C---:B------:R-:W-:Y:S01]  /*5850*/  ISETP.GT.U32.AND P3, PT, R8.reuse, R13, PT ;  /* 0x0000000d0800720c */ /* 0x040fe20003f64070 */
[C---:B------:R-:W-:Y:S02]  /*5860*/  IMAD R15, R8.reuse, R2, R15 ;  /* 0x00000002080f7224 */ /* 0x040fe400078e020f */
[----:B------:R-:W-:Y:S01]  /*5870*/  IMAD R55, R8, R10, R55 ;  /* 0x0000000a08377224 */ /* 0x000fe200078e0237 */
[----:B------:R-:W-:Y:S01]  /*5880*/  LOP3.LUT R10, R0, 0x63, R11, 0xfe, !PT ;  /* 0x00000063000a7812 */ /* 0x000fe200078efe0b */
[--C-:B------:R-:W-:Y:S01]  /*5890*/  @!P2 IMAD.IADD R112, R112, 0x1, -R8.reuse ;  /* 0x000000017070a824 */ /* 0x100fe200078e0a08 */
[C---:B------:R-:W-:Y:S01]  /*58a0*/  ISETP.GT.U32.AND P2, PT, R8.reuse, R15, PT ;  /* 0x0000000f0800720c */ /* 0x040fe20003f44070 */
[----:B------:R-:W-:Y:S01]  /*58b0*/  @!P6 IMAD.IADD R3, R3, 0x1, -R8 ;  /* 0x000000010303e824 */ /* 0x000fe200078e0a08 */
[----:B------:R-:W-:Y:S01]  /*58c0*/  ISETP.GT.U32.AND P6, PT, R8, R55, PT ;  /* 0x000000370800720c */ /* 0x000fe20003fc4070 */
[----:B------:R-:W-:Y:S01]  /*58d0*/  IMAD.HI.U32 R4, R9, R110, RZ ;  /* 0x0000006e09047227 */ /* 0x000fe200078e00ff */
[----:B------:R-:W-:-:S03]  /*58e0*/  IABS R109, R10 ;  /* 0x0000000a006d7213 */ /* 0x000fc60000000000 */
[--C-:B------:R-:W-:Y:S01]  /*58f0*/  @!P1 IMAD.IADD R7, R7, 0x1, -R8.reuse ;  /* 0x0000000107079824 */ /* 0x100fe200078e0a08 */
[----:B------:R-:W-:Y:S01]  /*5900*/  ISETP.GE.AND P1, PT, R18, RZ, PT ;  /* 0x000000ff1200720c */ /* 0x000fe20003f26270 */
[--C-:B------:R-:W-:Y:S01]  /*5910*/  @!P3 IMAD.IADD R13, R13, 0x1, -R8.reuse ;  /* 0x000000010d0db824 */ /* 0x100fe200078e0a08 */
[----:B------:R-:W-:Y:S01]  /*5920*/  ISETP.GE.AND P3, PT, R19, RZ, PT ;  /* 0x000000ff1300720c */ /* 0x000fe20003f66270 */
[----:B------:R-:W-:Y:S02]  /*5930*/  @!P5 IMAD.MOV R113, RZ, RZ, -R113 ;  /* 0x000000ffff71d224 */ /* 0x000fe400078e0a71 */
[--C-:B------:R-:W-:Y:S01]  /*5940*/  @!P2 IMAD.IADD R15, R15, 0x1, -R8.reuse ;  /* 0x000000010f0fa824 */ /* 0x100fe200078e0a08 */
[C---:B------:R-:W-:Y:S01]  /*5950*/  ISETP.GT.U32.AND P2, PT, R8.reuse, R7, PT ;  /* 0x000000070800720c */ /* 0x040fe20003f44070 */
[----:B------:R-:W-:Y:S01]  /*5960*/  @!P6 IMAD.IADD R55, R55, 0x1, -R8 ;  /* 0x000000013737e824 */ /* 0x000fe200078e0a08 */
[C---:B------:R-:W-:Y:S01]  /*5970*/  ISETP.GT.U32.AND P6, PT, R8.reuse, R13, PT ;  /* 0x0000000d0800720c */ /* 0x040fe20003fc4070 */
[----:B------:R-:W-:Y:S01]  /*5980*/  IMAD.MOV R17, RZ, RZ, -R4 ;  /* 0x000000ffff117224 */ /* 0x000fe200078e0a04 */
[----:B------:R-:W-:Y:S01]  /*5990*/  ISETP.GT.U32.AND P5, PT, R8, R15, PT ;  /* 0x0000000f0800720c */ /* 0x000fe20003fa4070 */
[----:B------:R-:W-:-:S04]  /*59a0*/  IMAD.HI.U32 R2, R9, R71, RZ ;  /* 0x0000004709027227 */ /* 0x000fc800078e00ff */
[----:B------:R-:W-:Y:S01]  /*59b0*/  IMAD R110, R8, R17, R110 ;  /* 0x00000011086e7224 */ /* 0x000fe200078e026e */
[----:B------:R-:W-:Y:S01]  /*59c0*/  LOP3.LUT R17, R0, 0x64, R11, 0xfe, !PT ;  /* 0x0000006400117812 */ /* 0x000fe200078efe0b */
[----:B------:R-:W-:Y:S02]  /*59d0*/  IMAD.MOV R2, RZ, RZ, -R2 ;  /* 0x000000ffff027224 */ /* 0x000fe400078e0a02 */
[----:B------:R-:W-:Y:S01]  /*59e0*/  @!P4 IMAD.MOV R112, RZ, RZ, -R112 ;  /* 0x000000ffff70c224 */ /* 0x000fe200078e0a70 */
[----:B------:R-:W-:Y:S01]  /*59f0*/  ISETP.GT.U32.AND P4, PT, R8, R55, PT ;  /* 0x000000370800720c */ /* 0x000fe20003f84070 */
[--C-:B------:R-:W-:Y:S01]  /*5a00*/  @!P2 IMAD.IADD R7, R7, 0x1, -R8.reuse ;  /* 0x000000010707a824 */ /* 0x100fe200078e0a08 */
[----:B------:R-:W-:Y:S01]  /*5a10*/  IABS R4, R17 ;  /* 0x0000001100047213 */ /* 0x000fe20000000000 */
[----:B------:R-:W-:Y:S01]  /*5a20*/  @!P6 IMAD.IADD R13, R13, 0x1, -R8 ;  /* 0x000000010d0de824 */ /* 0x000fe200078e0a08 */
[----:B------:R-:W-:Y:S01]  /*5a30*/  ISETP.GE.AND P2, PT, R12, RZ, PT ;  /* 0x000000ff0c00720c */ /* 0x000fe20003f46270 */
[C---:B------:R-:W-:Y:S01]  /*5a40*/  IMAD R71, R8.reuse, R2, R71 ;  /* 0x0000000208477224 */ /* 0x040fe200078e0247 */
[----:B------:R-:W-:Y:S01]  /*5a50*/  ISETP.GT.U32.AND P6, PT, R8, R110, PT ;  /* 0x0000006e0800720c */ /* 0x000fe20003fc4070 */
[----:B------:R-:W-:Y:S01]  /*5a60*/  IMAD.HI.U32 R2, R9, R109, RZ ;  /* 0x0000006d09027227 */ /* 0x000fe200078e00ff */
[----:B------:R-:W-:-:S03]  /*5a70*/  LOP3.LUT R12, R0, 0x6a, R11, 0xfe, !PT ;  /* 0x0000006a000c7812 */ /* 0x000fc600078efe0b */
[----:B------:R-:W-:Y:S01]  /*5a80*/  @!P5 IMAD.IADD R15, R15, 0x1, -R8 ;  /* 0x000000010f0fd824 */ /* 0x000fe200078e0a08 */
[----:B------:R-:W-:Y:S01]  /*5a90*/  ISETP.GE.AND P5, PT, R14, RZ, PT ;  /* 0x000000ff0e00720c */ /* 0x000fe20003fa6270 */
[----:B------:R-:W-:Y:S01]  /*5aa0*/  IMAD.MOV.U32 R21, RZ, RZ, R3 ;  /* 0x000000ffff157224 */ /* 0x000fe200078e0003 */
[----:B------:R-:W-:Y:S01]  /*5ab0*/  IABS R108, R12 ;  /* 0x0000000c006c7213 */ /* 0x000fe20000000000 */
[----:B------:R-:W-:-:S04]  /*5ac0*/  IMAD.HI.U32 R3, R9, R4, RZ ;  /* 0x0000000409037227 */ /* 0x000fc800078e00ff */
[----:B------:R-:W-:Y:S02]  /*5ad0*/  IMAD.MOV R2, RZ, RZ, -R2 ;  /* 0x000000ffff027224 */ /* 0x000fe400078e0a02 */
[----:B------:R-:W-:Y:S02]  /*5ae0*/  IMAD.MOV.U32 R19, RZ, RZ, R7 ;  /* 0x000000ffff137224 */ /* 0x000fe400078e0007 */
[----:B------:R-:W-:Y:S02]  /*5af0*/  IMAD.MOV R3, RZ, RZ, -R3 ;  /* 0x000000ffff037224 */ /* 0x000fe400078e0a03 */
[----:B------:R-:W-:Y:S01]  /*5b00*/  IMAD R109, R8, R2, R109 ;  /* 0x00000002086d7224 */ /* 0x000fe200078e026d */
[----:B------:R-:W-:Y:S01]  /*5b10*/  LOP3.LUT R2, R0, 0x65, R11, 0xfe, !PT ;  /* 0x0000006500027812 */ /* 0x000fe200078efe0b */
[----:B------:R-:W-:Y:S02]  /*5b20*/  IMAD.MOV.U32 R7, RZ, RZ, R15 ;  /* 0x000000ffff077224 */ /* 0x000fe400078e000f */
[----:B------:R-:W-:Y:S01]  /*5b30*/  @!P0 IMAD.MOV R21, RZ, RZ, -R21 ;  /* 0x000000ffff158224 */ /* 0x000fe200078e0a15 */
[----:B------:R-:W-:Y:S01]  /*5b40*/  ISETP.GT.U32.AND P0, PT, R8, R71, PT ;  /* 0x000000470800720c */ /* 0x000fe20003f04070 */
[--C-:B------:R-:W-:Y:S01]  /*5b50*/  @!P4 IMAD.IADD R55, R55, 0x1, -R8.reuse ;  /* 0x000000013737c824 */ /* 0x100fe200078e0a08 */
[----:B------:R-:W-:Y:S01]  /*5b60*/  ISETP.GE.AND P4, PT, R16, RZ, PT ;  /* 0x000000ff1000720c */ /* 0x000fe20003f86270 */
[----:B------:R-:W-:Y:S01]  /*5b70*/  IMAD.MOV.U32 R18, RZ, RZ, R13 ;  /* 0x000000ffff127224 */ /* 0x000fe200078e000d */
[----:B------:R-:W-:Y:S01]  /*5b80*/  STL [R1+0x348], R21 ;  /* 0x0003481501007387 */ /* 0x000fe20000100800 */
        /* <DEDUP_REMOVED lines=8> */
[----:B------:R-:W-:Y:S01]  /*5c10*/  @!P5 IMAD.MOV R55, RZ, RZ, -R55 ;  /* 0x000000ffff37d224 */ /* 0x000fe200078e0a37 */
[----:B------:R-:W-:Y:S01]  /*5c20*/  ISETP.GT.U32.AND P5, PT, R8, R3, PT ;  /* 0x000000030800720c */ /* 0x000fe20003fa4070 */
[----:B------:R-:W-:Y:S01]  /*5c30*/  @!P1 IMAD.MOV R19, RZ, RZ, -R19 ;  /* 0x000000ffff139224 */ /* 0x000fe200078e0a13 */
[----:B------:R-:W-:Y:S01]  /*5c40*/  IABS R13, R4 ;  /* 0x00000004000d7213 */ /* 0x000fe20000000000 */
[----:B------:R-:W-:Y:S01]  /*5c50*/  @!P0 IMAD.IADD R71, R71, 0x1, -R8 ;  /* 0x0000000147478824 */ /* 0x000fe200078e0a08 */
[----:B------:R-:W-:-:S02]  /*5c60*/  ISETP.GE.AND P0, PT, R20, RZ, PT ;  /* 0x000000ff1400720c */ /* 0x000fc40003f06270 */
[----:B------:R-:W-:Y:S01]  /*5c70*/  STL [R1+0x350], R19 ;  /* 0x0003501301007387 */ /* 0x000fe20000100800 */
[----:B------:R-:W-:Y:S02]  /*5c80*/  LOP3.LUT R10, R0, 0x67, R11, 0xfe, !PT ;  /* 0x00000067000a7812 */ /* 0x000fe400078efe0b */
[--C-:B------:R-:W-:Y:S01]  /*5c90*/  @!P2 IMAD.IADD R109, R109, 0x1, -R8.reuse ;  /* 0x000000016d6da824 */ /* 0x100fe200078e0a08 */
[----:B------:R-:W-:Y:S01]  /*5ca0*/  STL [R1+0x358], R18 ;  /* 0x0003581201007387 */ /* 0x000fe20000100800 */
[--C-:B------:R-:W-:Y:S01]  /*5cb0*/  @!P3 IMAD.IADD R110, R110, 0x1, -R8.reuse ;  /* 0x000000016e6eb824 */ /* 0x100fe200078e0a08 */
[----:B------:R-:W-:Y:S01]  /*5cc0*/  ISETP.GT.U32.AND P1, PT, R8, R71, PT ;  /* 0x000000470800720c */ /* 0x000fe20003f24070 */
[----:B------:R-:W-:Y:S01]  /*5cd0*/  @!P5 IMAD.IADD R3, R3, 0x1, -R8 ;  /* 0x000000010303d824 */ /* 0x000fe200078e0a08 */
[----:B------:R0:W-:Y:S01]  /*5ce0*/  STL [R1+0x360], R7 ;  /* 0x0003600701007387 */ /* 0x0001e20000100800 */
[----:B------:R-:W-:Y:S02]  /*5cf0*/  ISETP.GE.AND P3, PT, R2, RZ, PT ;  /* 0x000000ff0200720c */ /* 0x000fe40003f66270 */
[----:B------:R-:W-:Y:S01]  /*5d00*/  ISETP.GT.U32.AND P5, PT, R8, R109, PT ;  /* 0x0000006d0800720c */ /* 0x000fe20003fa4070 */
[----:B------:R-:W-:Y:S01]  /*5d10*/  @!P0 IMAD.MOV R110, RZ, RZ, -R110 ;  /* 0x000000ffff6e8224 */ /* 0x000fe200078e0a6e */
[----:B------:R-:W-:Y:S01]  /*5d20*/  ISETP.GE.AND P2, PT, R4, RZ, PT ;  /* 0x000000ff0400720c */ /* 0x000fe20003f46270 */
[----:B------:R-:W-:Y:S01]  /*5d30*/  IMAD.HI.U32 R4, R9, R13, RZ ;  /* 0x0000000d09047227 */ /* 0x000fe200078e00ff */
[----:B------:R-:W-:-:S02]  /*5d40*/  IABS R15, R10 ;  /* 0x0000000a000f7213 */ /* 0x000fc40000000000 */
[----:B------:R-:W-:Y:S01]  /*5d50*/  ISETP.GE.AND P0, PT, R10, RZ, PT ;  /* 0x000000ff0a00720c */ /* 0x000fe20003f06270 */
[----:B------:R-:W-:Y:S01]  /*5d60*/  IMAD.MOV R4, RZ, RZ, -R4 ;  /* 0x000000ffff047224 */ /* 0x000fe200078e0a04 */
[----:B0-----:R-:W-:Y:S01]  /*5d70*/  IABS R7, R2 ;  /* 0x0000000200077213 */ /* 0x001fe20000000000 */
[----:B------:R-:W-:Y:S01]  /*5d80*/  @!P1 IMAD.IADD R71, R71, 0x1, -R8 ;  /* 0x0000000147479824 */ /* 0x000fe200078e0a08 */
[----:B------:R-:W-:Y:S01]  /*5d90*/  LOP3.LUT R10, R0, 0x69, R11, 0xfe, !PT ;  /* 0x00000069000a7812 */ /* 0x000fe200078efe0b */
[----:B------:R-:W-:Y:S01]  /*5da0*/  IMAD R13, R8, R4, R13 ;  /* 0x00000004080d7224 */ /* 0x000fe200078e020d */
[----:B------:R-:W-:Y:S01]  /*5db0*/  ISETP.GE.AND P1, PT, R17, RZ, PT ;  /* 0x000000ff1100720c */ /* 0x000fe20003f26270 */
[----:B------:R-:W-:Y:S01]  /*5dc0*/  IMAD.HI.U32 R2, R9, R7, RZ ;  /* 0x0000000709027227 */ /* 0x000fe200078e00ff */
[----:B------:R-:W-:Y:S02]  /*5dd0*/  IABS R70, R10 ;  /* 0x0000000a00467213 */ /* 0x000fe40000000000 */
[----:B------:R-:W-:Y:S01]  /*5de0*/  LOP3.LUT R16, R0, 0x6d, R11, 0xfe, !PT ;  /* 0x0000006d00107812 */ /* 0x000fe200078efe0b */
[----:B------:R-:W-:-:S02]  /*5df0*/  IMAD.MOV R2, RZ, RZ, -R2 ;  /* 0x000000ffff027224 */ /* 0x000fc400078e0a02 */
[----:B------:R-:W-:Y:S02]  /*5e00*/  @!P5 IMAD.IADD R109, R109, 0x1, -R8 ;  /* 0x000000016d6dd824 */ /* 0x000fe400078e0a08 */
[----:B------:R-:W-:Y:S01]  /*5e10*/  IMAD R7, R8, R2, R7 ;  /* 0x0000000208077224 */ /* 0x000fe200078e0207 */
[----:B------:R-:W-:Y:S01]  /*5e20*/  LOP3.LUT R2, R0, 0x68, R11, 0xfe, !PT ;  /* 0x0000006800027812 */ /* 0x000fe200078efe0b */
[----:B------:R-:W-:Y:S01]  /*5e30*/  @!P4 IMAD.MOV R71, RZ, RZ, -R71 ;  /* 0x000000ffff47c224 */ /* 0x000fe200078e0a47 */
[C---:B------:R-:W-:Y:S01]  /*5e40*/  ISETP.GT.U32.AND P4, PT, R8.reuse, R3, PT ;  /* 0x000000030800720c */ /* 0x040fe20003f84070 */
[----:B------:R-:W-:Y:S01]  /*5e50*/  @!P6 IMAD.MOV R109, RZ, RZ, -R109 ;  /* 0x000000ffff6de224 */ /* 0x000fe200078e0a6d */
[C---:B------:R-:W-:Y:S02]  /*5e60*/  ISETP.GT.U32.AND P5, PT, R8.reuse, R7, PT ;  /* 0x000000070800720c */ /* 0x040fe40003fa4070 */
[----:B------:R-:W-:Y:S02]  /*5e70*/  ISETP.GT.U32.AND P6, PT, R8, R13, PT ;  /* 0x0000000d0800720c */ /* 0x000fe40003fc4070 */
[----:B------:R-:W-:-:S07]  /*5e80*/  IABS R54, R2 ;  /* 0x0000000200367213 */ /* 0x000fce0000000000 */
[--C-:B------:R-:W-:Y:S01]  /*5e90*/  @!P4 IMAD.IADD R3, R3, 0x1, -R8.reuse ;  /* 0x000000010303c824 */ /* 0x100fe200078e0a08 */
[----:B------:R-:W-:Y:S01]  /*5ea0*/  ISETP.GE.AND P4, PT, R2, RZ, PT ;  /* 0x000000ff0200720c */ /* 0x000fe20003f86270 */
[----:B------:R-:W-:Y:S02]  /*5eb0*/  @!P5 IMAD.IADD R7, R7, 0x1, -R8 ;  /* 0x000000010707d824 */ /* 0x000fe400078e0a08 */
[----:B------:R-:W-:-:S03]  /*5ec0*/  IMAD.HI.U32 R2, R9, R15, RZ ;  /* 0x0000000f09027227 */ /* 0x000fc600078e00ff */
[----:B------:R-:W-:Y:S01]  /*5ed0*/  ISETP.GT.U32.AND P5, PT, R8, R7, PT ;  /* 0x000000070800720c */ /* 0x000fe20003fa4070 */
[----:B------:R-:W-:Y:S02]  /*5ee0*/  IMAD.MOV R4, RZ, RZ, -R2 ;  /* 0x000000ffff047224 */ /* 0x000fe400078e0a02 */
[----:B------:R-:W-:Y:S02]  /*5ef0*/  @!P6 IMAD.IADD R13, R13, 0x1, -R8 ;  /* 0x000000010d0de824 */ /* 0x000fe400078e0a08 */
[----:B------:R-:W-:-:S03]  /*5f00*/  IMAD.HI.U32 R2, R9, R54, RZ ;  /* 0x0000003609027227 */ /* 0x000fc600078e00ff */
[C---:B------:R-:W-:Y:S01]  /*5f10*/  ISETP.GT.U32.AND P6, PT, R8.reuse, R13, PT ;  /* 0x0000000d0800720c */ /* 0x040fe20003fc4070 */
[----:B------:R-:W-:Y:S02]  /*5f20*/  IMAD.MOV.U32 R14, RZ, RZ, R3 ;  /* 0x000000ffff0e7224 */ /* 0x000fe400078e0003 */
[----:B------:R-:W-:Y:S02]  /*5f30*/  IMAD R15, R8, R4, R15 ;  /* 0x00000004080f7224 */ /* 0x000fe400078e020f */
[----:B------:R-:W-:Y:S02]  /*5f40*/  IMAD.MOV R3, RZ, RZ, -R2 ;  /* 0x000000ffff037224 */ /* 0x000fe400078e0a02 */
[----:B------:R-:W-:-:S04]  /*5f50*/  IMAD.HI.U32 R2, R9, R70, RZ ;  /* 0x0000004609027227 */ /* 0x000fc800078e00ff */
[----:B------:R-:W-:Y:S01]  /*5f60*/  @!P5 IMAD.IADD R7, R7, 0x1, -R8 ;  /* 0x000000010707d824 */ /* 0x000fe200078e0a08 */
[C---:B------:R-:W-:Y:S01]  /*5f70*/  ISETP.GT.U32.AND P5, PT, R8.reuse, R15, PT ;  /* 0x0000000f0800720c */ /* 0x040fe20003fa4070 */
[----:B------:R-:W-:Y:S02]  /*5f80*/  IMAD R54, R8, R3, R54 ;  /* 0x0000000308367224 */ /* 0x000fe400078e0236 */
[----:B------:R-:W-:-:S04]  /*5f90*/  IMAD.HI.U32 R3, R9, R108, RZ ;  /* 0x0000006c09037227 */ /* 0x000fc800078e00ff */
[----:B------:R-:W-:Y:S02]  /*5fa0*/  IMAD.MOV R17, RZ, RZ, -R2 ;  /* 0x000000ffff117224 */ /* 0x000fe400078e0a02 */
[----:B------:R-:W-:Y:S01]  /*5fb0*/  @!P1 IMAD.MOV R14, RZ, RZ, -R14 ;  /* 0x000000ffff0e9224 */ /* 0x000fe200078e0a0e */
[----:B------:R-:W-:Y:S01]  /*5fc0*/  ISETP.GE.AND P1, PT, R10, RZ, PT ;  /* 0x000000ff0a00720c */ /* 0x000fe20003f26270 */
[----:B------:R-:W-:Y:S01]  /*5fd0*/  IMAD.MOV R3, RZ, RZ, -R3 ;  /* 0x000000ffff037224 */ /* 0x000fe200078e0a03 */
[--C-:B------:R-:W-:Y:S01]  /*5fe0*/  LOP3.LUT R10, R0, 0x6b, R11.reuse, 0xfe, !PT ;  /* 0x0000006b000a7812 */ /* 0x100fe200078efe0b */
[C---:B------:R-:W-:Y:S01]  /*5ff0*/  IMAD R70, R8.reuse, R17, R70 ;  /* 0x0000001108467224 */ /* 0x040fe200078e0246 */
[----:B------:R0:W-:Y:S01]  /*6000*/  STL [R1+0x368], R14 ;  /* 0x0003680e01007387 */ /* 0x0001e20000100800 */
[C---:B------:R-:W-:Y:S01]  /*6010*/  IMAD R108, R8.reuse, R3, R108 ;  /* 0x00000003086c7224 */ /* 0x040fe200078e026c */
[----:B------:R-:W-:Y:S01]  /*6020*/  IABS R106, R10 ;  /* 0x0000000a006a7213 */ /* 0x000fe20000000000 */
[--C-:B------:R-:W-:Y:S01]  /*6030*/  @!P6 IMAD.IADD R13, R13, 0x1, -R8.reuse ;  /* 0x000000010d0de824 */ /* 0x100fe200078e0a08 */
[C---:B------:R-:W-:Y:S01]  /*6040*/  ISETP.GT.U32.AND P6, PT, R8.reuse, R70, PT ;  /* 0x000000460800720c */ /* 0x040fe20003fc4070 */
[----:B------:R-:W-:Y:S01]  /*6050*/  @!P5 IMAD.IADD R15, R15, 0x1, -R8 ;  /* 0x000000010f0fd824 */ /* 0x000fe200078e0a08 */
[----:B------:R-:W-:Y:S01]  /*6060*/  ISETP.GT.U32.AND P5, PT, R8, R108, PT ;  /* 0x0000006c0800720c */ /* 0x000fe20003fa4070 */
[----:B------:R-:W-:Y:S01]  /*6070*/  IMAD.HI.U32 R2, R9, R106, RZ ;  /* 0x0000006a09027227 */ /* 0x000fe200078e00ff */
[----:B------:R-:W-:-:S03]  /*6080*/  LOP3.LUT R17, R0, 0x6e, R11, 0xfe, !PT ;  /* 0x0000006e00117812 */ /* 0x000fc600078efe0b */
[----:B0-----:R-:W-:Y:S01]  /*6090*/  IMAD.MOV.U32 R14, RZ, RZ, R7 ;  /* 0x000000ffff0e7224 */ /* 0x001fe200078e0007 */
[----:B------:R-:W-:Y:S01]  /*60a0*/  IABS R7, R16 ;  /* 0x0000001000077213 */ /* 0x000fe20000000000 */
[----:B------:R-:W-:Y:S02]  /*60b0*/  IMAD.MOV R3, RZ, RZ, -R2 ;  /* 0x000000ffff037224 */ /* 0x000fe400078e0a02 */
[----:B------:R-:W-:Y:S01]  /*60c0*/  @!P3 IMAD.MOV R14, RZ, RZ, -R14 ;  /* 0x000000ffff0eb224 */ /* 0x000fe200078e0a0e */
[C---:B------:R-:W-:Y:S01]  /*60d0*/  ISETP.GT.U32.AND P3, PT, R8.reuse, R54, PT ;  /* 0x000000360800720c */ /* 0x040fe20003f64070 */
[----:B------:R-:W-:Y:S02]  /*60e0*/  IMAD R106, R8, R3, R106 ;  /* 0x00000003086a7224 */ /* 0x000fe400078e026a */
[--C-:B------:R-:W-:Y:S01]  /*60f0*/  @!P6 IMAD.IADD R70, R70, 0x1, -R8.reuse ;  /* 0x000000014646e824 */ /* 0x100fe200078e0a08 */
[----:B------:R0:W-:Y:S01]  /*6100*/  STL [R1+0x370], R14 ;  /* 0x0003700e01007387 */ /* 0x0001e20000100800 */
[----:B------:R-:W-:-:S02]  /*6110*/  @!P5 IMAD.IADD R108, R108, 0x1, -R8 ;  /* 0x000000016c6cd824 */ /* 0x000fc400078e0a08 */
[----:B------:R-:W-:Y:S01]  /*6120*/  IMAD.MOV.U32 R4, RZ, RZ, R13 ;  /* 0x000000ffff047224 */ /* 0x000fe200078e000d */
[C---:B------:R-:W-:Y:S02]  /*6130*/  ISETP.GT.U32.AND P5, PT, R8.reuse, R70, PT ;  /* 0x000000460800720c */ /* 0x040fe40003fa4070 */
[----:B------:R-:W-:Y:S01]  /*6140*/  IABS R13, R17 ;  /* 0x00000011000d7213 */ /* 0x000fe20000000000 */
[----:B------:R-:W-:Y:S01]  /*6150*/  @!P2 IMAD.MOV R4, RZ, RZ, -R4 ;  /* 0x000000ffff04a224 */ /* 0x000fe200078e0a04 */
[----:B------:R-:W-:Y:S01]  /*6160*/  ISETP.GT.U32.AND P2, PT, R8, R108, PT ;  /* 0x0000006c0800720c */ /* 0x000fe20003f44070 */
[----:B------:R-:W-:Y:S01]  /*6170*/  @!P3 IMAD.IADD R54, R54, 0x1, -R8 ;  /* 0x000000013636b824 */ /* 0x000fe200078e0a08 */
[----:B0-----:R-:W-:Y:S02]  /*6180*/  LOP3.LUT R14, R0, 0x6c, R11, 0xfe, !PT ;  /* 0x0000006c000e7812 */ /* 0x001fe400078efe0b */
[----:B------:R-:W-:Y:S01]  /*6190*/  ISETP.GT.U32.AND P3, PT, R8, R15, PT ;  /* 0x0000000f0800720c */ /* 0x000fe20003f64070 */
[----:B------:R0:W-:Y:S01]  /*61a0*/  STL [R1+0x378], R4 ;  /* 0x0003780401007387 */ /* 0x0001e20000100800 */
[----:B------:R-:W-:-:S02]  /*61b0*/  IABS R3, R14 ;  /* 0x0000000e00037213 */ /* 0x000fc40000000000 */
[----:B------:R-:W-:Y:S01]  /*61c0*/  ISETP.GT.U32.AND P6, PT, R8, R54, PT ;  /* 0x000000360800720c */ /* 0x000fe20003fc4070 */
[----:B------:R-:W-:Y:S02]  /*61d0*/  @!P5 IMAD.IADD R70, R70, 0x1, -R8 ;  /* 0x000000014646d824 */ /* 0x000fe400078e0a08 */
[----:B------:R-:W-:-:S04]  /*61e0*/  IMAD.HI.U32 R2, R9, R3, RZ ;  /* 0x0000000309027227 */ /* 0x000fc800078e00ff */
[----:B------:R-:W-:Y:S02]  /*61f0*/  IMAD.MOV R2, RZ, RZ, -R2 ;  /* 0x000000ffff027224 */ /* 0x000fe400078e0a02 */
[--C-:B------:R-:W-:Y:S01]  /*6200*/  @!P2 IMAD.IADD R108, R108, 0x1, -R8.reuse ;  /* 0x000000016c6ca824 */ /* 0x100fe200078e0a08 */
[----:B------:R-:W-:Y:S01]  /*6210*/  ISETP.GE.AND P2, PT, R10, RZ, PT ;  /* 0x000000ff0a00720c */ /* 0x000fe20003f46270 */
[----:B------:R-:W-:Y:S02]  /*6220*/  IMAD R3, R8, R2, R3 ;  /* 0x0000000208037224 */ /* 0x000fe400078e0203 */
[----:B------:R-:W-:Y:S01]  /*6230*/  @!P6 IMAD.IADD R54, R54, 0x1, -R8 ;  /* 0x000000013636e824 */ /* 0x000fe200078e0a08 */
[----:B------:R-:W-:Y:S01]  /*6240*/  ISETP.GE.AND P6, PT, R12, RZ, PT ;  /* 0x000000ff0c00720c */ /* 0x000fe20003fc6270 */
[----:B------:R-:W-:Y:S01]  /*6250*/  IMAD.HI.U32 R2, R9, R7, RZ ;  /* 0x0000000709027227 */ /* 0x000fe200078e00ff */
[----:B------:R-:W-:Y:S02]  /*6260*/  ISETP.GT.U32.AND P5, PT, R8, R3, PT ;  /* 0x000000030800720c */ /* 0x000fe40003fa4070 */
[----:B------:R-:W-:Y:S01]  /*6270*/  LOP3.LUT R12, R0, 0x6f, R11, 0xfe, !PT ;  /* 0x0000006f000c7812 */ /* 0x000fe200078efe0b */
[----:B------:R-:W-:-:S02]  /*6280*/  IMAD.MOV R2, RZ, RZ, -R2 ;  /* 0x000000ffff027224 */ /* 0x000fc400078e0a02 */
[----:B------:R-:W-:Y:S01]  /*6290*/  @!P4 IMAD.MOV R54, RZ, RZ, -R54 ;  /* 0x000000ffff36c224 */ /* 0x000fe200078e0a36 */
[----:B------:R-:W-:Y:S01]  /*62a0*/  IABS R10, R12 ;  /* 0x0000000c000a7213 */ /* 0x000fe20000000000 */
[----:B------:R-:W-:Y:S01]  /*62b0*/  @!P3 IMAD.IADD R15, R15, 0x1, -R8 ;  /* 0x000000010f0fb824 */ /* 0x000fe200078e0a08 */
[C---:B------:R-:W-:Y:S01]  /*62c0*/  ISETP.GT.U32.AND P3, PT, R8.reuse, R106, PT ;  /* 0x0000006a0800720c */ /* 0x040fe20003f64070 */
[----:B------:R-:W-:Y:S02]  /*62d0*/  IMAD R7, R8, R2, R7 ;  /* 0x0000000208077224 */ /* 0x000fe400078e0207 */
[----:B------:R-:W-:-:S04]  /*62e0*/  IMAD.HI.U32 R2, R9, R10, RZ ;  /* 0x0000000a09027227 */ /* 0x000fc800078e00ff */
[----:B------:R-:W-:Y:S01]  /*62f0*/  @!P5 IMAD.IADD R3, R3, 0x1, -R8 ;  /* 0x000000010303d824 */ /* 0x000fe200078e0a08 */
[C---:B------:R-:W-:Y:S01]  /*6300*/  ISETP.GT.U32.AND P5, PT, R8.reuse, R7, PT ;  /* 0x000000070800720c */ /* 0x040fe20003fa4070 */
[----:B------:R-:W-:Y:S02]  /*6310*/  IMAD.MOV.U32 R18, RZ, RZ, R15 ;  /* 0x000000ffff127224 */ /* 0x000fe400078e000f */
[----:B------:R-:W-:Y:S01]  /*6320*/  IMAD.MOV R15, RZ, RZ, -R2 ;  /* 0x000000ffff0f7224 */ /* 0x000fe200078e0a02 */
[----:B------:R-:W-:Y:S01]  /*6330*/  ISETP.GT.U32.AND P4, PT, R8, R3, PT ;  /* 0x000000030800720c */ /* 0x000fe20003f84070 */
[----:B0-----:R-:W-:-:S04]  /*6340*/  IMAD.HI.U32 R4, R9, R13, RZ ;  /* 0x0000000d09047227 */ /* 0x001fc800078e00ff */
[----:B------:R-:W-:Y:S02]  /*6350*/  IMAD R15, R8, R15, R10 ;  /* 0x0000000f080f7224 */ /* 0x000fe400078e020a */
[----:B------:R-:W-:Y:S02]  /*6360*/  IMAD.MOV R4, RZ, RZ, -R4 ;  /* 0x000000ffff047224 */ /* 0x000fe400078e0a04 */
[--C-:B------:R-:W-:Y:S01]  /*6370*/  @!P3 IMAD.IADD R106, R106, 0x1, -R8.reuse ;  /* 0x000000016a6ab824 */ /* 0x100fe200078e0a08 */
[----:B------:R-:W-:Y:S01]  /*6380*/  ISETP.GE.AND P3, PT, R14, RZ, PT ;  /* 0x000000ff0e00720c */ /* 0x000fe20003f66270 */
[----:B------:R-:W-:Y:S01]  /*6390*/  IMAD R13, R8, R4, R13 ;  /* 0x00000004080d7224 */ /* 0x000fe200078e020d */
[--C-:B------:R-:W-:Y:S01]  /*63a0*/  LOP3.LUT R14, R0, 0x70, R11.reuse, 0xfe, !PT ;  /* 0x00000070000e7812 */ /* 0x100fe200078efe0b */
[----:B------:R-:W-:Y:S01]  /*63b0*/  @!P4 IMAD.IADD R3, R3, 0x1, -R8 ;  /* 0x000000010303c824 */ /* 0x000fe200078e0a08 */
[C---:B------:R-:W-:Y:S01]  /*63c0*/  ISETP.GT.U32.AND P4, PT, R8.reuse, R15, PT ;  /* 0x0000000f0800720c */ /* 0x040fe20003f84070 */
[----:B------:R-:W-:Y:S01]  /*63d0*/  @!P0 IMAD.MOV R18, RZ, RZ, -R18 ;  /* 0x000000ffff128224 */ /* 0x000fe200078e0a12 */
[C---:B------:R-:W-:Y:S01]  /*63e0*/  ISETP.GT.U32.AND P0, PT, R8.reuse, R106, PT ;  /* 0x0000006a0800720c */ /* 0x040fe20003f04070 */
[----:B------:R-:W-:Y:S01]  /*63f0*/  @!P6 IMAD.MOV R108, RZ, RZ, -R108 ;  /* 0x000000ffff6ce224 */ /* 0x000fe200078e0a6c */
[----:B------:R-:W-:Y:S01]  /*6400*/  ISETP.GT.U32.AND P6, PT, R8, R13, PT ;  /* 0x0000000d0800720c */ /* 0x000fe20003fc4070 */
[----:B------:R-:W-:Y:S01]  /*6410*/  @!P1 IMAD.MOV R70, RZ, RZ, -R70 ;  /* 0x000000ffff469224 */ /* 0x000fe200078e0a46 */
[----:B------:R-:W-:Y:S01]  /*6420*/  ISETP.GE.AND P1, PT, R16, RZ, PT ;  /* 0x000000ff1000720c */ /* 0x000fe20003f26270 */
[--C-:B------:R-:W-:Y:S01]  /*6430*/  @!P5 IMAD.IADD R7, R7, 0x1, -R8.reuse ;  /* 0x000000010707d824 */ /* 0x100fe200078e0a08 */
[----:B------:R-:W-:Y:S01]  /*6440*/  IABS R53, R14 ;  /* 0x0000000e00357213 */ /* 0x000fe20000000000 */
[----:B------:R0:W-:Y:S01]  /*6450*/  STL [R1+0x380], R18 ;  /* 0x0003801201007387 */ /* 0x0001e20000100800 */
[----:B------:R-:W-:Y:S01]  /*6460*/  LOP3.LUT R16, R0, 0x71, R11, 0xfe, !PT ;  /* 0x0000007100107812 */ /* 0x000fe200078efe0b */
[----:B------:R-:W-:Y:S01]  /*6470*/  IMAD.MOV.U32 R21, RZ, RZ, R3 ;  /* 0x000000ffff157224 */ /* 0x000fe200078e0003 */
[----:B------:R-:W-:Y:S01]  /*6480*/  ISETP.GE.AND P5, PT, R12, RZ, PT ;  /* 0x000000ff0c00720c */ /* 0x000fe20003fa6270 */
[----:B------:R-:W-:Y:S01]  /*6490*/  @!P4 IMAD.IADD R15, R15, 0x1, -R8 ;  /* 0x000000010f0fc824 */ /* 0x000fe200078e0a08 */
[----:B------:R-:W-:Y:S01]  /*64a0*/  IABS R105, R16 ;  /* 0x0000001000697213 */ /* 0x000fe20000000000 */
[----:B------:R-:W-:Y:S01]  /*64b0*/  IMAD.HI.U32 R2, R9, R53, RZ ;  /* 0x0000003509027227 */ /* 0x000fe200078e00ff */
[----:B------:R-:W-:-:S02]  /*64c0*/  LOP3.LUT R12, R0, 0x72, R11, 0xfe, !PT ;  /* 0x00000072000c7812 */ /* 0x000fc400078efe0b */
[----:B------:R-:W-:Y:S01]  /*64d0*/  ISETP.GT.U32.AND P4, PT, R8, R15, PT ;  /* 0x0000000f0800720c */ /* 0x000fe20003f84070 */
[--C-:B------:R-:W-:Y:S01]  /*64e0*/  @!P0 IMAD.IADD R106, R106, 0x1, -R8.reuse ;  /* 0x000000016a6a8824 */ /* 0x100fe200078e0a08 */
[----:B0-----:R-:W-:Y:S01]  /*64f0*/  LOP3.LUT R18, R0, 0x73, R11, 0xfe, !PT ;  /* 0x0000007300127812 */ /* 0x001fe200078efe0b */
[----:B------:R-:W-:Y:S01]  /*6500*/  @!P6 IMAD.IADD R13, R13, 0x1, -R8 ;  /* 0x000000010d0de824 */ /* 0x000fe200078e0a08 */
[C---:B------:R-:W-:Y:S01]  /*6510*/  ISETP.GT.U32.AND P6, PT, R8.reuse, R7, PT ;  /* 0x000000070800720c */ /* 0x040fe20003fc4070 */
[----:B------:R-:W-:Y:S01]  /*6520*/  IMAD.MOV R4, RZ, RZ, -R2 ;  /* 0x000000ffff047224 */ /* 0x000fe200078e0a02 */
[----:B------:R-:W-:Y:S01]  /*6530*/  IABS R102, R18 ;  /* 0x0000001200667213 */ /* 0x000fe20000000000 */
[----:B------:R-:W-:Y:S01]  /*6540*/  IMAD.HI.U32 R2, R9, R105, RZ ;  /* 0x0000006909027227 */ /* 0x000fe200078e00ff */
[----:B------:R-:W-:Y:S02]  /*6550*/  IABS R104, R12 ;  /* 0x0000000c00687213 */ /* 0x000fe40000000000 */
[----:B------:R-:W-:Y:S01]  /*6560*/  ISETP.GE.AND P0, PT, R17, RZ, PT ;  /* 0x000000ff1100720c */ /* 0x000fe20003f06270 */
[----:B------:R-:W-:Y:S01]  /*6570*/  @!P2 IMAD.MOV R106, RZ, RZ, -R106 ;  /* 0x000000ffff6aa224 */ /* 0x000fe200078e0a6a */
[----:B------:R-:W-:Y:S01]  /*6580*/  ISETP.GT.U32.AND P2, PT, R8, R13, PT ;  /* 0x0000000d0800720c */ /* 0x000fe20003f44070 */
[----:B------:R-:W-:-:S02]  /*6590*/  IMAD.MOV R2, RZ, RZ, -R2 ;  /* 0x000000ffff027224 */ /* 0x000fc400078e0a02 */
[----:B------:R-:W-:Y:S02]  /*65a0*/  @!P4 IMAD.IADD R15, R15, 0x1, -R8 ;  /* 0x000000010f0fc824 */ /* 0x000fe400078e0a08 */
[C---:B------:R-:W-:Y:S02]  /*65b0*/  IMAD R105, R8.reuse, R2, R105 ;  /* 0x0000000208697224 */ /* 0x040fe400078e0269 */
[C---:B------:R-:W-:Y:S02]  /*65c0*/  IMAD R53, R8.reuse, R4, R53 ;  /* 0x0000000408357224 */ /* 0x040fe400078e0235 */
[----:B------:R-:W-:Y:S01]  /*65d0*/  IMAD.HI.U32 R4, R9, R102, RZ ;  /* 0x0000006609047227 */ /* 0x000fe200078e00ff */
[----:B------:R-:W-:-:S03]  /*65e0*/  ISETP.GT.U32.AND P4, PT, R8, R105, PT ;  /* 0x000000690800720c */ /* 0x000fc60003f84070 */
[--C-:B------:R-:W-:Y:S01]  /*65f0*/  @!P2 IMAD.IADD R13, R13, 0x1, -R8.reuse ;  /* 0x000000010d0da824 */ /* 0x100fe200078e0a08 */
[----:B------:R-:W-:Y:S01]  /*6600*/  ISETP.GE.AND P2, PT, R14, RZ, PT ;  /* 0x000000ff0e00720c */ /* 0x000fe20003f46270 */
[----:B------:R-:W-:Y:S01]  /*6610*/  @!P6 IMAD.IADD R7, R7, 0x1, -R8 ;  /* 0x000000010707e824 */ /* 0x000fe200078e0a08 */
[----:B------:R-:W-:Y:S01]  /*6620*/  LOP3.LUT R14, R0, 0x74, R11, 0xfe, !PT ;  /* 0x00000074000e7812 */ /* 0x000fe200078efe0b */
[----:B------:R-:W-:Y:S01]  /*6630*/  IMAD.HI.U32 R2, R9, R104, RZ ;  /* 0x0000006809027227 */ /* 0x000fe200078e00ff */
[----:B------:R-:W-:Y:S02]  /*6640*/  ISETP.GT.U32.AND P6, PT, R8, R53, PT ;  /* 0x000000350800720c */ /* 0x000fe40003fc4070 */
[----:B------:R-:W-:Y:S01]  /*6650*/  IABS R10, R14 ;  /* 0x0000000e000a7213 */ /* 0x000fe20000000000 */
[----:B------:R-:W-:Y:S02]  /*6660*/  IMAD.MOV R19, RZ, RZ, -R4 ;  /* 0x000000ffff137224 */ /* 0x000fe400078e0a04 */
[----:B------:R-:W-:-:S02]  /*6670*/  @!P4 IMAD.IADD R105, R105, 0x1, -R8 ;  /* 0x000000016969c824 */ /* 0x000fc400078e0a08 */
[----:B------:R-:W-:Y:S02]  /*6680*/  IMAD.MOV.U32 R4, RZ, RZ, R10 ;  /* 0x000000ffff047224 */ /* 0x000fe400078e000a */
[----:B------:R-:W-:Y:S01]  /*6690*/  @!P3 IMAD.MOV R21, RZ, RZ, -R21 ;  /* 0x000000ffff15b224 */ /* 0x000fe200078e0a15 */
[----:B------:R-:W-:Y:S01]  /*66a0*/  ISETP.GT.U32.AND P3, PT, R8, R105, PT ;  /* 0x000000690800720c */ /* 0x000fe20003f64070 */
[----:B------:R-:W-:Y:S02]  /*66b0*/  IMAD.MOV R17, RZ, RZ, -R2 ;  /* 0x000000ffff117224 */ /* 0x000fe400078e0a02 */
[----:B------:R-:W-:Y:S01]  /*66c0*/  IMAD.HI.U32 R2, R9, R4, RZ ;  /* 0x0000000409027227 */ /* 0x000fe200078e00ff */
[----:B------:R-:W-:Y:S03]  /*66d0*/  STL [R1+0x388], R21 ;  /* 0x0003881501007387 */ /* 0x000fe60000100800 */
[----:B------:R-:W-:-:S02]  /*66e0*/  IMAD.MOV R3, RZ, RZ, -R2 ;  /* 0x000000ffff037224 */ /* 0x000fc400078e0a02 */
[----:B------:R-:W-:Y:S02]  /*66f0*/  IMAD R104, R8, R17, R104 ;  /* 0x0000001108687224 */ /* 0x000fe400078e0268 */
[----:B------:R-:W-:Y:S02]  /*6700*/  IMAD.MOV.U32 R20, RZ, RZ, R7 ;  /* 0x000000ffff147224 */ /* 0x000fe400078e0007 */
[----:B------:R-:W-:Y:S01]  /*6710*/  @!P6 IMAD.IADD R53, R53, 0x1, -R8 ;  /* 0x000000013535e824 */ /* 0x000fe200078e0a08 */
[----:B------:R-:W-:Y:S01]  /*6720*/  ISETP.GE.AND P6, PT, R16, RZ, PT ;  /* 0x000000ff1000720c */ /* 0x000fe20003fc6270 */
[----:B------:R-:W-:Y:S01]  /*6730*/  IMAD R3, R8, R3, R4 ;  /* 0x0000000308037224 */ /* 0x000fe200078e0204 */
[--C-:B------:R-:W-:Y:S01]  /*6740*/  LOP3.LUT R16, R0, 0x75, R11.reuse, 0xfe, !PT ;  /* 0x0000007500107812 */ /* 0x100fe200078efe0b */
[----:B------:R-:W-:Y:S01]  /*6750*/  IMAD R102, R8, R19, R102 ;  /* 0x0000001308667224 */ /* 0x000fe200078e0266 */
[----:B------:R-:W-:Y:S01]  /*6760*/  LOP3.LUT R4, R0, 0x76, R11, 0xfe, !PT ;  /* 0x0000007600047812 */ /* 0x000fe200078efe0b */
[----:B------:R-:W-:Y:S01]  /*6770*/  IMAD.MOV.U32 R7, RZ, RZ, R13 ;  /* 0x000000ffff077224 */ /* 0x000fe200078e000d */
[----:B------:R-:W-:Y:S01]  /*6780*/  IABS R10, R16 ;  /* 0x00000010000a7213 */ /* 0x000fe20000000000 */
[----:B------:R-:W-:Y:S01]  /*6790*/  @!P1 IMAD.MOV R20, RZ, RZ, -R20 ;  /* 0x000000ffff149224 */ /* 0x000fe200078e0a14 */
[C---:B------:R-:W-:Y:S01]  /*67a0*/  ISETP.GT.U32.AND P1, PT, R8.reuse, R104, PT ;  /* 0x000000680800720c */ /* 0x040fe20003f24070 */
[----:B------:R-:W-:Y:S01]  /*67b0*/  IMAD.MOV.U32 R2, RZ, RZ, R15 ;  /* 0x000000ffff027224 */ /* 0x000fe200078e000f */
[----:B------:R-:W-:Y:S01]  /*67c0*/  IABS R13, R4 ;  /* 0x00000004000d7213 */ /* 0x000fe20000000000 */
[----:B------:R-:W-:Y:S01]  /*67d0*/  @!P3 IMAD.IADD R105, R105, 0x1, -R8 ;  /* 0x000000016969b824 */ /* 0x000fe200078e0a08 */
[C---:B------:R-:W-:Y:S01]  /*67e0*/  ISETP.GT.U32.AND P3, PT, R8.reuse, R3, PT ;  /* 0x000000030800720c */ /* 0x040fe20003f64070 */
[----:B------:R-:W-:Y:S01]  /*67f0*/  @!P0 IMAD.MOV R7, RZ, RZ, -R7 ;  /* 0x000000ffff078224 */ /* 0x000fe200078e0a07 */
[----:B------:R-:W-:Y:S01]  /*6800*/  STL [R1+0x390], R20 ;  /* 0x0003901401007387 */ /* 0x000fe20000100800 */
[----:B------:R-:W-:Y:S01]  /*6810*/  @!P5 IMAD.MOV R2, RZ, RZ, -R2 ;  /* 0x000000ffff02d224 */ /* 0x000fe200078e0a02 */
[C---:B------:R-:W-:Y:S01]  /*6820*/  ISETP.GT.U32.AND P5, PT, R8.reuse, R102, PT ;  /* 0x000000660800720c */ /* 0x040fe20003fa4070 */
[----:B------:R-:W-:Y:S01]  /*6830*/  @!P6 IMAD.MOV R105, RZ, RZ, -R105 ;  /* 0x000000ffff69e224 */ /* 0x000fe200078e0a69 */
[----:B------:R0:W-:Y:S01]  /*6840*/  STL [R1+0x398], R7 ;  /* 0x0003980701007387 */ /* 0x0001e20000100800 */
[----:B------:R-:W-:-:S02]  /*6850*/  ISETP.GT.U32.AND P4, PT, R8, R53, PT ;  /* 0x000000350800720c */ /* 0x000fc40003f84070 */
[--C-:B------:R-:W-:Y:S01]  /*6860*/  @!P1 IMAD.IADD R104, R104, 0x1, -R8.reuse ;  /* 0x0000000168689824 */ /* 0x100fe200078e0a08 */
[----:B------:R1:W-:Y:S01]  /*6870*/  STL [R1+0x3a0], R2 ;  /* 0x0003a00201007387 */ /* 0x0003e20000100800 */
[----:B------:R-:W-:Y:S02]  /*6880*/  ISETP.GE.AND P0, PT, R12, RZ, PT ;  /* 0x000000ff0c00720c */ /* 0x000fe40003f06270 */
[----:B------:R-:W-:Y:S01]  /*6890*/  @!P3 IMAD.IADD R3, R3, 0x1, -R8 ;  /* 0x000000010303b824 */ /* 0x000fe200078e0a08 */
[C-C-:B------:R-:W-:Y:S01]  /*68a0*/  LOP3.LUT R12, R0.reuse, 0x78, R11.reuse, 0xfe, !PT ;  /* 0x00000078000c7812 */ /* 0x140fe200078efe0b */
[----:B0-----:R-:W-:Y:S01]  /*68b0*/  IMAD.MOV.U32 R7, RZ, RZ, R10 ;  /* 0x000000ffff077224 */ /* 0x001fe200078e000a */
[----:B------:R-:W-:Y:S01]  /*68c0*/  LOP3.LUT R10, R0, 0x77, R11, 0xfe, !PT ;  /* 0x00000077000a7812 */ /* 0x000fe200078efe0b */
[----:B------:R-:W-:Y:S01]  /*68d0*/  @!P5 IMAD.IADD R102, R102, 0x1, -R8 ;  /* 0x000000016666d824 */ /* 0x000fe200078e0a08 */
[C---:B------:R-:W-:Y:S01]  /*68e0*/  ISETP.GT.U32.AND P5, PT, R8.reuse, R104, PT ;  /* 0x000000680800720c */ /* 0x040fe20003fa4070 */
[----:B-1----:R-:W-:Y:S01]  /*68f0*/  IMAD.HI.U32 R2, R9, R7, RZ ;  /* 0x0000000709027227 */ /* 0x002fe200078e00ff */
[----:B------:R-:W-:-:S02]  /*6900*/  ISETP.GT.U32.AND P3, PT, R8, R3, PT ;  /* 0x000000030800720c */ /* 0x000fc40003f64070 */
[----:B------:R-:W-:Y:S01]  /*6910*/  IABS R15, R10 ;  /* 0x0000000a000f7213 */ /* 0x000fe20000000000 */
[----:B------:R-:W-:Y:S01]  /*6920*/  IMAD.MOV R2, RZ, RZ, -R2 ;  /* 0x000000ffff027224 */ /* 0x000fe200078e0a02 */
[----:B------:R-:W-:Y:S01]  /*6930*/  ISETP.GE.AND P1, PT, R14, RZ, PT ;  /* 0x000000ff0e00720c */ /* 0x000fe20003f26270 */
[----:B------:R-:W-:Y:S01]  /*6940*/  @!P4 IMAD.IADD R53, R53, 0x1, -R8 ;  /* 0x000000013535c824 */ /* 0x000fe200078e0a08 */
[----:B------:R-:W-:Y:S01]  /*6950*/  ISETP.GE.AND P4, PT, R18, RZ, PT ;  /* 0x000000ff1200720c */ /* 0x000fe20003f86270 */
[----:B------:R-:W-:Y:S01]  /*6960*/  IMAD R7, R8, R2, R7 ;  /* 0x0000000208077224 */ /* 0x000fe200078e0207 */
[----:B------:R-:W-:Y:S01]  /*6970*/  IABS R52, R12 ;  /* 0x0000000c00347213 */ /* 0x000fe20000000000 */
[----:B------:R-:W-:Y:S01]  /*6980*/  IMAD.HI.U32 R2, R9, R13, RZ ;  /* 0x0000000d09027227 */ /* 0x000fe200078e00ff */
[----:B------:R-:W-:Y:S02]  /*6990*/  LOP3.LUT R14, R0, 0x79, R11, 0xfe, !PT ;  /* 0x00000079000e7812 */ /* 0x000fe400078efe0b */
[----:B------:R-:W-:Y:S01]  /*69a0*/  ISETP.GE.AND P6, PT, R16, RZ, PT ;  /* 0x000000ff1000720c */ /* 0x000fe20003fc6270 */
[----:B------:R-:W-:Y:S01]  /*69b0*/  IMAD.MOV R2, RZ, RZ, -R2 ;  /* 0x000000ffff027224 */ /* 0x000fe200078e0a02 */
[----:B------:R-:W-:Y:S01]  /*69c0*/  IABS R101, R14 ;  /* 0x0000000e00657213 */ /* 0x000fe20000000000 */
[----:B------:R-:W-:Y:S01]  /*69d0*/  @!P5 IMAD.IADD R104, R104, 0x1, -R8 ;  /* 0x000000016868d824 */ /* 0x000fe200078e0a08 */
[C---:B------:R-:W-:Y:S01]  /*69e0*/  ISETP.GT.U32.AND P5, PT, R8.reuse, R7, PT ;  /* 0x000000070800720c */ /* 0x040fe20003fa4070 */
[----:B------:R-:W-:-:S02]  /*69f0*/  IMAD R13, R8, R2, R13 ;  /* 0x00000002080d7224 */ /* 0x000fc400078e020d */
[----:B------:R-:W-:Y:S02]  /*6a00*/  @!P3 IMAD.IADD R3, R3, 0x1, -R8 ;  /* 0x000000010303b824 */ /* 0x000fe400078e0a08 */
[----:B------:R-:W-:Y:S01]  /*6a10*/  @!P2 IMAD.MOV R53, RZ, RZ, -R53 ;  /* 0x000000ffff35a224 */ /* 0x000fe200078e0a35 */
[C---:B------:R-:W-:Y:S01]  /*6a20*/  ISETP.GT.U32.AND P3, PT, R8.reuse, R13, PT ;  /* 0x0000000d0800720c */ /* 0x040fe20003f64070 */
[----:B------:R-:W-:Y:S01]  /*6a30*/  IMAD.HI.U32 R2, R9, R15, RZ ;  /* 0x0000000f09027227 */ /* 0x000fe200078e00ff */
[----:B------:R-:W-:-:S03]  /*6a40*/  ISETP.GT.U32.AND P2, PT, R8, R102, PT ;  /* 0x000000660800720c */ /* 0x000fc60003f44070 */
[----:B------:R-:W-:Y:S02]  /*6a50*/  IMAD.MOV R2, RZ, RZ, -R2 ;  /* 0x000000ffff027224 */ /* 0x000fe400078e0a02 */
[----:B------:R-:W-:Y:S01]  /*6a60*/  @!P5 IMAD.IADD R7, R7, 0x1, -R8 ;  /* 0x000000010707d824 */ /* 0x000fe200078e0a08 */
[----:B------:R-:W-:Y:S01]  /*6a70*/  ISETP.GE.AND P5, PT, R10, RZ, PT ;  /* 0x000000ff0a00720c */ /* 0x000fe20003fa6270 */
[----:B------:R-:W-:Y:S01]  /*6a80*/  @!P0 IMAD.MOV R104, RZ, RZ, -R104 ;  /* 0x000000ffff688224 */ /* 0x000fe200078e0a68 */
[----:B------:R-:W-:Y:S01]  /*6a90*/  LOP3.LUT R10, R0, 0x7a, R11, 0xfe, !PT ;  /* 0x0000007a000a7812 */ /* 0x000fe200078efe0b */
[C---:B------:R-:W-:Y:S01]  /*6aa0*/  IMAD R15, R8.reuse, R2, R15 ;  /* 0x00000002080f7224 */ /* 0x040fe200078e020f */
[----:B------:R-:W-:Y:S01]  /*6ab0*/  ISETP.GT.U32.AND P0, PT, R8, R7, PT ;  /* 0x000000070800720c */ /* 0x000fe20003f04070 */
[----:B------:R-:W-:Y:S01]  /*6ac0*/  @!P3 IMAD.IADD R13, R13, 0x1, -R8 ;  /* 0x000000010d0db824 */ /* 0x000fe200078e0a08 */
[----:B------:R-:W-:Y:S01]  /*6ad0*/  IABS R100, R10 ;  /* 0x0000000a00647213 */ /* 0x000fe20000000000 */
[----:B------:R-:W-:-:S03]  /*6ae0*/  IMAD.HI.U32 R2, R9, R52, RZ ;  /* 0x0000003409027227 */ /* 0x000fc600078e00ff */
[----:B------:R-:W-:Y:S01]  /*6af0*/  ISETP.GT.U32.AND P3, PT, R8, R13, PT ;  /* 0x0000000d0800720c */ /* 0x000fe20003f64070 */
[----:B------:R-:W-:Y:S01]  /*6b00*/  @!P2 IMAD.IADD R102, R102, 0x1, -R8 ;  /* 0x000000016666a824 */ /* 0x000fe200078e0a08 */
[----:B------:R-:W-:Y:S01]  /*6b10*/  ISETP.GE.AND P2, PT, R4, RZ, PT ;  /* 0x000000ff0400720c */ /* 0x000fe20003f46270 */
[----:B------:R-:W-:Y:S02]  /*6b20*/  IMAD.MOV.U32 R17, RZ, RZ, R3 ;  /* 0x000000ffff117224 */ /* 0x000fe400078e0003 */
[----:B------:R-:W-:Y:S02]  /*6b30*/  IMAD.MOV R3, RZ, RZ, -R2 ;  /* 0x000000ffff037224 */ /* 0x000fe400078e0a02 */
[----:B------:R-:W-:-:S04]  /*6b40*/  IMAD.HI.U32 R4, R9, R101, RZ ;  /* 0x0000006509047227 */ /* 0x000fc800078e00ff */
[----:B------:R-:W-:Y:S01]  /*6b50*/  @!P4 IMAD.MOV R102, RZ, RZ, -R102 ;  /* 0x000000ffff66c224 */ /* 0x000fe200078e0a66 */
[----:B------:R-:W-:Y:S01]  /*6b60*/  ISETP.GT.U32.AND P4, PT, R8, R15, PT ;  /* 0x0000000f0800720c */ /* 0x000fe20003f84070 */
[----:B------:R-:W-:Y:S01]  /*6b70*/  @!P1 IMAD.MOV R17, RZ, RZ, -R17 ;  /* 0x000000ffff119224 */ /* 0x000fe200078e0a11 */
[----:B------:R-:W-:Y:S01]  /*6b80*/  ISETP.GE.AND P1, PT, R12, RZ, PT ;  /* 0x000000ff0c00720c */ /* 0x000fe20003f26270 */
[----:B------:R-:W-:Y:S01]  /*6b90*/  IMAD R52, R8, R3, R52 ;  /* 0x0000000308347224 */ /* 0x000fe200078e0234 */
[----:B------:R-:W-:Y:S01]  /*6ba0*/  LOP3.LUT R3, R0, 0x7b, R11, 0xfe, !PT ;  /* 0x0000007b00037812 */ /* 0x000fe200078efe0b */
[----:B------:R-:W-:Y:S01]  /*6bb0*/  IMAD.MOV R4, RZ, RZ, -R4 ;  /* 0x000000ffff047224 */ /* 0x000fe200078e0a04 */
[----:B------:R0:W-:Y:S01]  /*6bc0*/  STL [R1+0x3a8], R17 ;  /* 0x0003a81101007387 */ /* 0x0001e20000100800 */
[--C-:B------:R-:W-:Y:S01]  /*6bd0*/  @!P0 IMAD.IADD R7, R7, 0x1, -R8.reuse ;  /* 0x0000000107078824 */ /* 0x100fe200078e0a08 */
[----:B------:R-:W-:Y:S01]  /*6be0*/  IABS R98, R3 ;  /* 0x0000000300627213 */ /* 0x000fe20000000000 */
[--C-:B------:R-:W-:Y:S01]  /*6bf0*/  @!P3 IMAD.IADD R13, R13, 0x1, -R8.reuse ;  /* 0x000000010d0db824 */ /* 0x100fe200078e0a08 */
[C---:B------:R-:W-:Y:S01]  /*6c00*/  ISETP.GT.U32.AND P3, PT, R8.reuse, R52, PT ;  /* 0x000000340800720c */ /* 0x040fe20003f64070 */
[----:B------:R-:W-:Y:S01]  /*6c10*/  IMAD R101, R8, R4, R101 ;  /* 0x0000000408657224 */ /* 0x000fe200078e0265 */
[----:B------:R-:W-:Y:S01]  /*6c20*/  LOP3.LUT R12, R0, 0x7c, R11, 0xfe, !PT ;  /* 0x0000007c000c7812 */ /* 0x000fe200078efe0b */
[----:B------:R-:W-:Y:S01]  /*6c30*/  @!P4 IMAD.IADD R15, R15, 0x1, -R8 ;  /* 0x000000010f0fc824 */ /* 0x000fe200078e0a08 */
[----:B------:R-:W-:Y:S01]  /*6c40*/  ISETP.GE.AND P0, PT, R14, RZ, PT ;  /* 0x000000ff0e00720c */ /* 0x000fe20003f06270 */
[----:B------:R-:W-:Y:S01]  /*6c50*/  IMAD.HI.U32 R2, R9, R100, RZ ;  /* 0x0000006409027227 */ /* 0x000fe200078e00ff */
[----:B------:R-:W-:-:S02]  /*6c60*/  IABS R4, R12 ;  /* 0x0000000c00047213 */ /* 0x000fc40000000000 */
[----:B------:R-:W-:Y:S01]  /*6c70*/  ISETP.GT.U32.AND P4, PT, R8, R15, PT ;  /* 0x0000000f0800720c */ /* 0x000fe20003f84070 */
[----:B0-----:R-:W-:Y:S01]  /*6c80*/  IMAD.MOV.U32 R17, RZ, RZ, R7 ;  /* 0x000000ffff117224 */ /* 0x001fe200078e0007 */
[----:B------:R-:W-:Y:S01]  /*6c90*/  LOP3.LUT R14, R0, 0x7e, R11, 0xfe, !PT ;  /* 0x0000007e000e7812 */ /* 0x000fe200078efe0b */
[----:B------:R-:W-:Y:S02]  /*6ca0*/  IMAD.MOV R7, RZ, RZ, -R2 ;  /* 0x000000ffff077224 */ /* 0x000fe400078e0a02 */
[----:B------:R-:W-:Y:S01]  /*6cb0*/  @!P6 IMAD.MOV R17, RZ, RZ, -R17 ;  /* 0x000000ffff11e224 */ /* 0x000fe200078e0a11 */
[----:B------:R-:W-:Y:S01]  /*6cc0*/  ISETP.GT.U32.AND P6, PT, R8, R101, PT ;  /* 0x000000650800720c */ /* 0x000fe20003fc4070 */
[--C-:B------:R-:W-:Y:S02]  /*6cd0*/  @!P3 IMAD.IADD R52, R52, 0x1, -R8.reuse ;  /* 0x000000013434b824 */ /* 0x100fe400078e0a08 */
[----:B------:R-:W-:Y:S01]  /*6ce0*/  IMAD.HI.U32 R2, R9, R98, RZ ;  /* 0x0000006209027227 */ /* 0x000fe200078e00ff */
[----:B------:R-:W-:Y:S02]  /*6cf0*/  STL [R1+0x3b0], R17 ;  /* 0x0003b01101007387 */ /* 0x000fe40000100800 */
[C---:B------:R-:W-:Y:S01]  /*6d00*/  ISETP.GT.U32.AND P3, PT, R8.reuse, R52, PT ;  /* 0x000000340800720c */ /* 0x040fe20003f64070 */
[----:B------:R-:W-:Y:S01]  /*6d10*/  @!P4 IMAD.IADD R15, R15, 0x1, -R8 ;  /* 0x000000010f0fc824 */ /* 0x000fe200078e0a08 */
[----:B------:R-:W-:Y:S01]  /*6d20*/  ISETP.GE.AND P4, PT, R3, RZ, PT ;  /* 0x000000ff0300720c */ /* 0x000fe20003f86270 */
[----:B------:R-:W-:-:S02]  /*6d30*/  IMAD R100, R8, R7, R100 ;  /* 0x0000000708647224 */ /* 0x000fc400078e0264 */
[----:B------:R-:W-:Y:S01]  /*6d40*/  IMAD.MOV R7, RZ, RZ, -R2 ;  /* 0x000000ffff077224 */ /* 0x000fe200078e0a02 */
[----:B------:R-:W-:Y:S01]  /*6d50*/  LOP3.LUT R2, R0, 0x7d, R11, 0xfe, !PT ;  /* 0x0000007d00027812 */ /* 0x000fe200078efe0b */
[----:B------:R-:W-:Y:S02]  /*6d60*/  @!P6 IMAD.IADD R101, R101, 0x1, -R8 ;  /* 0x000000016565e824 */ /* 0x000fe400078e0a08 */
[----:B------:R-:W-:-:S03]  /*6d70*/  IMAD.HI.U32 R3, R9, R4, RZ ;  /* 0x0000000409037227 */ /* 0x000fc600078e00ff */
[----:B------:R-:W-:Y:S01]  /*6d80*/  ISETP.GT.U32.AND P6, PT, R8, R101, PT ;  /* 0x000000650800720c */ /* 0x000fe20003fc4070 */
[----:B------:R-:W-:Y:S01]  /*6d90*/  @!P3 IMAD.IADD R52, R52, 0x1, -R8 ;  /* 0x000000013434b824 */ /* 0x000fe200078e0a08 */
[C---:B------:R-:W-:Y:S01]  /*6da0*/  ISETP.GT.U32.AND P3, PT, R8.reuse, R100, PT ;  /* 0x000000640800720c */ /* 0x040fe20003f64070 */
[C---:B------:R-:W-:Y:S01]  /*6db0*/  IMAD R98, R8.reuse, R7, R98 ;  /* 0x0000000708627224 */ /* 0x040fe200078e0262 */
[----:B------:R-:W-:Y:S01]  /*6dc0*/  IABS R7, R2 ;  /* 0x0000000200077213 */ /* 0x000fe20000000000 */
[----:B------:R-:W-:Y:S02]  /*6dd0*/  IMAD.MOV R3, RZ, RZ, -R3 ;  /* 0x000000ffff037224 */ /* 0x000fe400078e0a03 */
[----:B------:R-:W-:Y:S01]  /*6de0*/  @!P1 IMAD.MOV R52, RZ, RZ, -R52 ;  /* 0x000000ffff349224 */ /* 0x000fe200078e0a34 */
[C---:B------:R-:W-:Y:S01]  /*6df0*/  ISETP.GT.U32.AND P1, PT, R8.reuse, R98, PT ;  /* 0x000000620800720c */ /* 0x040fe20003f24070 */
[----:B------:R-:W-:Y:S02]  /*6e00*/  IMAD R3, R8, R3, R4 ;  /* 0x0000000308037224 */ /* 0x000fe400078e0204 */
[----:B------:R-:W-:-:S02]  /*6e10*/  IMAD.MOV.U32 R16, RZ, RZ, R13 ;  /* 0x000000ffff107224 */ /* 0x000fc400078e000d */
[----:B------:R-:W-:Y:S01]  /*6e20*/  @!P6 IMAD.IADD R101, R101, 0x1, -R8 ;  /* 0x000000016565e824 */ /* 0x000fe200078e0a08 */
[----:B------:R-:W-:Y:S01]  /*6e30*/  ISETP.GE.AND P6, PT, R2, RZ, PT ;  /* 0x000000ff0200720c */ /* 0x000fe20003fc6270 */
[----:B------:R-:W-:Y:S02]  /*6e40*/  IMAD.MOV.U32 R13, RZ, RZ, R15 ;  /* 0x000000ffff0d7224 */ /* 0x000fe400078e000f */
[----:B------:R-:W-:Y:S01]  /*6e50*/  @!P0 IMAD.MOV R101, RZ, RZ, -R101 ;  /* 0x000000ffff658224 */ /* 0x000fe200078e0a65 */
[----:B------:R-:W-:Y:S01]  /*6e60*/  ISETP.GT.U32.AND P0, PT, R8, R3, PT ;  /* 0x000000030800720c */ /* 0x000fe20003f04070 */
[----:B------:R-:W-:Y:S01]  /*6e70*/  @!P2 IMAD.MOV R16, RZ, RZ, -R16 ;  /* 0x000000ffff10a224 */ /* 0x000fe200078e0a10 */
[----:B------:R-:W-:Y:S01]  /*6e80*/  ISETP.GE.AND P2, PT, R10, RZ, PT ;  /* 0x000000ff0a00720c */ /* 0x000fe20003f46270 */
[----:B------:R-:W-:Y:S01]  /*6e90*/  @!P5 IMAD.MOV R13, RZ, RZ, -R13 ;  /* 0x000000ffff0dd224 */ /* 0x000fe200078e0a0d */
[----:B------:R-:W-:Y:S01]  /*6ea0*/  ISETP.GE.AND P5, PT, R12, RZ, PT ;  /* 0x000000ff0c00720c */ /* 0x000fe20003fa6270 */
[----:B------:R-:W-:Y:S01]  /*6eb0*/  @!P1 IMAD.IADD R98, R98, 0x1, -R8 ;  /* 0x0000000162629824 */ /* 0x000fe200078e0a08 */
[----:B------:R0:W-:Y:S01]  /*6ec0*/  STL [R1+0x3b8], R16 ;  /* 0x0003b81001007387 */ /* 0x0001e20000100800 */
[----:B------:R-:W-:Y:S01]  /*6ed0*/  IMAD.HI.U32 R2, R9, R7, RZ ;  /* 0x0000000709027227 */ /* 0x000fe200078e00ff */
[----:B------:R-:W-:-:S02]  /*6ee0*/  LOP3.LUT R12, R0, 0x80, R11, 0xfe, !PT ;  /* 0x00000080000c7812 */ /* 0x000fc400078efe0b */
[----:B------:R1:W-:Y:S01]  /*6ef0*/  STL [R1+0x3c0], R13 ;  /* 0x0003c00d01007387 */ /* 0x0003e20000100800 */
[C---:B------:R-:W-:Y:S01]  /*6f00*/  ISETP.GT.U32.AND P1, PT, R8.reuse, R98, PT ;  /* 0x000000620800720c */ /* 0x040fe20003f24070 */
[----:B------:R-:W-:Y:S01]  /*6f10*/  IMAD.MOV R10, RZ, RZ, -R2 ;  /* 0x000000ffff0a7224 */ /* 0x000fe200078e0a02 */
[----:B------:R-:W-:Y:S01]  /*6f20*/  IABS R50, R12 ;  /* 0x0000000c00327213 */ /* 0x000fe20000000000 */
[--C-:B------:R-:W-:Y:S02]  /*6f30*/  @!P0 IMAD.IADD R3, R3, 0x1, -R8.reuse ;  /* 0x0000000103038824 */ /* 0x100fe400078e0a08 */
[----:B------:R-:W-:Y:S01]  /*6f40*/  IMAD R7, R8, R10, R7 ;  /* 0x0000000a08077224 */ /* 0x000fe200078e0207 */
[----:B0-----:R-:W-:Y:S01]  /*6f50*/  LOP3.LUT R16, R0, 0x7f, R11, 0xfe, !PT ;  /* 0x0000007f00107812 */ /* 0x001fe200078efe0b */
[----:B------:R-:W-:Y:S01]  /*6f60*/  @!P3 IMAD.IADD R100, R100, 0x1, -R8 ;  /* 0x000000016464b824 */ /* 0x000fe200078e0a08 */
[----:B------:R-:W-:Y:S02]  /*6f70*/  ISETP.GT.U32.AND P0, PT, R8, R3, PT ;  /* 0x000000030800720c */ /* 0x000fe40003f04070 */
[----:B-1----:R-:W-:-:S02]  /*6f80*/  IABS R13, R14 ;  /* 0x0000000e000d7213 */ /* 0x002fc40000000000 */
[----:B------:R-:W-:Y:S01]  /*6f90*/  ISETP.GT.U32.AND P3, PT, R8, R100, PT ;  /* 0x000000640800720c */ /* 0x000fe20003f64070 */
[----:B------:R-:W-:Y:S01]  /*6fa0*/  @!P1 IMAD.IADD R98, R98, 0x1, -R8 ;  /* 0x0000000162629824 */ /* 0x000fe200078e0a08 */
[----:B------:R-:W-:Y:S01]  /*6fb0*/  ISETP.GT.U32.AND P1, PT, R8, R7, PT ;  /* 0x000000070800720c */ /* 0x000fe20003f24070 */
[----:B------:R-:W-:Y:S01]  /*6fc0*/  IMAD.HI.U32 R4, R9, R13, RZ ;  /* 0x0000000d09047227 */ /* 0x000fe200078e00ff */
[----:B------:R-:W-:Y:S02]  /*6fd0*/  IABS R15, R16 ;  /* 0x00000010000f7213 */ /* 0x000fe40000000000 */
[----:B------:R-:W-:Y:S01]  /*6fe0*/  LOP3.LUT R10, R0, 0x82, R11, 0xfe, !PT ;  /* 0x00000082000a7812 */ /* 0x000fe200078efe0b */
[----:B------:R-:W-:Y:S02]  /*6ff0*/  IMAD.MOV R4, RZ, RZ, -R4 ;  /* 0x000000ffff047224 */ /* 0x000fe400078e0a04 */
[----:B------:R-:W-:Y:S01]  /*7000*/  @!P0 IMAD.IADD R3, R3, 0x1, -R8 ;  /* 0x0000000103038824 */ /* 0x000fe200078e0a08 */
[----:B------:R-:W-:Y:S01]  /*7010*/  IABS R96, R10 ;  /* 0x0000000a00607213 */ /* 0x000fe20000000000 */
[----:B------:R-:W-:-:S02]  /*7020*/  IMAD R13, R8, R4, R13 ;  /* 0x00000004080d7224 */ /* 0x000fc400078e020d */
[----:B------:R-:W-:-:S04]  /*7030*/  IMAD.HI.U32 R4, R9, R50, RZ ;  /* 0x0000003209047227 */ /* 0x000fc800078e00ff */
[----:B------:R-:W-:Y:S01]  /*7040*/  IMAD.MOV R17, RZ, RZ, -R4 ;  /* 0x000000ffff117224 */ /* 0x000fe200078e0a04 */
[----:B------:R-:W-:Y:S01]  /*7050*/  LOP3.LUT R4, R0, 0x81, R11, 0xfe, !PT ;  /* 0x0000008100047812 */ /* 0x000fe200078efe0b */
[----:B------:R-:W-:Y:S02]  /*7060*/  IMAD.MOV.U32 R18, RZ, RZ, R3 ;  /* 0x000000ffff127224 */ /* 0x000fe400078e0003 */
[----:B------:R-:W-:Y:S01]  /*7070*/  IMAD R50, R8, R17, R50 ;  /* 0x0000001108327224 */ /* 0x000fe200078e0232 */
[----:B------:R-:W-:Y:S01]  /*7080*/  IABS R97, R4 ;  /* 0x0000000400617213 */ /* 0x000fe20000000000 */
[----:B------:R-:W-:-:S04]  /*7090*/  IMAD.HI.U32 R2, R9, R15, RZ ;  /* 0x0000000f09027227 */ /* 0x000fc800078e00ff */
[----:B------:R-:W-:Y:S01]  /*70a0*/  @!P5 IMAD.MOV R18, RZ, RZ, -R18 ;  /* 0x000000ffff12d224 */ /* 0x000fe200078e0a12 */
[----:B------:R-:W-:Y:S01]  /*70b0*/  ISETP.GT.U32.AND P5, PT, R8, R50, PT ;  /* 0x000000320800720c */ /* 0x000fe20003fa4070 */
[----:B------:R-:W-:Y:S02]  /*70c0*/  @!P1 IMAD.IADD R7, R7, 0x1, -R8 ;  /* 0x0000000107079824 */ /* 0x000fe400078e0a08 */
[----:B------:R-:W-:Y:S01]  /*70d0*/  IMAD.MOV R2, RZ, RZ, -R2 ;  /* 0x000000ffff027224 */ /* 0x000fe200078e0a02 */
[----:B------:R-:W-:Y:S01]  /*70e0*/  STL [R1+0x3c8], R18 ;  /* 0x0003c81201007387 */ /* 0x000fe20000100800 */
[----:B------:R-:W-:Y:S01]  /*70f0*/  @!P3 IMAD.IADD R100, R100, 0x1, -R8 ;  /* 0x000000016464b824 */ /* 0x000fe200078e0a08 */
[C---:B------:R-:W-:Y:S01]  /*7100*/  ISETP.GT.U32.AND P1, PT, R8.reuse, R7, PT ;  /* 0x000000070800720c */ /* 0x040fe20003f24070 */
[----:B------:R-:W-:Y:S01]  /*7110*/  IMAD R15, R8, R2, R15 ;  /* 0x00000002080f7224 */ /* 0x000fe200078e020f */
[----:B------:R-:W-:Y:S01]  /*7120*/  ISETP.GE.AND P3, PT, R14, RZ, PT ;  /* 0x000000ff0e00720c */ /* 0x000fe20003f66270 */
[----:B------:R-:W-:Y:S01]  /*7130*/  @!P2 IMAD.MOV R100, RZ, RZ, -R100 ;  /* 0x000000ffff64a224 */ /* 0x000fe200078e0a64 */
[C---:B------:R-:W-:Y:S01]  /*7140*/  ISETP.GT.U32.AND P2, PT, R8.reuse, R13, PT ;  /* 0x0000000d0800720c */ /* 0x040fe20003f44070 */
[----:B------:R-:W-:Y:S01]  /*7150*/  IMAD.HI.U32 R2, R9, R97, RZ ;  /* 0x0000006109027227 */ /* 0x000fe200078e00ff */
[----:B------:R-:W-:-:S02]  /*7160*/  ISETP.GT.U32.AND P0, PT, R8, R15, PT ;  /* 0x0000000f0800720c */ /* 0x000fc40003f04070 */
[----:B------:R-:W-:Y:S01]  /*7170*/  LOP3.LUT R14, R0, 0x83, R11, 0xfe, !PT ;  /* 0x00000083000e7812 */ /* 0x000fe200078efe0b */
[----:B------:R-:W-:Y:S02]  /*7180*/  @!P5 IMAD.IADD R50, R50, 0x1, -R8 ;  /* 0x000000013232d824 */ /* 0x000fe400078e0a08 */
[----:B------:R-:W-:Y:S01]  /*7190*/  IMAD.MOV R2, RZ, RZ, -R2 ;  /* 0x000000ffff027224 */ /* 0x000fe200078e0a02 */
[----:B------:R-:W-:Y:S01]  /*71a0*/  IABS R94, R14 ;  /* 0x0000000e005e7213 */ /* 0x000fe20000000000 */
[----:B------:R-:W-:Y:S01]  /*71b0*/  @!P1 IMAD.IADD R7, R7, 0x1, -R8 ;  /* 0x0000000107079824 */ /* 0x000fe200078e0a08 */
[C---:B------:R-:W-:Y:S01]  /*71c0*/  ISETP.GT.U32.AND P5, PT, R8.reuse, R50, PT ;  /* 0x000000320800720c */ /* 0x040fe20003fa4070 */
[----:B------:R-:W-:Y:S01]  /*71d0*/  IMAD R97, R8, R2, R97 ;  /* 0x0000000208617224 */ /* 0x000fe200078e0261 */
[----:B------:R-:W-:Y:S01]  /*71e0*/  ISETP.GE.AND P1, PT, R12, RZ, PT ;  /* 0x000000ff0c00720c */ /* 0x000fe20003f26270 */
[----:B------:R-:W-:Y:S01]  /*71f0*/  IMAD.HI.U32 R2, R9, R96, RZ ;  /* 0x0000006009027227 */ /* 0x000fe200078e00ff */
[----:B------:R-:W-:-:S03]  /*7200*/  LOP3.LUT R12, R0, 0x87, R11, 0xfe, !PT ;  /* 0x00000087000c7812 */ /* 0x000fc600078efe0b */
[--C-:B------:R-:W-:Y:S02]  /*7210*/  @!P2 IMAD.IADD R13, R13, 0x1, -R8.reuse ;  /* 0x000000010d0da824 */ /* 0x100fe400078e0a08 */
[----:B------:R-:W-:Y:S02]  /*7220*/  IMAD.MOV.U32 R17, RZ, RZ, R7 ;  /* 0x000000ffff117224 */ /* 0x000fe400078e0007 */
[----:B------:R-:W-:Y:S01]  /*7230*/  @!P0 IMAD.IADD R15, R15, 0x1, -R8 ;  /* 0x000000010f0f8824 */ /* 0x000fe200078e0a08 */
[----:B------:R-:W-:Y:S01]  /*7240*/  ISETP.GT.U32.AND P2, PT, R8, R13, PT ;  /* 0x0000000d0800720c */ /* 0x000fe20003f44070 */
[----:B------:R-:W-:Y:S01]  /*7250*/  IMAD.MOV R7, RZ, RZ, -R2 ;  /* 0x000000ffff077224 */ /* 0x000fe200078e0a02 */
[----:B------:R-:W-:Y:S01]  /*7260*/  LOP3.LUT R2, R0, 0x84, R11, 0xfe, !PT ;  /* 0x0000008400027812 */ /* 0x000fe200078efe0b */
[----:B------:R-:W-:Y:S01]  /*7270*/  @!P5 IMAD.IADD R50, R50, 0x1, -R8 ;  /* 0x000000013232d824 */ /* 0x000fe200078e0a08 */
[C---:B------:R-:W-:Y:S01]  /*7280*/  ISETP.GT.U32.AND P0, PT, R8.reuse, R15, PT ;  /* 0x0000000f0800720c */ /* 0x040fe20003f04070 */
[----:B------:R-:W-:Y:S01]  /*7290*/  IMAD R96, R8, R7, R96 ;  /* 0x0000000708607224 */ /* 0x000fe200078e0260 */
[----:B------:R-:W-:Y:S01]  /*72a0*/  IABS R7, R12 ;  /* 0x0000000c00077213 */ /* 0x000fe20000000000 */
[----:B------:R-:W-:Y:S01]  /*72b0*/  @!P4 IMAD.MOV R98, RZ, RZ, -R98 ;  /* 0x000000ffff62c224 */ /* 0x000fe200078e0a62 */
[----:B------:R-:W-:Y:S01]  /*72c0*/  ISETP.GE.AND P4, PT, R16, RZ, PT ;  /* 0x000000ff1000720c */ /* 0x000fe20003f86270 */
[----:B------:R-:W-:Y:S01]  /*72d0*/  @!P6 IMAD.MOV R17, RZ, RZ, -R17 ;  /* 0x000000ffff11e224 */ /* 0x000fe200078e0a11 */
[----:B------:R-:W-:Y:S01]  /*72e0*/  ISETP.GT.U32.AND P5, PT, R8, R96, PT ;  /* 0x000000600800720c */ /* 0x000fe20003fa4070 */
[----:B------:R-:W-:Y:S01]  /*72f0*/  IMAD.HI.U32 R3, R9, R94, RZ ;  /* 0x0000005e09037227 */ /* 0x000fe200078e00ff */
[----:B------:R-:W-:-:S02]  /*7300*/  ISETP.GE.AND P6, PT, R4, RZ, PT ;  /* 0x000000ff0400720c */ /* 0x000fc40003fc6270 */
[----:B------:R0:W-:Y:S01]  /*7310*/  STL [R1+0x3d0], R17 ;  /* 0x0003d01101007387 */ /* 0x0001e20000100800 */
[--C-:B------:R-:W-:Y:S01]  /*7320*/  @!P2 IMAD.IADD R13, R13, 0x1, -R8.reuse ;  /* 0x000000010d0da824 */ /* 0x100fe200078e0a08 */
[----:B------:R-:W-:Y:S01]  /*7330*/  ISETP.GT.U32.AND P2, PT, R8, R97, PT ;  /* 0x000000610800720c */ /* 0x000fe20003f44070 */
[--C-:B------:R-:W-:Y:S01]  /*7340*/  @!P0 IMAD.IADD R15, R15, 0x1, -R8.reuse ;  /* 0x000000010f0f8824 */ /* 0x100fe200078e0a08 */
[----:B------:R-:W-:Y:S01]  /*7350*/  ISETP.GE.AND P0, PT, R14, RZ, PT ;  /* 0x000000ff0e00720c */ /* 0x000fe20003f06270 */
[----:B------:R-:W-:Y:S01]  /*7360*/  IMAD.MOV.U32 R16, RZ, RZ, R13 ;  /* 0x000000ffff107224 */ /* 0x000fe200078e000d */
[----:B------:R-:W-:Y:S01]  /*7370*/  LOP3.LUT R14, R0, 0x88, R11, 0xfe, !PT ;  /* 0x00000088000e7812 */ /* 0x000fe200078efe0b */
[----:B------:R-:W-:Y:S02]  /*7380*/  IMAD.MOV.U32 R4, RZ, RZ, R15 ;  /* 0x000000ffff047224 */ /* 0x000fe400078e000f */
[----:B------:R-:W-:Y:S01]  /*7390*/  @!P5 IMAD.IADD R96, R96, 0x1, -R8 ;  /* 0x000000016060d824 */ /* 0x000fe200078e0a08 */
[----:B0-----:R-:W-:Y:S01]  /*73a0*/  IABS R17, R2 ;  /* 0x0000000200117213 */ /* 0x001fe20000000000 */
[----:B------:R-:W-:Y:S01]  /*73b0*/  IMAD.MOV R3, RZ, RZ, -R3 ;  /* 0x000000ffff037224 */ /* 0x000fe200078e0a03 */
        /* <DEDUP_REMOVED lines=8> */
[----:B------:R-:W-:Y:S01]  /*7440*/  @!P2 IMAD.IADD R97, R97, 0x1, -R8 ;  /* 0x000000016161a824 */ /* 0x000fe200078e0a08 */
[--C-:B------:R-:W-:Y:S01]  /*7450*/  LOP3.LUT R10, R0, 0x86, R11.reuse, 0xfe, !PT ;  /* 0x00000086000a7812 */ /* 0x100fe200078efe0b */
[----:B------:R-:W-:Y:S01]  /*7460*/  IMAD R94, R8, R3, R94 ;  /* 0x00000003085e7224 */ /* 0x000fe200078e025e */
[----:B------:R-:W-:Y:S01]  /*7470*/  LOP3.LUT R3, R0, 0x85, R11, 0xfe, !PT ;  /* 0x0000008500037812 */ /* 0x000fe200078efe0b */
[----:B------:R-:W-:Y:S01]  /*7480*/  IMAD.MOV R2, RZ, RZ, -R2 ;  /* 0x000000ffff027224 */ /* 0x000fe200078e0a02 */
[----:B------:R1:W-:Y:S01]  /*7490*/  STL [R1+0x3e0], R4 ;  /* 0x0003e00401007387 */ /* 0x0003e20000100800 */
[C---:B------:R-:W-:Y:S01]  /*74a0*/  ISETP.GT.U32.AND P2, PT, R8.reuse, R97, PT ;  /* 0x000000610800720c */ /* 0x040fe20003f44070 */
[----:B------:R-:W-:Y:S01]  /*74b0*/  @!P1 IMAD.MOV R50, RZ, RZ, -R50 ;  /* 0x000000ffff329224 */ /* 0x000fe200078e0a32 */
[----:B------:R-:W-:Y:S01]  /*74c0*/  ISETP.GE.AND P1, PT, R3, RZ, PT ;  /* 0x000000ff0300720c */ /* 0x000fe20003f26270 */
[----:B------:R-:W-:Y:S01]  /*74d0*/  IMAD R17, R8, R2, R17 ;  /* 0x0000000208117224 */ /* 0x000fe200078e0211 */
[----:B------:R-:W-:Y:S01]  /*74e0*/  IABS R15, R10 ;  /* 0x0000000a000f7213 */ /* 0x000fe20000000000 */
[----:B------:R-:W-:Y:S01]  /*74f0*/  @!P5 IMAD.IADD R96, R96, 0x1, -R8 ;  /* 0x000000016060d824 */ /* 0x000fe200078e0a08 */
[----:B0-----:R-:W-:-:S02]  /*7500*/  LOP3.LUT R16, R0, 0x8a, R11, 0xfe, !PT ;  /* 0x0000008a00107812 */ /* 0x001fc400078efe0b */
[C---:B------:R-:W-:Y:S01]  /*7510*/  ISETP.GT.U32.AND P5, PT, R8.reuse, R17, PT ;  /* 0x000000110800720c */ /* 0x040fe20003fa4070 */
[----:B------:R-:W-:Y:S01]  /*7520*/  IMAD.HI.U32 R2, R9, R15, RZ ;  /* 0x0000000f09027227 */ /* 0x000fe200078e00ff */
[----:B-1----:R-:W-:Y:S02]  /*7530*/  IABS R4, R3 ;  /* 0x0000000300047213 */ /* 0x002fe40000000000 */
[----:B------:R-:W-:Y:S01]  /*7540*/  IABS R92, R16 ;  /* 0x00000010005c7213 */ /* 0x000fe20000000000 */
[----:B------:R-:W-:Y:S01]  /*7550*/  @!P2 IMAD.IADD R97, R97, 0x1, -R8 ;  /* 0x000000016161a824 */ /* 0x000fe200078e0a08 */
[----:B------:R-:W-:Y:S01]  /*7560*/  ISETP.GT.U32.AND P2, PT, R8, R94, PT ;  /* 0x0000005e0800720c */ /* 0x000fe20003f44070 */
[----:B------:R-:W-:-:S04]  /*7570*/  IMAD.HI.U32 R3, R9, R4, RZ ;  /* 0x0000000409037227 */ /* 0x000fc800078e00ff */
[----:B------:R-:W-:Y:S02]  /*7580*/  IMAD.MOV R3, RZ, RZ, -R3 ;  /* 0x000000ffff037224 */ /* 0x000fe400078e0a03 */
[----:B------:R-:W-:Y:S02]  /*7590*/  @!P6 IMAD.MOV R97, RZ, RZ, -R97 ;  /* 0x000000ffff61e224 */ /* 0x000fe400078e0a61 */
[C---:B------:R-:W-:Y:S02]  /*75a0*/  IMAD R3, R8.reuse, R3, R4 ;  /* 0x0000000308037224 */ /* 0x040fe400078e0204 */
[----:B------:R-:W-:Y:S02]  /*75b0*/  @!P5 IMAD.IADD R17, R17, 0x1, -R8 ;  /* 0x000000011111d824 */ /* 0x000fe400078e0a08 */
[----:B------:R-:W-:Y:S01]  /*75c0*/  IMAD.MOV R2, RZ, RZ, -R2 ;  /* 0x000000ffff027224 */ /* 0x000fe200078e0a02 */
[----:B------:R-:W-:Y:S01]  /*75d0*/  ISETP.GT.U32.AND P6, PT, R8, R3, PT ;  /* 0x000000030800720c */ /* 0x000fe20003fc4070 */
[----:B------:R-:W-:Y:S01]  /*75e0*/  @!P2 IMAD.IADD R94, R94, 0x1, -R8 ;  /* 0x000000015e5ea824 */ /* 0x000fe200078e0a08 */
[C---:B------:R-:W-:Y:S01]  /*75f0*/  ISETP.GT.U32.AND P5, PT, R8.reuse, R17, PT ;  /* 0x000000110800720c */ /* 0x040fe20003fa4070 */
[----:B------:R-:W-:-:S02]  /*7600*/  IMAD R15, R8, R2, R15 ;  /* 0x00000002080f7224 */ /* 0x000fc400078e020f */
[----:B------:R-:W-:Y:S01]  /*7610*/  IMAD.HI.U32 R4, R9, R7, RZ ;  /* 0x0000000709047227 */ /* 0x000fe200078e00ff */
[----:B------:R-:W-:-:S03]  /*7620*/  ISETP.GT.U32.AND P2, PT, R8, R94, PT ;  /* 0x0000005e0800720c */ /* 0x000fc60003f44070 */
[----:B------:R-:W-:-:S04]  /*7630*/  IMAD.HI.U32 R2, R9, R48, RZ ;  /* 0x0000003009027227 */ /* 0x000fc800078e00ff */
[--C-:B------:R-:W-:Y:S02]  /*7640*/  @!P6 IMAD.IADD R3, R3, 0x1, -R8.reuse ;  /* 0x000000010303e824 */ /* 0x100fe400078e0a08 */
[----:B------:R-:W-:Y:S01]  /*7650*/  @!P5 IMAD.IADD R17, R17, 0x1, -R8 ;  /* 0x000000011111d824 */ /* 0x000fe200078e0a08 */
[C---:B------:R-:W-:Y:S01]  /*7660*/  ISETP.GT.U32.AND P5, PT, R8.reuse, R15, PT ;  /* 0x0000000f0800720c */ /* 0x040fe20003fa4070 */
[----:B------:R-:W-:Y:S01]  /*7670*/  @!P3 IMAD.MOV R96, RZ, RZ, -R96 ;  /* 0x000000ffff60b224 */ /* 0x000fe200078e0a60 */
[----:B------:R-:W-:Y:S01]  /*7680*/  ISETP.GT.U32.AND P6, PT, R8, R3, PT ;  /* 0x000000030800720c */ /* 0x000fe20003fc4070 */
[----:B------:R-:W-:Y:S01]  /*7690*/  IMAD.MOV R4, RZ, RZ, -R4 ;  /* 0x000000ffff047224 */ /* 0x000fe200078e0a04 */
[----:B------:R-:W-:Y:S01]  /*76a0*/  ISETP.GE.AND P3, PT, R10, RZ, PT ;  /* 0x000000ff0a00720c */ /* 0x000fe20003f66270 */
[----:B------:R-:W-:Y:S01]  /*76b0*/  IMAD.MOV R19, RZ, RZ, -R2 ;  /* 0x000000ffff137224 */ /* 0x000fe200078e0a02 */
[----:B------:R-:W-:Y:S01]  /*76c0*/  LOP3.LUT R10, R0, 0x89, R11, 0xfe, !PT ;  /* 0x00000089000a7812 */ /* 0x000fe200078efe0b */
[----:B------:R-:W-:Y:S01]  /*76d0*/  IMAD R7, R8, R4, R7 ;  /* 0x0000000408077224 */ /* 0x000fe200078e0207 */
[--C-:B------:R-:W-:Y:S01]  /*76e0*/  LOP3.LUT R4, R0, 0x8c, R11.reuse, 0xfe, !PT ;  /* 0x0000008c00047812 */ /* 0x100fe200078efe0b */
[----:B------:R-:W-:Y:S01]  /*76f0*/  IMAD R48, R8, R19, R48 ;  /* 0x0000001308307224 */ /* 0x000fe200078e0230 */
[----:B------:R-:W-:Y:S01]  /*7700*/  IABS R93, R10 ;  /* 0x0000000a005d7213 */ /* 0x000fe20000000000 */
[--C-:B------:R-:W-:Y:S01]  /*7710*/  @!P2 IMAD.IADD R94, R94, 0x1, -R8.reuse ;  /* 0x000000015e5ea824 */ /* 0x100fe200078e0a08 */
[----:B------:R-:W-:Y:S01]  /*7720*/  ISETP.GE.AND P2, PT, R12, RZ, PT ;  /* 0x000000ff0c00720c */ /* 0x000fe20003f46270 */
[--C-:B------:R-:W-:Y:S01]  /*7730*/  @!P5 IMAD.IADD R15, R15, 0x1, -R8.reuse ;  /* 0x000000010f0fd824 */ /* 0x100fe200078e0a08 */
[C---:B------:R-:W-:Y:S01]  /*7740*/  ISETP.GT.U32.AND P5, PT, R8.reuse, R48, PT ;  /* 0x000000300800720c */ /* 0x040fe20003fa4070 */
[----:B------:R-:W-:Y:S01]  /*7750*/  @!P6 IMAD.IADD R3, R3, 0x1, -R8 ;  /* 0x000000010303e824 */ /* 0x000fe200078e0a08 */
[----:B------:R-:W-:Y:S01]  /*7760*/  ISETP.GT.U32.AND P6, PT, R8, R7, PT ;  /* 0x000000070800720c */ /* 0x000fe20003fc4070 */
[----:B------:R-:W-:Y:S01]  /*7770*/  IMAD.HI.U32 R2, R9, R93, RZ ;  /* 0x0000005d09027227 */ /* 0x000fe200078e00ff */
[----:B------:R-:W-:-:S02]  /*7780*/  LOP3.LUT R12, R0, 0x8b, R11, 0xfe, !PT ;  /* 0x0000008b000c7812 */ /* 0x000fc400078efe0b */
[----:B------:R-:W-:Y:S01]  /*7790*/  IABS R13, R4 ;  /* 0x00000004000d7213 */ /* 0x000fe20000000000 */
[----:B------:R-:W-:Y:S01]  /*77a0*/  IMAD.MOV R20, RZ, RZ, -R2 ;  /* 0x000000ffff147224 */ /* 0x000fe200078e0a02 */
[----:B------:R-:W-:Y:S01]  /*77b0*/  IABS R90, R12 ;  /* 0x0000000c005a7213 */ /* 0x000fe20000000000 */
[----:B------:R-:W-:-:S04]  /*77c0*/  IMAD.HI.U32 R18, R9, R92, RZ ;  /* 0x0000005c09127227 */ /* 0x000fc800078e00ff */
[C---:B------:R-:W-:Y:S02]  /*77d0*/  IMAD R93, R8.reuse, R20, R93 ;  /* 0x00000014085d7224 */ /* 0x040fe400078e025d */
[----:B------:R-:W-:Y:S02]  /*77e0*/  IMAD.MOV R21, RZ, RZ, -R18 ;  /* 0x000000ffff157224 */ /* 0x000fe400078e0a12 */
[----:B------:R-:W-:Y:S01]  /*77f0*/  @!P6 IMAD.IADD R7, R7, 0x1, -R8 ;  /* 0x000000010707e824 */ /* 0x000fe200078e0a08 */
[C---:B------:R-:W-:Y:S01]  /*7800*/  ISETP.GT.U32.AND P6, PT, R8.reuse, R93, PT ;  /* 0x0000005d0800720c */ /* 0x040fe20003fc4070 */
[----:B------:R-:W-:Y:S01]  /*7810*/  @!P0 IMAD.MOV R94, RZ, RZ, -R94 ;  /* 0x000000ffff5e8224 */ /* 0x000fe200078e0a5e */
[----:B------:R-:W-:Y:S01]  /*7820*/  ISETP.GT.U32.AND P0, PT, R8, R15, PT ;  /* 0x0000000f0800720c */ /* 0x000fe20003f04070 */
[----:B------:R-:W-:-:S04]  /*7830*/  IMAD.HI.U32 R19, R9, R90, RZ ;  /* 0x0000005a09137227 */ /* 0x000fc800078e00ff */
[----:B------:R-:W-:Y:S01]  /*7840*/  @!P5 IMAD.IADD R48, R48, 0x1, -R8 ;  /* 0x000000013030d824 */ /* 0x000fe200078e0a08 */
[C---:B------:R-:W-:Y:S01]  /*7850*/  ISETP.GT.U32.AND P5, PT, R8.reuse, R7, PT ;  /* 0x000000070800720c */ /* 0x040fe20003fa4070 */
[----:B------:R-:W-:Y:S02]  /*7860*/  IMAD.MOV.U32 R22, RZ, RZ, R17 ;  /* 0x000000ffff167224 */ /* 0x000fe400078e0011 */
[C---:B------:R-:W-:Y:S02]  /*7870*/  IMAD R92, R8.reuse, R21, R92 ;  /* 0x00000015085c7224 */ /* 0x040fe400078e025c */
[----:B------:R-:W-:Y:S02]  /*7880*/  IMAD.MOV R19, RZ, RZ, -R19 ;  /* 0x000000ffff137224 */ /* 0x000fe400078e0a13 */
[----:B------:R-:W-:Y:S01]  /*7890*/  @!P4 IMAD.MOV R22, RZ, RZ, -R22 ;  /* 0x000000ffff16c224 */ /* 0x000fe200078e0a16 */
[----:B------:R-:W-:Y:S01]  /*78a0*/  ISETP.GT.U32.AND P4, PT, R8, R48, PT ;  /* 0x000000300800720c */ /* 0x000fe20003f84070 */
[----:B------:R-:W-:-:S03]  /*78b0*/  IMAD.HI.U32 R2, R9, R13, RZ ;  /* 0x0000000d09027227 */ /* 0x000fc600078e00ff */
[----:B------:R-:W-:Y:S01]  /*78c0*/  STL [R1+0x3e8], R22 ;  /* 0x0003e81601007387 */ /* 0x000fe20000100800 */
[----:B------:R-:W-:Y:S01]  /*78d0*/  @!P1 IMAD.MOV R3, RZ, RZ, -R3 ;  /* 0x000000ffff039224 */ /* 0x000fe200078e0a03 */
[C---:B------:R-:W-:Y:S01]  /*78e0*/  ISETP.GT.U32.AND P1, PT, R8.reuse, R92, PT ;  /* 0x0000005c0800720c */ /* 0x040fe20003f24070 */
[----:B------:R-:W-:Y:S02]  /*78f0*/  IMAD R90, R8, R19, R90 ;  /* 0x00000013085a7224 */ /* 0x000fe400078e025a */
[----:B------:R-:W-:Y:S01]  /*7900*/  IMAD.MOV R18, RZ, RZ, -R2 ;  /* 0x000000ffff127224 */ /* 0x000fe200078e0a02 */
[----:B------:R-:W-:Y:S01]  /*7910*/  LOP3.LUT R2, R0, 0x8d, R11, 0xfe, !PT ;  /* 0x0000008d00027812 */ /* 0x000fe200078efe0b */
[--C-:B------:R-:W-:Y:S01]  /*7920*/  @!P6 IMAD.IADD R93, R93, 0x1, -R8.reuse ;  /* 0x000000015d5de824 */ /* 0x100fe200078e0a08 */
[----:B------:R0:W-:Y:S01]  /*7930*/  STL [R1+0x3f0], R3 ;  /* 0x0003f00301007387 */ /* 0x0001e20000100800 */
[--C-:B------:R-:W-:Y:S01]  /*7940*/  @!P0 IMAD.IADD R15, R15, 0x1, -R8.reuse ;  /* 0x000000010f0f8824 */ /* 0x100fe200078e0a08 */
[C---:B------:R-:W-:Y:S01]  /*7950*/  ISETP.GT.U32.AND P0, PT, R8.reuse, R90, PT ;  /* 0x0000005a0800720c */ /* 0x040fe20003f04070 */
[----:B------:R-:W-:Y:S01]  /*7960*/  IMAD R13, R8, R18, R13 ;  /* 0x00000012080d7224 */ /* 0x000fe200078e020d */
[----:B------:R-:W-:Y:S01]  /*7970*/  LOP3.LUT R18, R0, 0x8e, R11, 0xfe, !PT ;  /* 0x0000008e00127812 */ /* 0x000fe200078efe0b */
[--C-:B------:R-:W-:Y:S01]  /*7980*/  @!P4 IMAD.IADD R48, R48, 0x1, -R8.reuse ;  /* 0x000000013030c824 */ /* 0x100fe200078e0a08 */
[----:B------:R-:W-:Y:S01]  /*7990*/  ISETP.GT.U32.AND P6, PT, R8, R93, PT ;  /* 0x0000005d0800720c */ /* 0x000fe20003fc4070 */
[--C-:B------:R-:W-:Y:S01]  /*79a0*/  @!P1 IMAD.IADD R92, R92, 0x1, -R8.reuse ;  /* 0x000000015c5c9824 */ /* 0x100fe200078e0a08 */
[----:B------:R-:W-:Y:S01]  /*79b0*/  ISETP.GT.U32.AND P4, PT, R8, R13, PT ;  /* 0x0000000d0800720c */ /* 0x000fe20003f84070 */
[----:B------:R-:W-:Y:S01]  /*79c0*/  IMAD.MOV.U32 R21, RZ, RZ, R15 ;  /* 0x000000ffff157224 */ /* 0x000fe200078e000f */
[----:B------:R-:W-:Y:S01]  /*79d0*/  IABS R19, R2 ;  /* 0x0000000200137213 */ /* 0x000fe20000000000 */
[----:B------:R-:W-:Y:S01]  /*79e0*/  @!P5 IMAD.IADD R7, R7, 0x1, -R8 ;  /* 0x000000010707d824 */ /* 0x000fe200078e0a08 */
[----:B------:R-:W-:Y:S01]  /*79f0*/  IABS R17, R18 ;  /* 0x0000001200117213 */ /* 0x000fe20000000000 */
[----:B------:R-:W-:Y:S01]  /*7a00*/  @!P3 IMAD.MOV R21, RZ, RZ, -R21 ;  /* 0x000000ffff15b224 */ /* 0x000fe200078e0a15 */
[----:B------:R-:W-:Y:S01]  /*7a10*/  ISETP.GE.AND P5, PT, R14, RZ, PT ;  /* 0x000000ff0e00720c */ /* 0x000fe20003fa6270 */
[----:B0-----:R-:W-:Y:S01]  /*7a20*/  IMAD.HI.U32 R3, R9, R19, RZ ;  /* 0x0000001309037227 */ /* 0x001fe200078e00ff */
[----:B------:R-:W-:-:S02]  /*7a30*/  ISETP.GT.U32.AND P3, PT, R8, R92, PT ;  /* 0x0000005c0800720c */ /* 0x000fc40003f64070 */
[----:B------:R-:W-:Y:S01]  /*7a40*/  ISETP.GE.AND P1, PT, R16, RZ, PT ;  /* 0x000000ff1000720c */ /* 0x000fe20003f26270 */
[----:B------:R-:W-:Y:S01]  /*7a50*/  IMAD.HI.U32 R14, R9, R17, RZ ;  /* 0x00000011090e7227 */ /* 0x000fe200078e00ff */
[----:B------:R-:W-:Y:S03]  /*7a60*/  STL [R1+0x3f8], R21 ;  /* 0x0003f81501007387 */ /* 0x000fe60000100800 */
[--C-:B------:R-:W-:Y:S01]  /*7a70*/  @!P0 IMAD.IADD R90, R90, 0x1, -R8.reuse ;  /* 0x000000015a5a8824 */ /* 0x100fe200078e0a08 */
[----:B------:R-:W-:Y:S01]  /*7a80*/  ISETP.GE.AND P0, PT, R12, RZ, PT ;  /* 0x000000ff0c00720c */ /* 0x000fe20003f06270 */
[----:B------:R-:W-:Y:S01]  /*7a90*/  IMAD.MOV.U32 R20, RZ, RZ, R7 ;  /* 0x000000ffff147224 */ /* 0x000fe200078e0007 */
[----:B------:R-:W-:Y:S01]  /*7aa0*/  LOP3.LUT R12, R0, 0x8f, R11, 0xfe, !PT ;  /* 0x0000008f000c7812 */ /* 0x000fe200078efe0b */
[----:B------:R-:W-:Y:S02]  /*7ab0*/  IMAD.MOV R3, RZ, RZ, -R3 ;  /* 0x000000ffff037224 */ /* 0x000fe400078e0a03 */
[----:B------:R-:W-:Y:S01]  /*7ac0*/  @!P6 IMAD.IADD R93, R93, 0x1, -R8 ;  /* 0x000000015d5de824 */ /* 0x000fe200078e0a08 */
[----:B------:R-:W-:Y:S01]  /*7ad0*/  ISETP.GE.AND P6, PT, R10, RZ, PT ;  /* 0x000000ff0a00720c */ /* 0x000fe20003fc6270 */
[----:B------:R-:W-:Y:S01]  /*7ae0*/  IMAD.MOV R14, RZ, RZ, -R14 ;  /* 0x000000ffff0e7224 */ /* 0x000fe200078e0a0e */
[----:B------:R-:W-:Y:S01]  /*7af0*/  LOP3.LUT R10, R0, 0x90, R11, 0xfe, !PT ;  /* 0x00000090000a7812 */ /* 0x000fe200078efe0b */
[----:B------:R-:W-:Y:S01]  /*7b00*/  @!P2 IMAD.MOV R20, RZ, RZ, -R20 ;  /* 0x000000ffff14a224 */ /* 0x000fe200078e0a14 */
[C---:B------:R-:W-:Y:S01]  /*7b10*/  ISETP.GT.U32.AND P2, PT, R8.reuse, R90, PT ;  /* 0x0000005a0800720c */ /* 0x040fe20003f44070 */
[--C-:B------:R-:W-:Y:S01]  /*7b20*/  @!P4 IMAD.IADD R13, R13, 0x1, -R8.reuse ;  /* 0x000000010d0dc824 */ /* 0x100fe200078e0a08 */
[----:B------:R-:W-:Y:S01]  /*7b30*/  IABS R46, R10 ;  /* 0x0000000a002e7213 */ /* 0x000fe20000000000 */
[C---:B------:R-:W-:Y:S01]  /*7b40*/  IMAD R19, R8.reuse, R3, R19 ;  /* 0x0000000308137224 */ /* 0x040fe200078e0213 */
[----:B------:R-:W-:Y:S01]  /*7b50*/  STL [R1+0x55c], R20 ;  /* 0x00055c1401007387 */ /* 0x000fe20000100800 */
[C---:B------:R-:W-:Y:S01]  /*7b60*/  IMAD R3, R8.reuse, R14, R17 ;  /* 0x0000000e08037224 */ /* 0x040fe200078e0211 */
[----:B------:R-:W-:Y:S01]  /*7b70*/  ISETP.GT.U32.AND P4, PT, R8, R13, PT ;  /* 0x0000000d0800720c */ /* 0x000fe20003f84070 */
[----:B------:R-:W-:Y:S01]  /*7b80*/  @!P3 IMAD.IADD R92, R92, 0x1, -R8 ;  /* 0x000000015c5cb824 */ /* 0x000fe200078e0a08 */
[----:B------:R-:W-:Y:S01]  /*7b90*/  IABS R17, R12 ;  /* 0x0000000c00117213 */ /* 0x000fe20000000000 */
[----:B------:R-:W-:Y:S01]  /*7ba0*/  @!P5 IMAD.MOV R48, RZ, RZ, -R48 ;  /* 0x000000ffff30d224 */ /* 0x000fe200078e0a30 */
[C---:B------:R-:W-:Y:S01]  /*7bb0*/  ISETP.GT.U32.AND P3, PT, R8.reuse, R3, PT ;  /* 0x000000030800720c */ /* 0x040fe20003f64070 */
[----:B------:R-:W-:Y:S01]  /*7bc0*/  @!P6 IMAD.MOV R93, RZ, RZ, -R93 ;  /* 0x000000ffff5de224 */ /* 0x000fe200078e0a5d */
[----:B------:R-:W-:Y:S01]  /*7bd0*/  ISETP.GT.U32.AND P5, PT, R8, R19, PT ;  /* 0x000000130800720c */ /* 0x000fe20003fa4070 */
[----:B------:R-:W-:Y:S01]  /*7be0*/  @!P2 IMAD.IADD R90, R90, 0x1, -R8 ;  /* 0x000000015a5aa824 */ /* 0x000fe200078e0a08 */
[----:B------:R-:W-:Y:S01]  /*7bf0*/  ISETP.GE.AND P6, PT, R4, RZ, PT ;  /* 0x000000ff0400720c */ /* 0x000fe20003fc6270 */
[----:B------:R-:W-:Y:S01]  /*7c00*/  IMAD.HI.U32 R4, R9, R46, RZ ;  /* 0x0000002e09047227 */ /* 0x000fe200078e00ff */
[----:B------:R-:W-:-:S03]  /*7c10*/  ISETP.GE.AND P2, PT, R2, RZ, PT ;  /* 0x000000ff0200720c */ /* 0x000fc60003f46270 */
[----:B------:R-:W-:-:S04]  /*7c20*/  IMAD.HI.U32 R2, R9, R17, RZ ;  /* 0x0000001109027227 */ /* 0x000fc800078e00ff */
[----:B------:R-:W-:Y:S01]  /*7c30*/  @!P4 IMAD.IADD R13, R13, 0x1, -R8 ;  /* 0x000000010d0dc824 */ /* 0x000fe200078e0a08 */
[----:B------:R-:W-:Y:S01]  /*7c40*/  ISETP.GE.AND P4, PT, R18, RZ, PT ;  /* 0x000000ff1200720c */ /* 0x000fe20003f86270 */
[----:B------:R-:W-:Y:S02]  /*7c50*/  IMAD.MOV R2, RZ, RZ, -R2 ;  /* 0x000000ffff027224 */ /* 0x000fe400078e0a02 */
[--C-:B------:R-:W-:Y:S02]  /*7c60*/  @!P3 IMAD.IADD R3, R3, 0x1, -R8.reuse ;  /* 0x000000010303b824 */ /* 0x100fe400078e0a08 */
[----:B------:R-:W-:Y:S01]  /*7c70*/  IMAD R17, R8, R2, R17 ;  /* 0x0000000208117224 */ /* 0x000fe200078e0211 */
[----:B------:R-:W-:Y:S01]  /*7c80*/  LOP3.LUT R2, R0, 0x91, R11, 0xfe, !PT ;  /* 0x0000009100027812 */ /* 0x000fe200078efe0b */
[----:B------:R-:W-:Y:S01]  /*7c90*/  IMAD.MOV.U32 R14, RZ, RZ, R13 ;  /* 0x000000ffff0e7224 */ /* 0x000fe200078e000d */
[C---:B------:R-:W-:Y:S01]  /*7ca0*/  ISETP.GT.U32.AND P3, PT, R8.reuse, R3, PT ;  /* 0x000000030800720c */ /* 0x040fe20003f64070 */
[----:B------:R-:W-:Y:S01]  /*7cb0*/  @!P5 IMAD.IADD R19, R19, 0x1, -R8 ;  /* 0x000000011313d824 */ /* 0x000fe200078e0a08 */
[----:B------:R-:W-:Y:S01]  /*7cc0*/  IABS R89, R2 ;  /* 0x0000000200597213 */ /* 0x000fe20000000000 */
[----:B------:R-:W-:Y:S01]  /*7cd0*/  @!P6 IMAD.MOV R14, RZ, RZ, -R14 ;  /* 0x000000ffff0ee224 */ /* 0x000fe200078e0a0e */
[C---:B------:R-:W-:Y:S01]  /*7ce0*/  ISETP.GT.U32.AND P6, PT, R8.reuse, R17, PT ;  /* 0x000000110800720c */ /* 0x040fe20003fc4070 */
[----:B------:R-:W-:Y:S01]  /*7cf0*/  @!P1 IMAD.MOV R92, RZ, RZ, -R92 ;  /* 0x000000ffff5c9224 */ /* 0x000fe200078e0a5c */
[----:B------:R-:W-:Y:S01]  /*7d00*/  ISETP.GT.U32.AND P1, PT, R8, R19, PT ;  /* 0x000000130800720c */ /* 0x000fe20003f24070 */
[----:B------:R-:W-:Y:S01]  /*7d10*/  IMAD.MOV R7, RZ, RZ, -R4 ;  /* 0x000000ffff077224 */ /* 0x000fe200078e0a04 */
[--C-:B------:R-:W-:Y:S01]  /*7d20*/  LOP3.LUT R4, R0, 0x92, R11.reuse, 0xfe, !PT ;  /* 0x0000009200047812 */ /* 0x100fe200078efe0b */
[----:B------:R-:W-:Y:S01]  /*7d30*/  @!P0 IMAD.MOV R90, RZ, RZ, -R90 ;  /* 0x000000ffff5a8224 */ /* 0x000fe200078e0a5a */
[----:B------:R-:W-:Y:S01]  /*7d40*/  ISETP.GE.AND P0, PT, R10, RZ, PT ;  /* 0x000000ff0a00720c */ /* 0x000fe20003f06270 */
[----:B------:R-:W-:Y:S01]  /*7d50*/  IMAD R46, R8, R7, R46 ;  /* 0x00000007082e7224 */ /* 0x000fe200078e022e */
[----:B------:R-:W-:Y:S01]  /*7d60*/  LOP3.LUT R10, R0, 0x93, R11, 0xfe, !PT ;  /* 0x00000093000a7812 */ /* 0x000fe200078efe0b */
[--C-:B------:R-:W-:Y:S01]  /*7d70*/  @!P3 IMAD.IADD R3, R3, 0x1, -R8.reuse ;  /* 0x000000010303b824 */ /* 0x100fe200078e0a08 */
[----:B------:R-:W-:Y:S01]  /*7d80*/  IABS R88, R4 ;  /* 0x0000000400587213 */ /* 0x000fe20000000000 */
[----:B------:R-:W-:Y:S01]  /*7d90*/  STL [R1+0x570], R14 ;  /* 0x0005700e01007387 */ /* 0x000fe20000100800 */
[----:B------:R-:W-:Y:S01]  /*7da0*/  ISETP.GT.U32.AND P3, PT, R8, R46, PT ;  /* 0x0000002e0800720c */ /* 0x000fe20003f64070 */
[--C-:B------:R-:W-:Y:S01]  /*7db0*/  @!P6 IMAD.IADD R17, R17, 0x1, -R8.reuse ;  /* 0x000000011111e824 */ /* 0x100fe200078e0a08 */
[----:B------:R-:W-:Y:S01]  /*7dc0*/  IABS R87, R10 ;  /* 0x0000000a00577213 */ /* 0x000fe20000000000 */
[----:B------:R-:W-:Y:S01]  /*7dd0*/  @!P1 IMAD.IADD R19, R19, 0x1, -R8 ;  /* 0x0000000113139824 */ /* 0x000fe200078e0a08 */
[----:B------:R-:W-:Y:S01]  /*7de0*/  ISETP.GE.AND P1, PT, R2, RZ, PT ;  /* 0x000000ff0200720c */ /* 0x000fe20003f26270 */
[----:B------:R-:W-:Y:S01]  /*7df0*/  IMAD.HI.U32 R2, R9, R89, RZ ;  /* 0x0000005909027227 */ /* 0x000fe200078e00ff */
[----:B------:R-:W-:-:S02]  /*7e00*/  ISETP.GT.U32.AND P6, PT, R8, R17, PT ;  /* 0x000000110800720c */ /* 0x000fc40003fc4070 */
[----:B------:R-:W-:Y:S01]  /*7e10*/  ISETP.GE.AND P5, PT, R12, RZ, PT ;  /* 0x000000ff0c00720c */ /* 0x000fe20003fa6270 */
[----:B------:R-:W-:Y:S01]  /*7e20*/  IMAD.MOV.U32 R7, RZ, RZ, R19 ;  /* 0x000000ffff077224 */ /* 0x000fe200078e0013 */
[----:B------:R-:W-:Y:S01]  /*7e30*/  LOP3.LUT R13, R0, 0x95, R11, 0xfe, !PT ;  /* 0x00000095000d7812 */ /* 0x000fe200078efe0b */
[----:B------:R-:W-:Y:S02]  /*7e40*/  IMAD.MOV R2, RZ, RZ, -R2 ;  /* 0x000000ffff027224 */ /* 0x000fe400078e0a02 */
[----:B------:R-:W-:Y:S01]  /*7e50*/  @!P3 IMAD.IADD R46, R46, 0x1, -R8 ;  /* 0x000000012e2eb824 */ /* 0x000fe200078e0a08 */
[----:B------:R-:W-:Y:S01]  /*7e60*/  IABS R15, R13 ;  /* 0x0000000d000f7213 */ /* 0x000fe20000000000 */
[----:B------:R-:W-:Y:S01]  /*7e70*/  @!P2 IMAD.MOV R7, RZ, RZ, -R7 ;  /* 0x000000ffff07a224 */ /* 0x000fe200078e0a07 */
[----:B------:R-:W-:Y:S01]  /*7e80*/  ISETP.GE.AND P2, PT, R4, RZ, PT ;  /* 0x000000ff0400720c */ /* 0x000fe20003f46270 */
[C---:B------:R-:W-:Y:S01]  /*7e90*/  IMAD R89, R8.reuse, R2, R89 ;  /* 0x0000000208597224 */ /* 0x040fe200078e0259 */
[----:B------:R-:W-:Y:S01]  /*7ea0*/  ISETP.GT.U32.AND P3, PT, R8, R46, PT ;  /* 0x0000002e0800720c */ /* 0x000fe20003f64070 */
[----:B------:R-:W-:Y:S01]  /*7eb0*/  IMAD.HI.U32 R4, R9, R88, RZ ;  /* 0x0000005809047227 */ /* 0x000fe200078e00ff */
[----:B------:R0:W-:Y:S01]  /*7ec0*/  STL [R1+0x574], R7 ;  /* 0x0005740701007387 */ /* 0x0001e20000100800 */
[----:B------:R-:W-:-:S02]  /*7ed0*/  LOP3.LUT R2, R0, 0x94, R11, 0xfe, !PT ;  /* 0x0000009400027812 */ /* 0x000fc400078efe0b */
[----:B------:R-:W-:Y:S01]  /*7ee0*/  @!P6 IMAD.IADD R17, R17, 0x1, -R8 ;  /* 0x000000011111e824 */ /* 0x000fe200078e0a08 */
[----:B------:R-:W-:Y:S01]  /*7ef0*/  ISETP.GT.U32.AND P6, PT, R8, R89, PT ;  /* 0x000000590800720c */ /* 0x000fe20003fc4070 */
[----:B------:R-:W-:Y:S02]  /*7f00*/  IMAD.MOV.U32 R12, RZ, RZ, R3 ;  /* 0x000000ffff0c7224 */ /* 0x000fe400078e0003 */
[----:B------:R-:W-:Y:S01]  /*7f10*/  IMAD.MOV R3, RZ, RZ, -R4 ;  /* 0x000000ffff037224 */ /* 0x000fe200078e0a04 */
[----:B------:R-:W-:Y:S01]  /*7f20*/  LOP3.LUT R4, R0, 0x96, R11, 0xfe, !PT ;  /* 0x0000009600047812 */ /* 0x000fe200078efe0b */
[----:B------:R-:W-:Y:S01]  /*7f30*/  @!P4 IMAD.MOV R12, RZ, RZ, -R12 ;  /* 0x000000ffff0cc224 */ /* 0x000fe200078e0a0c */
[----:B------:R-:W-:Y:S01]  /*7f40*/  ISETP.GE.AND P4, PT, R10, RZ, PT ;  /* 0x000000ff0a00720c */ /* 0x000fe20003f86270 */
[----:B0-----:R-:W-:Y:S01]  /*7f50*/  IMAD.HI.U32 R7, R9, R87, RZ ;  /* 0x0000005709077227 */ /* 0x001fe200078e00ff */
[----:B------:R-:W-:Y:S02]  /*7f60*/  IABS R10, R4 ;  /* 0x00000004000a7213 */ /* 0x000fe40000000000 */
[----:B------:R0:W-:Y:S01]  /*7f70*/  STL [R1+0x590], R12 ;  /* 0x0005900c01007387 */ /* 0x0001e20000100800 */
[----:B------:R-:W-:-:S02]  /*7f80*/  IMAD.MOV R7, RZ, RZ, -R7 ;  /* 0x000000ffff077224 */ /* 0x000fc400078e0a07 */
[----:B------:R-:W-:Y:S01]  /*7f90*/  IMAD R88, R8, R3, R88 ;  /* 0x0000000308587224 */ /* 0x000fe200078e0258 */
[----:B------:R-:W-:Y:S01]  /*7fa0*/  LOP3.LUT R3, R0, 0x97, R11, 0xfe, !PT ;  /* 0x0000009700037812 */ /* 0x000fe200078efe0b */
[----:B------:R-:W-:Y:S02]  /*7fb0*/  IMAD R87, R8, R7, R87 ;  /* 0x0000000708577224 */ /* 0x000fe400078e0257 */
[--C-:B------:R-:W-:Y:S01]  /*7fc0*/  @!P3 IMAD.IADD R46, R46, 0x1, -R8.reuse ;  /* 0x000000012e2eb824 */ /* 0x100fe200078e0a08 */
[C---:B------:R-:W-:Y:S01]  /*7fd0*/  ISETP.GT.U32.AND P3, PT, R8.reuse, R88, PT ;  /* 0x000000580800720c */ /* 0x040fe20003f64070 */
[----:B------:R-:W-:Y:S01]  /*7fe0*/  @!P6 IMAD.IADD R89, R89, 0x1, -R8 ;  /* 0x000000015959e824 */ /* 0x000fe200078e0a08 */
[----:B------:R-:W-:Y:S01]  /*7ff0*/  ISETP.GT.U32.AND P6, PT, R8, R87, PT ;  /* 0x000000570800720c */ /* 0x000fe20003fc4070 */
[----:B------:R-:W-:Y:S01]  /*8000*/  IMAD.MOV.U32 R16, RZ, RZ, R17 ;  /* 0x000000ffff107224 */ /* 0x000fe200078e0011 */
[----:B0-----:R-:W-:Y:S01]  /*8010*/  IABS R12, R2 ;  /* 0x00000002000c7213 */ /* 0x001fe20000000000 */
[----:B------:R-:W-:Y:S01]  /*8020*/  @!P0 IMAD.MOV R46, RZ, RZ, -R46 ;  /* 0x000000ffff2e8224 */ /* 0x000fe200078e0a2e */
[----:B------:R-:W-:Y:S01]  /*8030*/  ISETP.GE.AND P0, PT, R2, RZ, PT ;  /* 0x000000ff0200720c */ /* 0x000fe20003f06270 */
[----:B------:R-:W-:Y:S01]  /*8040*/  @!P5 IMAD.MOV R16, RZ, RZ, -R16 ;  /* 0x000000ffff10d224 */ /* 0x000fe200078e0a10 */
[----:B------:R-:W-:Y:S01]  /*8050*/  ISETP.GT.U32.AND P5, PT, R8, R89, PT ;  /* 0x000000590800720c */ /* 0x000fe20003fa4070 */
[----:B------:R-:W-:Y:S01]  /*8060*/  IMAD.HI.U32 R14, R9, R12, RZ ;  /* 0x0000000c090e7227 */ /* 0x000fe200078e00ff */
[----:B------:R-:W-:-:S02]  /*8070*/  IABS R7, R3 ;  /* 0x0000000300077213 */ /* 0x000fc40000000000 */
[----:B------:R0:W-:Y:S01]  /*8080*/  STL [R1+0x5a4], R16 ;  /* 0x0005a41001007387 */ /* 0x0001e20000100800 */
[----:B------:R-:W-:Y:S02]  /*8090*/  @!P3 IMAD.IADD R88, R88, 0x1, -R8 ;  /* 0x000000015858b824 */ /* 0x000fe400078e0a08 */
[----:B------:R-:W-:Y:S02]  /*80a0*/  IMAD.MOV R14, RZ, RZ, -R14 ;  /* 0x000000ffff0e7224 */ /* 0x000fe400078e0a0e */
[----:B------:R-:W-:Y:S01]  /*80b0*/  @!P6 IMAD.IADD R87, R87, 0x1, -R8 ;  /* 0x000000015757e824 */ /* 0x000fe200078e0a08 */
[C---:B------:R-:W-:Y:S01]  /*80c0*/  ISETP.GT.U32.AND P3, PT, R8.reuse, R88, PT ;  /* 0x000000580800720c */ /* 0x040fe20003f64070 */
[C---:B------:R-:W-:Y:S02]  /*80d0*/  IMAD R2, R8.reuse, R14, R12 ;  /* 0x0000000e08027224 */ /* 0x040fe400078e020c */
[----:B------:R-:W-:Y:S01]  /*80e0*/  IMAD.HI.U32 R12, R9, R10, RZ ;  /* 0x0000000a090c7227 */ /* 0x000fe200078e00ff */
[----:B------:R-:W-:-:S03]  /*80f0*/  ISETP.GT.U32.AND P6, PT, R8, R87, PT ;  /* 0x000000570800720c */ /* 0x000fc60003fc4070 */
[----:B------:R-:W-:Y:S01]  /*8100*/  @!P5 IMAD.IADD R89, R89, 0x1, -R8 ;  /* 0x000000015959d824 */ /* 0x000fe200078e0a08 */
[----:B------:R-:W-:Y:S01]  /*8110*/  ISETP.GT.U32.AND P5, PT, R8, R2, PT ;  /* 0x000000020800720c */ /* 0x000fe20003fa4070 */
[----:B0-----:R-:W-:-:S04]  /*8120*/  IMAD.HI.U32 R16, R9, R15, RZ ;  /* 0x0000000f09107227 */ /* 0x001fc800078e00ff */
[----:B------:R-:W-:-:S04]  /*8130*/  IMAD.HI.U32 R14, R9, R7, RZ ;  /* 0x00000007090e7227 */ /* 0x000fc800078e00ff */
[----:B------:R-:W-:Y:S02]  /*8140*/  IMAD.MOV R12, RZ, RZ, -R12 ;  /* 0x000000ffff0c7224 */ /* 0x000fe400078e0a0c */
[----:B------:R-:W-:Y:S02]  /*8150*/  IMAD.MOV R16, RZ, RZ, -R16 ;  /* 0x000000ffff107224 */ /* 0x000fe400078e0a10 */
[----:B------:R-:W-:Y:S02]  /*8160*/  IMAD.MOV R14, RZ, RZ, -R14 ;  /* 0x000000ffff0e7224 */ /* 0x000fe400078e0a0e */
[----:B------:R-:W-:Y:S01]  /*8170*/  IMAD R10, R8, R12, R10 ;  /* 0x0000000c080a7224 */ /* 0x000fe200078e020a */
[----:B------:R-:W-:Y:S01]  /*8180*/  LOP3.LUT R12, R0, 0x98, R11, 0xfe, !PT ;  /* 0x00000098000c7812 */ /* 0x000fe200078efe0b */
[----:B------:R-:W-:Y:S01]  /*8190*/  @!P3 IMAD.IADD R88, R88, 0x1, -R8 ;  /* 0x000000015858b824 */ /* 0x000fe200078e0a08 */
[----:B------:R-:W-:Y:S01]  /*81a0*/  ISETP.GE.AND P3, PT, R13, RZ, PT ;  /* 0x000000ff0d00720c */ /* 0x000fe20003f66270 */
[C---:B------:R-:W-:Y:S01]  /*81b0*/  IMAD R13, R8.reuse, R16, R15 ;  /* 0x00000010080d7224 */ /* 0x040fe200078e020f */
[----:B------:R-:W-:Y:S01]  /*81c0*/  IABS R44, R12 ;  /* 0x0000000c002c7213 */ /* 0x000fe20000000000 */
[----:B------:R-:W-:-:S02]  /*81d0*/  IMAD R7, R8, R14, R7 ;  /* 0x0000000e08077224 */ /* 0x000fc400078e0207 */
[--C-:B------:R-:W-:Y:S01]  /*81e0*/  @!P6 IMAD.IADD R87, R87, 0x1, -R8.reuse ;  /* 0x000000015757e824 */ /* 0x100fe200078e0a08 */
[----:B------:R-:W-:Y:S01]  /*81f0*/  ISETP.GT.U32.AND P6, PT, R8, R10, PT ;  /* 0x0000000a0800720c */ /* 0x000fe20003fc4070 */
[----:B------:R-:W-:Y:S02]  /*8200*/  @!P5 IMAD.IADD R2, R2, 0x1, -R8 ;  /* 0x000000010202d824 */ /* 0x000fe400078e0a08 */
[----:B------:R-:W-:Y:S01]  /*8210*/  @!P1 IMAD.MOV R89, RZ, RZ, -R89 ;  /* 0x000000ffff599224 */ /* 0x000fe200078e0a59 */
[C---:B------:R-:W-:Y:S01]  /*8220*/  ISETP.GT.U32.AND P1, PT, R8.reuse, R13, PT ;  /* 0x0000000d0800720c */ /* 0x040fe20003f24070 */
[----:B------:R-:W-:Y:S01]  /*8230*/  @!P4 IMAD.MOV R87, RZ, RZ, -R87 ;  /* 0x000000ffff57c224 */ /* 0x000fe200078e0a57 */
[C---:B------:R-:W-:Y:S01]  /*8240*/  ISETP.GT.U32.AND P4, PT, R8.reuse, R7, PT ;  /* 0x000000070800720c */ /* 0x040fe20003f84070 */
[----:B------:R-:W-:Y:S01]  /*8250*/  @!P2 IMAD.MOV R88, RZ, RZ, -R88 ;  /* 0x000000ffff58a224 */ /* 0x000fe200078e0a58 */
[----:B------:R-:W-:Y:S01]  /*8260*/  ISETP.GT.U32.AND P5, PT, R8, R2, PT ;  /* 0x000000020800720c */ /* 0x000fe20003fa4070 */
[----:B------:R-:W-:Y:S01]  /*8270*/  IMAD.HI.U32 R14, R9, R44, RZ ;  /* 0x0000002c090e7227 */ /* 0x000fe200078e00ff */
[----:B------:R-:W-:-:S02]  /*8280*/  ISETP.GE.AND P2, PT, R4, RZ, PT ;  /* 0x000000ff0400720c */ /* 0x000fc40003f46270 */
[--C-:B------:R-:W-:Y:S01]  /*8290*/  LOP3.LUT R4, R0, 0x99, R11.reuse, 0xfe, !PT ;  /* 0x0000009900047812 */ /* 0x100fe200078efe0b */
[----:B------:R-:W-:Y:S02]  /*82a0*/  @!P6 IMAD.IADD R10, R10, 0x1, -R8 ;  /* 0x000000010a0ae824 */ /* 0x000fe400078e0a08 */
[----:B------:R-:W-:Y:S01]  /*82b0*/  IMAD.MOV R14, RZ, RZ, -R14 ;  /* 0x000000ffff0e7224 */ /* 0x000fe200078e0a0e */
[----:B------:R-:W-:Y:S01]  /*82c0*/  IABS R86, R4 ;  /* 0x0000000400567213 */ /* 0x000fe20000000000 */
[--C-:B------:R-:W-:Y:S01]  /*82d0*/  @!P1 IMAD.IADD R13, R13, 0x1, -R8.reuse ;  /* 0x000000010d0d9824 */ /* 0x100fe200078e0a08 */
[----:B------:R-:W-:Y:S01]  /*82e0*/  ISETP.GE.AND P1, PT, R12, RZ, PT ;  /* 0x000000ff0c00720c */ /* 0x000fe20003f26270 */
[----:B------:R-:W-:Y:S01]  /*82f0*/  @!P4 IMAD.IADD R7, R7, 0x1, -R8 ;  /* 0x000000010707c824 */ /* 0x000fe200078e0a08 */
[C---:B------:R-:W-:Y:S01]  /*8300*/  ISETP.GT.U32.AND P4, PT, R8.reuse, R10, PT ;  /* 0x0000000a0800720c */ /* 0x040fe20003f84070 */
[C---:B------:R-:W-:Y:S01]  /*8310*/  IMAD R44, R8.reuse, R14, R44 ;  /* 0x0000000e082c7224 */ /* 0x040fe200078e022c */
[----:B------:R-:W-:Y:S01]  /*8320*/  ISETP.GT.U32.AND P6, PT, R8, R13, PT ;  /* 0x0000000d0800720c */ /* 0x000fe20003fc4070 */
[----:B------:R-:W-:Y:S01]  /*8330*/  IMAD.HI.U32 R14, R9, R86, RZ ;  /* 0x00000056090e7227 */ /* 0x000fe200078e00ff */
[----:B------:R-:W-:-:S03]  /*8340*/  LOP3.LUT R12, R0, 0x9a, R11, 0xfe, !PT ;  /* 0x0000009a000c7812 */ /* 0x000fc600078efe0b */
[----:B------:R-:W-:Y:S01]  /*8350*/  @!P5 IMAD.IADD R2, R2, 0x1, -R8 ;  /* 0x000000010202d824 */ /* 0x000fe200078e0a08 */
[----:B------:R-:W-:Y:S01]  /*8360*/  ISETP.GE.AND P5, PT, R3, RZ, PT ;  /* 0x000000ff0300720c */ /* 0x000fe20003fa6270 */
[----:B------:R-:W-:Y:S01]  /*8370*/  IMAD.MOV R14, RZ, RZ, -R14 ;  /* 0x000000ffff0e7224 */ /* 0x000fe200078e0a0e */
[C-C-:B------:R-:W-:Y:S01]  /*8380*/  LOP3.LUT R3, R0.reuse, 0x9c, R11.reuse, 0xfe, !PT ;  /* 0x0000009c00037812 */ /* 0x140fe200078efe0b */
[----:B------:R-:W-:Y:S01]  /*8390*/  IMAD.MOV.U32 R17, RZ, RZ, R2 ;  /* 0x000000ffff117224 */ /* 0x000fe200078e0002 */
[----:B------:R-:W-:Y:S01]  /*83a0*/  LOP3.LUT R2, R0, 0x9b, R11, 0xfe, !PT ;  /* 0x0000009b00027812 */ /* 0x000fe200078efe0b */
[C---:B------:R-:W-:Y:S01]  /*83b0*/  IMAD R86, R8.reuse, R14, R86 ;  /* 0x0000000e08567224 */ /* 0x040fe200078e0256 */
[----:B------:R-:W-:Y:S01]  /*83c0*/  IABS R14, R3 ;  /* 0x00000003000e7213 */ /* 0x000fe20000000000 */
[----:B------:R-:W-:Y:S01]  /*83d0*/  @!P0 IMAD.MOV R17, RZ, RZ, -R17 ;  /* 0x000000ffff118224 */ /* 0x000fe200078e0a11 */
[----:B------:R-:W-:Y:S01]  /*83e0*/  ISETP.GT.U32.AND P0, PT, R8, R7, PT ;  /* 0x000000070800720c */ /* 0x000fe20003f04070 */
[--C-:B------:R-:W-:Y:S01]  /*83f0*/  @!P4 IMAD.IADD R10, R10, 0x1, -R8.reuse ;  /* 0x000000010a0ac824 */ /* 0x100fe200078e0a08 */
[C---:B------:R-:W-:Y:S01]  /*8400*/  ISETP.GT.U32.AND P4, PT, R8.reuse, R86, PT ;  /* 0x000000560800720c */ /* 0x040fe20003f84070 */
[----:B------:R-:W-:Y:S01]  /*8410*/  @!P6 IMAD.IADD R13, R13, 0x1, -R8 ;  /* 0x000000010d0de824 */ /* 0x000fe200078e0a08 */
[----:B------:R-:W-:Y:S01]  /*8420*/  ISETP.GT.U32.AND P6, PT, R8, R44, PT ;  /* 0x0000002c0800720c */ /* 0x000fe20003fc4070 */
[----:B------:R-:W-:Y:S01]  /*8430*/  @!P2 IMAD.MOV R10, RZ, RZ, -R10 ;  /* 0x000000ffff0aa224 */ /* 0x000fe200078e0a0a */
[----:B------:R-:W-:Y:S01]  /*8440*/  IABS R85, R12 ;  /* 0x0000000c00557213 */ /* 0x000fe20000000000 */
[----:B------:R-:W-:Y:S01]  /*8450*/  IMAD.MOV.U32 R16, RZ, RZ, R13 ;  /* 0x000000ffff107224 */ /* 0x000fe200078e000d */
[----:B------:R-:W-:Y:S01]  /*8460*/  IABS R84, R2 ;  /* 0x0000000200547213 */ /* 0x000fe20000000000 */
[----:B------:R-:W-:Y:S02]  /*8470*/  STL [R1+0x5a8], R17 ;  /* 0x0005a81101007387 */ /* 0x000fe40000100800 */
[----:B------:R-:W-:-:S02]  /*8480*/  @!P3 IMAD.MOV R16, RZ, RZ, -R16 ;  /* 0x000000ffff10b224 */ /* 0x000fc400078e0a10 */
[----:B------:R-:W-:Y:S01]  /*8490*/  @!P0 IMAD.IADD R7, R7, 0x1, -R8 ;  /* 0x0000000107078824 */ /* 0x000fe200078e0a08 */
[----:B------:R-:W-:Y:S01]  /*84a0*/  ISETP.GE.AND P0, PT, R4, RZ, PT ;  /* 0x000000ff0400720c */ /* 0x000fe20003f06270 */
[----:B------:R-:W-:Y:S01]  /*84b0*/  IMAD.MOV.U32 R4, RZ, RZ, R14 ;  /* 0x000000ffff047224 */ /* 0x000fe200078e000e */
[----:B------:R-:W-:Y:S01]  /*84c0*/  STL [R1+0x5b8], R16 ;  /* 0x0005b81001007387 */ /* 0x000fe20000100800 */
[----:B------:R-:W-:Y:S02]  /*84d0*/  @!P4 IMAD.IADD R86, R86, 0x1, -R8 ;  /* 0x000000015656c824 */ /* 0x000fe400078e0a08 */
[C---:B------:R-:W-:Y:S01]  /*84e0*/  IMAD.HI.U32 R14, R9.reuse, R85, RZ ;  /* 0x00000055090e7227 */ /* 0x040fe200078e00ff */
[----:B------:R0:W-:Y:S02]  /*84f0*/  STL [R1+0x5b4], R10 ;  /* 0x0005b40a01007387 */ /* 0x0001e40000100800 */
[----:B------:R-:W-:Y:S01]  /*8500*/  ISETP.GT.U32.AND P4, PT, R8, R86, PT ;  /* 0x000000560800720c */ /* 0x000fe20003f84070 */
[----:B------:R-:W-:-:S04]  /*8510*/  IMAD.HI.U32 R15, R9, R84, RZ ;  /* 0x00000054090f7227 */ /* 0x000fc800078e00ff */
[----:B------:R-:W-:Y:S01]  /*8520*/  @!P6 IMAD.IADD R44, R44, 0x1, -R8 ;  /* 0x000000012c2ce824 */ /* 0x000fe200078e0a08 */
[----:B------:R-:W-:Y:S01]  /*8530*/  ISETP.GE.AND P6, PT, R12, RZ, PT ;  /* 0x000000ff0c00720c */ /* 0x000fe20003fc6270 */
[----:B------:R-:W-:Y:S02]  /*8540*/  IMAD.MOV R14, RZ, RZ, -R14 ;  /* 0x000000ffff0e7224 */ /* 0x000fe400078e0a0e */
[----:B------:R-:W-:Y:S01]  /*8550*/  IMAD.HI.U32 R12, R9, R4, RZ ;  /* 0x00000004090c7227 */ /* 0x000fe200078e00ff */
[----:B------:R-:W-:-:S03]  /*8560*/  ISETP.GT.U32.AND P3, PT, R8, R44, PT ;  /* 0x0000002c0800720c */ /* 0x000fc60003f64070 */
[----:B------:R-:W-:Y:S02]  /*8570*/  IMAD.MOV R15, RZ, RZ, -R15 ;  /* 0x000000ffff0f7224 */ /* 0x000fe400078e0a0f */
[----:B------:R-:W-:Y:S01]  /*8580*/  IMAD R85, R8, R14, R85 ;  /* 0x0000000e08557224 */ /* 0x000fe200078e0255 */
[--C-:B------:R-:W-:Y:S01]  /*8590*/  LOP3.LUT R14, R0, 0xa0, R11.reuse, 0xfe, !PT ;  /* 0x000000a0000e7812 */ /* 0x100fe200078efe0b */
[----:B------:R-:W-:Y:S02]  /*85a0*/  IMAD.MOV R12, RZ, RZ, -R12 ;  /* 0x000000ffff0c7224 */ /* 0x000fe400078e0a0c */
[C---:B------:R-:W-:Y:S01]  /*85b0*/  IMAD R84, R8.reuse, R15, R84 ;  /* 0x0000000f08547224 */ /* 0x040fe200078e0254 */
[C---:B------:R-:W-:Y:S01]  /*85c0*/  ISETP.GT.U32.AND P2, PT, R8.reuse, R85, PT ;  /* 0x000000550800720c */ /* 0x040fe20003f44070 */
[----:B------:R-:W-:Y:S01]  /*85d0*/  IMAD R4, R8, R12, R4 ;  /* 0x0000000c08047224 */ /* 0x000fe200078e0204 */
[----:B------:R-:W-:Y:S01]  /*85e0*/  LOP3.LUT R15, R0, 0x9d, R11, 0xfe, !PT ;  /* 0x0000009d000f7812 */ /* 0x000fe200078efe0b */
[----:B------:R-:W-:Y:S01]  /*85f0*/  @!P5 IMAD.MOV R7, RZ, RZ, -R7 ;  /* 0x000000ffff07d224 */ /* 0x000fe200078e0a07 */
[----:B------:R-:W-:Y:S01]  /*8600*/  ISETP.GT.U32.AND P5, PT, R8, R84, PT ;  /* 0x000000540800720c */ /* 0x000fe20003fa4070 */
[--C-:B------:R-:W-:Y:S01]  /*8610*/  @!P4 IMAD.IADD R86, R86, 0x1, -R8.reuse ;  /* 0x000000015656c824 */ /* 0x100fe200078e0a08 */
[----:B------:R-:W-:Y:S01]  /*8620*/  ISETP.GT.U32.AND P4, PT, R8, R4, PT ;  /* 0x000000040800720c */ /* 0x000fe20003f84070 */
[----:B------:R-:W-:Y:S01]  /*8630*/  @!P3 IMAD.IADD R44, R44, 0x1, -R8 ;  /* 0x000000012c2cb824 */ /* 0x000fe200078e0a08 */
[----:B------:R-:W-:Y:S01]  /*8640*/  ISETP.GE.AND P3, PT, R2, RZ, PT ;  /* 0x000000ff0200720c */ /* 0x000fe20003f66270 */
[----:B------:R1:W-:Y:S01]  /*8650*/  STL [R1+0x5b0], R7 ;  /* 0x0005b00701007387 */ /* 0x0003e20000100800 */
[----:B0-----:R-:W-:Y:S01]  /*8660*/  IABS R10, R15 ;  /* 0x0000000f000a7213 */ /* 0x001fe20000000000 */
[----:B------:R-:W-:Y:S01]  /*8670*/  @!P1 IMAD.MOV R44, RZ, RZ, -R44 ;  /* 0x000000ffff2c9224 */ /* 0x000fe200078e0a2c */
[----:B------:R-:W-:Y:S01]  /*8680*/  LOP3.LUT R2, R0, 0x9e, R11, 0xfe, !PT ;  /* 0x0000009e00027812 */ /* 0x000fe200078efe0b */
[----:B------:R-:W-:Y:S01]  /*8690*/  @!P2 IMAD.IADD R85, R85, 0x1, -R8 ;  /* 0x000000015555a824 */ /* 0x000fe200078e0a08 */
[----:B------:R-:W-:Y:S01]  /*86a0*/  ISETP.GE.AND P2, PT, R3, RZ, PT ;  /* 0x000000ff0300720c */ /* 0x000fe20003f46270 */
[----:B------:R-:W-:Y:S01]  /*86b0*/  IMAD.HI.U32 R3, R9, R10, RZ ;  /* 0x0000000a09037227 */ /* 0x000fe200078e00ff */
[----:B------:R-:W-:-:S03]  /*86c0*/  IABS R13, R2 ;  /* 0x00000002000d7213 */ /* 0x000fc60000000000 */
[--C-:B------:R-:W-:Y:S01]  /*86d0*/  @!P5 IMAD.IADD R84, R84, 0x1, -R8.reuse ;  /* 0x000000015454d824 */ /* 0x100fe200078e0a08 */
[----:B------:R-:W-:Y:S01]  /*86e0*/  ISETP.GT.U32.AND P5, PT, R8, R85, PT ;  /* 0x000000550800720c */ /* 0x000fe20003fa4070 */
[----:B------:R-:W-:Y:S01]  /*86f0*/  @!P4 IMAD.IADD R4, R4, 0x1, -R8 ;  /* 0x000000010404c824 */ /* 0x000fe200078e0a08 */
[----:B-1----:R-:W-:Y:S01]  /*8700*/  LOP3.LUT R7, R0, 0x9f, R11, 0xfe, !PT ;  /* 0x0000009f00077812 */ /* 0x002fe200078efe0b */
[----:B------:R-:W-:Y:S01]  /*8710*/  IMAD.MOV R3, RZ, RZ, -R3 ;  /* 0x000000ffff037224 */ /* 0x000fe200078e0a03 */
[C---:B------:R-:W-:Y:S01]  /*8720*/  ISETP.GT.U32.AND P4, PT, R8.reuse, R84, PT ;  /* 0x000000540800720c */ /* 0x040fe20003f84070 */
[----:B------:R-:W-:Y:S01]  /*8730*/  IMAD.HI.U32 R12, R9, R13, RZ ;  /* 0x0000000d090c7227 */ /* 0x000fe200078e00ff */
[C---:B------:R-:W-:Y:S02]  /*8740*/  ISETP.GT.U32.AND P1, PT, R8.reuse, R4, PT ;  /* 0x000000040800720c */ /* 0x040fe40003f24070 */
[----:B------:R-:W-:Y:S01]  /*8750*/  IABS R17, R7 ;  /* 0x0000000700117213 */ /* 0x000fe20000000000 */
[----:B------:R-:W-:-:S02]  /*8760*/  IMAD R3, R8, R3, R10 ;  /* 0x0000000308037224 */ /* 0x000fc400078e020a */
[----:B------:R-:W-:Y:S01]  /*8770*/  IMAD.MOV R10, RZ, RZ, -R12 ;  /* 0x000000ffff0a7224 */ /* 0x000fe200078e0a0c */
[----:B------:R-:W-:Y:S01]  /*8780*/  IABS R12, R14 ;  /* 0x0000000e000c7213 */ /* 0x000fe20000000000 */
[--C-:B------:R-:W-:Y:S01]  /*8790*/  @!P5 IMAD.IADD R85, R85, 0x1, -R8.reuse ;  /* 0x000000015555d824 */ /* 0x100fe200078e0a08 */
[C---:B------:R-:W-:Y:S01]  /*87a0*/  ISETP.GT.U32.AND P5, PT, R8.reuse, R3, PT ;  /* 0x000000030800720c */ /* 0x040fe20003fa4070 */
[----:B------:R-:W-:Y:S01]  /*87b0*/  IMAD R13, R8, R10, R13 ;  /* 0x0000000a080d7224 */ /* 0x000fe200078e020d */
[----:B------:R-:W-:Y:S01]  /*87c0*/  LOP3.LUT R10, R0, 0xa1, R11, 0xfe, !PT ;  /* 0x000000a1000a7812 */ /* 0x000fe200078efe0b */
[----:B------:R-:W-:Y:S02]  /*87d0*/  @!P4 IMAD.IADD R84, R84, 0x1, -R8 ;  /* 0x000000015454c824 */ /* 0x000fe400078e0a08 */
[----:B------:R-:W-:Y:S01]  /*87e0*/  IMAD.HI.U32 R16, R9, R12, RZ ;  /* 0x0000000c09107227 */ /* 0x000fe200078e00ff */
[----:B------:R-:W-:-:S03]  /*87f0*/  ISETP.GT.U32.AND P4, PT, R8, R13, PT ;  /* 0x0000000d0800720c */ /* 0x000fc60003f84070 */
[----:B------:R-:W-:Y:S02]  /*8800*/  IMAD.MOV R16, RZ, RZ, -R16 ;  /* 0x000000ffff107224 */ /* 0x000fe400078e0a10 */
[----:B------:R-:W-:-:S04]  /*8810*/  IMAD.HI.U32 R18, R9, R17, RZ ;  /* 0x0000001109127227 */ /* 0x000fc800078e00ff */
[----:B------:R-:W-:Y:S01]  /*8820*/  @!P5 IMAD.IADD R3, R3, 0x1, -R8 ;  /* 0x000000010303d824 */ /* 0x000fe200078e0a08 */
[----:B------:R-:W-:Y:S01]  /*8830*/  ISETP.GE.AND P5, PT, R2, RZ, PT ;  /* 0x000000ff0200720c */ /* 0x000fe20003fa6270 */
[----:B------:R-:W-:Y:S02]  /*8840*/  @!P0 IMAD.MOV R86, RZ, RZ, -R86 ;  /* 0x000000ffff568224 */ /* 0x000fe400078e0a56 */
[----:B------:R-:W-:Y:S01]  /*8850*/  @!P4 IMAD.IADD R13, R13, 0x1, -R8 ;  /* 0x000000010d0dc824 */ /* 0x000fe200078e0a08 */
[C---:B------:R-:W-:Y:S01]  /*8860*/  ISETP.GT.U32.AND P0, PT, R8.reuse, R3, PT ;  /* 0x000000030800720c */ /* 0x040fe20003f04070 */
[C---:B------:R-:W-:Y:S02]  /*8870*/  IMAD R12, R8.reuse, R16, R12 ;  /* 0x00000010080c7224 */ /* 0x040fe400078e020c */
[----:B------:R-:W-:Y:S01]  /*8880*/  IMAD.MOV R18, RZ, RZ, -R18 ;  /* 0x000000ffff127224 */ /* 0x000fe200078e0a12 */
[----:B------:R-:W-:Y:S01]  /*8890*/  ISETP.GT.U32.AND P4, PT, R8, R13, PT ;  /* 0x0000000d0800720c */ /* 0x000fe20003f84070 */
[----:B------:R-:W-:Y:S01]  /*88a0*/  @!P1 IMAD.IADD R4, R4, 0x1, -R8 ;  /* 0x0000000104049824 */ /* 0x000fe200078e0a08 */
[----:B------:R-:W-:Y:S01]  /*88b0*/  ISETP.GE.AND P1, PT, R15, RZ, PT ;  /* 0x000000ff0f00720c */ /* 0x000fe20003f26270 */
[----:B------:R-:W-:Y:S01]  /*88c0*/  IMAD R2, R8, R18, R17 ;  /* 0x0000001208027224 */ /* 0x000fe200078e0211 */
[----:B------:R-:W-:Y:S01]  /*88d0*/  IABS R15, R10 ;  /* 0x0000000a000f7213 */ /* 0x000fe20000000000 */
[----:B------:R-:W-:-:S02]  /*88e0*/  IMAD.MOV.U32 R19, RZ, RZ, R4 ;  /* 0x000000ffff137224 */ /* 0x000fc400078e0004 */
[----:B------:R-:W-:Y:S01]  /*88f0*/  @!P6 IMAD.MOV R85, RZ, RZ, -R85 ;  /* 0x000000ffff55e224 */ /* 0x000fe200078e0a55 */
[----:B------:R-:W-:Y:S01]  /*8900*/  ISETP.GT.U32.AND P6, PT, R8, R2, PT ;  /* 0x000000020800720c */ /* 0x000fe20003fc4070 */
[----:B------:R-:W-:-:S04]  /*8910*/  IMAD.HI.U32 R4, R9, R15, RZ ;  /* 0x0000000f09047227 */ /* 0x000fc800078e00ff */
[----:B------:R-:W-:Y:S01]  /*8920*/  @!P4 IMAD.IADD R13, R13, 0x1, -R8 ;  /* 0x000000010d0dc824 */ /* 0x000fe200078e0a08 */
[----:B------:R-:W-:Y:S01]  /*8930*/  ISETP.GT.U32.AND P4, PT, R8, R12, PT ;  /* 0x0000000c0800720c */ /* 0x000fe20003f84070 */
[----:B------:R-:W-:Y:S01]  /*8940*/  @!P3 IMAD.MOV R84, RZ, RZ, -R84 ;  /* 0x000000ffff54b224 */ /* 0x000fe200078e0a54 */
[----:B------:R-:W-:Y:S01]  /*8950*/  ISETP.GE.AND P3, PT, R7, RZ, PT ;  /* 0x000000ff0700720c */ /* 0x000fe20003f66270 */
[----:B------:R-:W-:Y:S01]  /*8960*/  @!P0 IMAD.IADD R3, R3, 0x1, -R8 ;  /* 0x0000000103038824 */ /* 0x000fe200078e0a08 */
[----:B------:R-:W-:Y:S01]  /*8970*/  LOP3.LUT R7, R0, 0xa2, R11, 0xfe, !PT ;  /* 0x000000a200077812 */ /* 0x000fe200078efe0b */
[----:B------:R-:W-:Y:S01]  /*8980*/  IMAD.MOV R4, RZ, RZ, -R4 ;  /* 0x000000ffff047224 */ /* 0x000fe200078e0a04 */
[----:B------:R-:W-:Y:S01]  /*8990*/  ISETP.GE.AND P0, PT, R10, RZ, PT ;  /* 0x000000ff0a00720c */ /* 0x000fe20003f06270 */
[----:B------:R-:W-:Y:S01]  /*89a0*/  IMAD.MOV.U32 R18, RZ, RZ, R3 ;  /* 0x000000ffff127224 */ /* 0x000fe200078e0003 */
[----:B------:R-:W-:Y:S01]  /*89b0*/  IABS R81, R7 ;  /* 0x0000000700517213 */ /* 0x000fe20000000000 */
[----:B------:R-:W-:Y:S01]  /*89c0*/  IMAD R82, R8, R4, R15 ;  /* 0x0000000408527224 */ /* 0x000fe200078e020f */
[C---:B------:R-:W-:Y:S01]  /*89d0*/  LOP3.LUT R3, R0.reuse, 0xa3, R11, 0xfe, !PT ;  /* 0x000000a300037812 */ /* 0x040fe200078efe0b */
[----:B------:R-:W-:Y:S01]  /*89e0*/  IMAD.MOV.U32 R17, RZ, RZ, R13 ;  /* 0x000000ffff117224 */ /* 0x000fe200078e000d */
[----:B------:R-:W-:Y:S01]  /*89f0*/  LOP3.LUT R13, R0, 0xa4, R11, 0xfe, !PT ;  /* 0x000000a4000d7812 */ /* 0x000fe200078efe0b */
[----:B------:R-:W-:Y:S01]  /*8a00*/  @!P4 IMAD.IADD R12, R12, 0x1, -R8 ;  /* 0x000000010c0cc824 */ /* 0x000fe200078e0a08 */
[----:B------:R-:W-:Y:S01]  /*8a10*/  IABS R80, R3 ;  /* 0x0000000300507213 */ /* 0x000fe20000000000 */
[----:B------:R-:W-:Y:S01]  /*8a20*/  @!P1 IMAD.MOV R18, RZ, RZ, -R18 ;  /* 0x000000ffff129224 */ /* 0x000fe200078e0a12 */
[----:B------:R-:W-:Y:S01]  /*8a30*/  ISETP.GE.AND P1, PT, R7, RZ, PT ;  /* 0x000000ff0700720c */ /* 0x000fe20003f26270 */
[----:B------:R-:W-:Y:S01]  /*8a40*/  @!P5 IMAD.MOV R17, RZ, RZ, -R17 ;  /* 0x000000ffff11d224 */ /* 0x000fe200078e0a11 */
[----:B------:R-:W-:Y:S01]  /*8a50*/  ISETP.GT.U32.AND P5, PT, R8, R82, PT ;  /* 0x000000520800720c */ /* 0x000fe20003fa4070 */
[----:B------:R-:W-:Y:S01]  /*8a60*/  @!P6 IMAD.IADD R2, R2, 0x1, -R8 ;  /* 0x000000010202e824 */ /* 0x000fe200078e0a08 */
[----:B------:R-:W-:Y:S01]  /*8a70*/  ISETP.GT.U32.AND P4, PT, R8, R12, PT ;  /* 0x0000000c0800720c */ /* 0x000fe20003f84070 */
[----:B------:R-:W-:Y:S01]  /*8a80*/  IMAD.HI.U32 R7, R9, R81, RZ ;  /* 0x0000005109077227 */ /* 0x000fe200078e00ff */
[----:B------:R-:W-:-:S02]  /*8a90*/  IABS R4, R13 ;  /* 0x0000000d00047213 */ /* 0x000fc40000000000 */
[----:B------:R-:W-:Y:S01]  /*8aa0*/  ISETP.GT.U32.AND P6, PT, R8, R2, PT ;  /* 0x000000020800720c */ /* 0x000fe20003fc4070 */
[----:B------:R-:W-:Y:S01]  /*8ab0*/  IMAD.MOV R7, RZ, RZ, -R7 ;  /* 0x000000ffff077224 */ /* 0x000fe200078e0a07 */
[----:B------:R-:W-:Y:S01]  /*8ac0*/  LOP3.LUT R15, R0, 0xa6, R11, 0xfe, !PT ;  /* 0x000000a6000f7812 */ /* 0x000fe200078efe0b */
[----:B------:R-:W-:Y:S01]  /*8ad0*/  @!P2 IMAD.MOV R19, RZ, RZ, -R19 ;  /* 0x000000ffff13a224 */ /* 0x000fe200078e0a13 */
[----:B------:R-:W-:Y:S01]  /*8ae0*/  ISETP.GE.AND P2, PT, R14, RZ, PT ;  /* 0x000000ff0e00720c */ /* 0x000fe20003f46270 */
[----:B------:R-:W-:Y:S02]  /*8af0*/  IMAD R81, R8, R7, R81 ;  /* 0x0000000708517224 */ /* 0x000fe400078e0251 */
[--C-:B------:R-:W-:Y:S01]  /*8b00*/  @!P5 IMAD.IADD R82, R82, 0x1, -R8.reuse ;  /* 0x000000015252d824 */ /* 0x100fe200078e0a08 */
[----:B------:R-:W-:Y:S01]  /*8b10*/  STL [R1+0x5a0], R19 ;  /* 0x0005a01301007387 */ /* 0x000fe20000100800 */
[--C-:B------:R-:W-:Y:S01]  /*8b20*/  @!P4 IMAD.IADD R12, R12, 0x1, -R8.reuse ;  /* 0x000000010c0cc824 */ /* 0x100fe200078e0a08 */
[C---:B------:R-:W-:Y:S01]  /*8b30*/  ISETP.GT.U32.AND P4, PT, R8.reuse, R81, PT ;  /* 0x000000510800720c */ /* 0x040fe20003f84070 */
[----:B------:R-:W-:Y:S01]  /*8b40*/  IMAD.HI.U32 R10, R9, R80, RZ ;  /* 0x00000050090a7227 */ /* 0x000fe200078e00ff */
[----:B------:R-:W-:Y:S01]  /*8b50*/  ISETP.GT.U32.AND P5, PT, R8, R82, PT ;  /* 0x000000520800720c */ /* 0x000fe20003fa4070 */
[----:B------:R-:W-:Y:S02]  /*8b60*/  STL [R1+0x598], R18 ;  /* 0x0005981201007387 */ /* 0x000fe40000100800 */
[----:B------:R-:W-:Y:S01]  /*8b70*/  @!P6 IMAD.IADD R2, R2, 0x1, -R8 ;  /* 0x000000010202e824 */ /* 0x000fe200078e0a08 */
[----:B------:R-:W-:Y:S01]  /*8b80*/  ISETP.GE.AND P6, PT, R3, RZ, PT ;  /* 0x000000ff0300720c */ /* 0x000fe20003fc6270 */
[----:B------:R-:W-:Y:S01]  /*8b90*/  IMAD.MOV.U32 R42, RZ, RZ, R12 ;  /* 0x000000ffff2a7224 */ /* 0x000fe200078e000c */
[----:B------:R-:W-:Y:S01]  /*8ba0*/  LOP3.LUT R3, R0, 0xa5, R11, 0xfe, !PT ;  /* 0x000000a500037812 */ /* 0x000fe200078efe0b */
[----:B------:R-:W-:Y:S01]  /*8bb0*/  IMAD.MOV.U32 R14, RZ, RZ, R2 ;  /* 0x000000ffff0e7224 */ /* 0x000fe200078e0002 */
[----:B------:R-:W-:Y:S01]  /*8bc0*/  STL [R1+0x59c], R17 ;  /* 0x00059c1101007387 */ /* 0x000fe20000100800 */
[----:B------:R-:W-:Y:S01]  /*8bd0*/  IMAD.HI.U32 R2, R9, R4, RZ ;  /* 0x0000000409027227 */ /* 0x000fe200078e00ff */
[----:B------:R-:W-:-:S03]  /*8be0*/  IABS R7, R3 ;  /* 0x0000000300077213 */ /* 0x000fc60000000000 */
[----:B------:R-:W-:Y:S02]  /*8bf0*/  IMAD.MOV R10, RZ, RZ, -R10 ;  /* 0x000000ffff0a7224 */ /* 0x000fe400078e0a0a */
[----:B------:R-:W-:Y:S02]  /*8c00*/  IMAD.MOV R12, RZ, RZ, -R2 ;  /* 0x000000ffff0c7224 */ /* 0x000fe400078e0a02 */
[----:B------:R-:W-:Y:S02]  /*8c10*/  @!P4 IMAD.IADD R81, R81, 0x1, -R8 ;  /* 0x000000015151c824 */ /* 0x000fe400078e0a08 */
[----:B------:R-:W-:Y:S02]  /*8c20*/  IMAD.MOV.U32 R2, RZ, RZ, R7 ;  /* 0x000000ffff027224 */ /* 0x000fe400078e0007 */
[----:B------:R-:W-:Y:S01]  /*8c30*/  @!P2 IMAD.MOV R42, RZ, RZ, -R42 ;  /* 0x000000ffff2aa224 */ /* 0x000fe200078e0a2a */
[----:B------:R-:W-:Y:S01]  /*8c40*/  ISETP.GE.AND P2, PT, R3, RZ, PT ;  /* 0x000000ff0300720c */ /* 0x000fe20003f46270 */
[C---:B------:R-:W-:Y:S01]  /*8c50*/  IMAD R80, R8.reuse, R10, R80 ;  /* 0x0000000a08507224 */ /* 0x040fe200078e0250 */
[C---:B------:R-:W-:Y:S01]  /*8c60*/  ISETP.GT.U32.AND P4, PT, R8.reuse, R81, PT ;  /* 0x000000510800720c */ /* 0x040fe20003f84070 */
[----:B------:R-:W-:Y:S01]  /*8c70*/  IMAD R3, R8, R12, R4 ;  /* 0x0000000c08037224 */ /* 0x000fe200078e0204 */
[----:B------:R-:W-:Y:S01]  /*8c80*/  LOP3.LUT R12, R0, 0xa7, R11, 0xfe, !PT ;  /* 0x000000a7000c7812 */ /* 0x000fe200078efe0b */
[----:B------:R-:W-:Y:S01]  /*8c90*/  @!P5 IMAD.IADD R82, R82, 0x1, -R8 ;  /* 0x000000015252d824 */ /* 0x000fe200078e0a08 */
[----:B------:R-:W-:Y:S01]  /*8ca0*/  ISETP.GT.U32.AND P5, PT, R8, R80, PT ;  /* 0x000000500800720c */ /* 0x000fe20003fa4070 */
[----:B------:R-:W-:Y:S01]  /*8cb0*/  IMAD.HI.U32 R4, R9, R2, RZ ;  /* 0x0000000209047227 */ /* 0x000fe200078e00ff */
[----:B------:R-:W-:-:S02]  /*8cc0*/  IABS R7, R12 ;  /* 0x0000000c00077213 */ /* 0x000fc40000000000 */
[----:B------:R-:W-:Y:S01]  /*8cd0*/  LOP3.LUT R10, R0, 0xa8, R11, 0xfe, !PT ;  /* 0x000000a8000a7812 */ /* 0x000fe200078efe0b */
[----:B------:R-:W-:Y:S01]  /*8ce0*/  @!P0 IMAD.MOV R82, RZ, RZ, -R82 ;  /* 0x000000ffff528224 */ /* 0x000fe200078e0a52 */
[C---:B------:R-:W-:Y:S01]  /*8cf0*/  ISETP.GT.U32.AND P0, PT, R8.reuse, R3, PT ;  /* 0x000000030800720c */ /* 0x040fe20003f04070 */
[----:B------:R-:W-:Y:S01]  /*8d00*/  IMAD.MOV R4, RZ, RZ, -R4 ;  /* 0x000000ffff047224 */ /* 0x000fe200078e0a04 */
[----:B------:R-:W-:Y:S01]  /*8d10*/  IABS R41, R10 ;  /* 0x0000000a00297213 */ /* 0x000fe20000000000 */
[----:B------:R-:W-:Y:S02]  /*8d20*/  @!P4 IMAD.IADD R81, R81, 0x1, -R8 ;  /* 0x000000015151c824 */ /* 0x000fe400078e0a08 */
[----:B------:R-:W-:Y:S01]  /*8d30*/  IMAD R2, R8, R4, R2 ;  /* 0x0000000408027224 */ /* 0x000fe200078e0202 */
[----:B------:R-:W-:Y:S01]  /*8d40*/  IABS R4, R15 ;  /* 0x0000000f00047213 */ /* 0x000fe20000000000 */
[----:B------:R-:W-:Y:S01]  /*8d50*/  @!P3 IMAD.MOV R14, RZ, RZ, -R14 ;  /* 0x000000ffff0eb224 */ /* 0x000fe200078e0a0e */
[----:B------:R-:W-:Y:S01]  /*8d60*/  ISETP.GE.AND P3, PT, R13, RZ, PT ;  /* 0x000000ff0d00720c */ /* 0x000fe20003f66270 */
[--C-:B------:R-:W-:Y:S01]  /*8d70*/  @!P5 IMAD.IADD R80, R80, 0x1, -R8.reuse ;  /* 0x000000015050d824 */ /* 0x100fe200078e0a08 */
[C---:B------:R-:W-:Y:S01]  /*8d80*/  ISETP.GT.U32.AND P4, PT, R8.reuse, R2, PT ;  /* 0x000000020800720c */ /* 0x040fe20003f84070 */
[----:B------:R-:W-:Y:S01]  /*8d90*/  IMAD.HI.U32 R13, R9, R7, RZ ;  /* 0x00000007090d7227 */ /* 0x000fe200078e00ff */
[----:B------:R0:W-:Y:S02]  /*8da0*/  STL [R1+0x5ac], R14 ;  /* 0x0005ac0e01007387 */ /* 0x0001e40000100800 */
[----:B------:R-:W-:Y:S01]  /*8db0*/  ISETP.GT.U32.AND P5, PT, R8, R80, PT ;  /* 0x000000500800720c */ /* 0x000fe20003fa4070 */
[----:B------:R-:W-:-:S02]  /*8dc0*/  @!P0 IMAD.IADD R3, R3, 0x1, -R8 ;  /* 0x0000000103038824 */ /* 0x000fc400078e0a08 */
[----:B------:R-:W-:Y:S01]  /*8dd0*/  @!P1 IMAD.MOV R81, RZ, RZ, -R81 ;  /* 0x000000ffff519224 */ /* 0x000fe200078e0a51 */
[----:B------:R-:W-:Y:S01]  /*8de0*/  ISETP.GE.AND P1, PT, R15, RZ, PT ;  /* 0x000000ff0f00720c */ /* 0x000fe20003f26270 */
[----:B------:R-:W-:Y:S01]  /*8df0*/  IMAD.MOV R13, RZ, RZ, -R13 ;  /* 0x000000ffff0d7224 */ /* 0x000fe200078e0a0d */
[----:B------:R-:W-:Y:S01]  /*8e00*/  ISETP.GT.U32.AND P0, PT, R8, R3, PT ;  /* 0x000000030800720c */ /* 0x000fe20003f04070 */
[----:B------:R-:W-:-:S04]  /*8e10*/  IMAD.HI.U32 R15, R9, R41, RZ ;  /* 0x00000029090f7227 */ /* 0x000fc800078e00ff */
[----:B0-----:R-:W-:-:S04]  /*8e20*/  IMAD.HI.U32 R14, R9, R4, RZ ;  /* 0x00000004090e7227 */ /* 0x001fc800078e00ff */
[----:B------:R-:W-:Y:S02]  /*8e30*/  IMAD.MOV R14, RZ, RZ, -R14 ;  /* 0x000000ffff0e7224 */ /* 0x000fe400078e0a0e */
[----:B------:R-:W-:Y:S02]  /*8e40*/  @!P4 IMAD.IADD R2, R2, 0x1, -R8 ;  /* 0x000000010202c824 */ /* 0x000fe400078e0a08 */
[----:B------:R-:W-:Y:S01]  /*8e50*/  IMAD R4, R8, R14, R4 ;  /* 0x0000000e08047224 */ /* 0x000fe200078e0204 */
[----:B------:R-:W-:Y:S01]  /*8e60*/  LOP3.LUT R14, R0, 0xaa, R11, 0xfe, !PT ;  /* 0x000000aa000e7812 */ /* 0x000fe200078efe0b */
[--C-:B------:R-:W-:Y:S01]  /*8e70*/  @!P5 IMAD.IADD R80, R80, 0x1, -R8.reuse ;  /* 0x000000015050d824 */ /* 0x100fe200078e0a08 */
[C---:B------:R-:W-:Y:S01]  /*8e80*/  ISETP.GT.U32.AND P4, PT, R8.reuse, R2, PT ;  /* 0x000000020800720c */ /* 0x040fe20003f84070 */
[----:B------:R-:W-:Y:S01]  /*8e90*/  IMAD R7, R8, R13, R7 ;  /* 0x0000000d08077224 */ /* 0x000fe200078e0207 */
[----:B------:R-:W-:Y:S01]  /*8ea0*/  ISETP.GE.AND P5, PT, R12, RZ, PT ;  /* 0x000000ff0c00720c */ /* 0x000fe20003fa6270 */
[----:B------:R-:W-:Y:S01]  /*8eb0*/  @!P0 IMAD.IADD R3, R3, 0x1, -R8 ;  /* 0x0000000103038824 */ /* 0x000fe200078e0a08 */
[C---:B------:R-:W-:Y:S01]  /*8ec0*/  ISETP.GT.U32.AND P0, PT, R8.reuse, R4, PT ;  /* 0x000000040800720c */ /* 0x040fe20003f04070 */
[----:B------:R-:W-:Y:S01]  /*8ed0*/  IMAD.MOV R12, RZ, RZ, -R15 ;  /* 0x000000ffff0c7224 */ /* 0x000fe200078e0a0f */
[----:B------:R-:W-:Y:S01]  /*8ee0*/  IABS R77, R14 ;  /* 0x0000000e004d7213 */ /* 0x000fe20000000000 */
[----:B------:R-:W-:Y:S01]  /*8ef0*/  @!P6 IMAD.MOV R80, RZ, RZ, -R80 ;  /* 0x000000ffff50e224 */ /* 0x000fe200078e0a50 */
[C---:B------:R-:W-:Y:S01]  /*8f00*/  ISETP.GT.U32.AND P6, PT, R8.reuse, R7, PT ;  /* 0x000000070800720c */ /* 0x040fe20003fc4070 */
[----:B------:R-:W-:-:S02]  /*8f10*/  IMAD R41, R8, R12, R41 ;  /* 0x0000000c08297224 */ /* 0x000fc400078e0229 */
[----:B------:R-:W-:Y:S01]  /*8f20*/  IMAD.MOV.U32 R16, RZ, RZ, R3 ;  /* 0x000000ffff107224 */ /* 0x000fe200078e0003 */
[--C-:B------:R-:W-:Y:S01]  /*8f30*/  LOP3.LUT R3, R0, 0xa9, R11.reuse, 0xfe, !PT ;  /* 0x000000a900037812 */ /* 0x100fe200078efe0b */
[----:B------:R-:W-:Y:S01]  /*8f40*/  @!P4 IMAD.IADD R2, R2, 0x1, -R8 ;  /* 0x000000010202c824 */ /* 0x000fe200078e0a08 */
[----:B------:R-:W-:Y:S01]  /*8f50*/  ISETP.GT.U32.AND P4, PT, R8, R41, PT ;  /* 0x000000290800720c */ /* 0x000fe20003f84070 */
[----:B------:R-:W-:Y:S01]  /*8f60*/  @!P3 IMAD.MOV R16, RZ, RZ, -R16 ;  /* 0x000000ffff10b224 */ /* 0x000fe200078e0a10 */
[----:B------:R-:W-:Y:S01]  /*8f70*/  IABS R78, R3 ;  /* 0x00000003004e7213 */ /* 0x000fe20000000000 */
[----:B------:R-:W-:Y:S01]  /*8f80*/  @!P0 IMAD.IADD R4, R4, 0x1, -R8 ;  /* 0x0000000104048824 */ /* 0x000fe200078e0a08 */
[----:B------:R-:W-:Y:S01]  /*8f90*/  ISETP.GE.AND P0, PT, R3, RZ, PT ;  /* 0x000000ff0300720c */ /* 0x000fe20003f06270 */
[----:B------:R-:W-:Y:S01]  /*8fa0*/  IMAD.MOV.U32 R12, RZ, RZ, R2 ;  /* 0x000000ffff0c7224 */ /* 0x000fe200078e0002 */
[----:B------:R-:W-:Y:S01]  /*8fb0*/  ISETP.GE.AND P3, PT, R10, RZ, PT ;  /* 0x000000ff0a00720c */ /* 0x000fe20003f66270 */
[--C-:B------:R-:W-:Y:S01]  /*8fc0*/  @!P6 IMAD.IADD R7, R7, 0x1, -R8.reuse ;  /* 0x000000010707e824 */ /* 0x100fe200078e0a08 */
[----:B------:R-:W-:Y:S01]  /*8fd0*/  ISETP.GT.U32.AND P6, PT, R8, R4, PT ;  /* 0x000000040800720c */ /* 0x000fe20003fc4070 */
[----:B------:R-:W-:Y:S01]  /*8fe0*/  IMAD.HI.U32 R3, R9, R78, RZ ;  /* 0x0000004e09037227 */ /* 0x000fe200078e00ff */
[----:B------:R-:W-:Y:S01]  /*8ff0*/  LOP3.LUT R10, R0, 0xab, R11, 0xfe, !PT ;  /* 0x000000ab000a7812 */ /* 0x000fe200078efe0b */
[----:B------:R-:W-:Y:S02]  /*9000*/  STL [R1+0x594], R16 ;  /* 0x0005941001007387 */ /* 0x000fe40000100800 */
[----:B------:R-:W-:Y:S01]  /*9010*/  IMAD.MOV R3, RZ, RZ, -R3 ;  /* 0x000000ffff037224 */ /* 0x000fe200078e0a03 */
[----:B------:R-:W-:Y:S01]  /*9020*/  IABS R76, R10 ;  /* 0x0000000a004c7213 */ /* 0x000fe20000000000 */
[----:B------:R-:W-:Y:S01]  /*9030*/  @!P4 IMAD.IADD R41, R41, 0x1, -R8 ;  /* 0x000000012929c824 */ /* 0x000fe200078e0a08 */
[----:B------:R-:W-:Y:S01]  /*9040*/  ISETP.GT.U32.AND P4, PT, R8, R7, PT ;  /* 0x000000070800720c */ /* 0x000fe20003f84070 */
[----:B------:R-:W-:-:S04]  /*9050*/  IMAD.HI.U32 R2, R9, R77, RZ ;  /* 0x0000004d09027227 */ /* 0x000fc800078e00ff */
[----:B------:R-:W-:Y:S01]  /*9060*/  IMAD R78, R8, R3, R78 ;  /* 0x00000003084e7224 */ /* 0x000fe200078e024e */
[----:B------:R-:W-:Y:S01]  /*9070*/  LOP3.LUT R3, R0, 0xac, R11, 0xfe, !PT ;  /* 0x000000ac00037812 */ /* 0x000fe200078efe0b */
[----:B------:R-:W-:Y:S02]  /*9080*/  IMAD.MOV R2, RZ, RZ, -R2 ;  /* 0x000000ffff027224 */ /* 0x000fe400078e0a02 */
[--C-:B------:R-:W-:Y:S01]  /*9090*/  @!P6 IMAD.IADD R4, R4, 0x1, -R8.reuse ;  /* 0x000000010404e824 */ /* 0x100fe200078e0a08 */
[C---:B------:R-:W-:Y:S01]  /*90a0*/  ISETP.GT.U32.AND P6, PT, R8.reuse, R78, PT ;  /* 0x0000004e0800720c */ /* 0x040fe20003fc4070 */
[----:B------:R-:W-:Y:S01]  /*90b0*/  IMAD R77, R8, R2, R77 ;  /* 0x00000002084d7224 */ /* 0x000fe200078e024d */
[----:B------:R-:W-:Y:S01]  /*90c0*/  IABS R13, R3 ;  /* 0x00000003000d7213 */ /* 0x000fe20000000000 */
[----:B------:R-:W-:Y:S01]  /*90d0*/  @!P4 IMAD.IADD R7, R7, 0x1, -R8 ;  /* 0x000000010707c824 */ /* 0x000fe200078e0a08 */
[----:B------:R-:W-:Y:S01]  /*90e0*/  LOP3.LUT R2, R0, 0xad, R11, 0xfe, !PT ;  /* 0x000000ad00027812 */ /* 0x000fe200078efe0b */
[----:B------:R-:W-:Y:S01]  /*90f0*/  IMAD.MOV.U32 R15, RZ, RZ, R4 ;  /* 0x000000ffff0f7224 */ /* 0x000fe200078e0004 */
[C---:B------:R-:W-:Y:S01]  /*9100*/  ISETP.GT.U32.AND P4, PT, R8.reuse, R77, PT ;  /* 0x0000004d0800720c */ /* 0x040fe20003f84070 */
[----:B------:R-:W-:Y:S01]  /*9110*/  @!P2 IMAD.MOV R12, RZ, RZ, -R12 ;  /* 0x000000ffff0ca224 */ /* 0x000fe200078e0a0c */
[----:B------:R-:W-:Y:S01]  /*9120*/  IABS R17, R2 ;  /* 0x0000000200117213 */ /* 0x000fe20000000000 */
[----:B------:R-:W-:Y:S01]  /*9130*/  @!P1 IMAD.MOV R15, RZ, RZ, -R15 ;  /* 0x000000ffff0f9224 */ /* 0x000fe200078e0a0f */
[----:B------:R-:W-:Y:S01]  /*9140*/  ISETP.GT.U32.AND P2, PT, R8, R41, PT ;  /* 0x000000290800720c */ /* 0x000fe20003f44070 */
[----:B------:R-:W-:Y:S01]  /*9150*/  IMAD.MOV.U32 R4, RZ, RZ, R13 ;  /* 0x000000ffff047224 */ /* 0x000fe200078e000d */
[----:B------:R0:W-:Y:S01]  /*9160*/  STL [R1+0x58c], R12 ;  /* 0x00058c0c01007387 */ /* 0x0001e20000100800 */
[--C-:B------:R-:W-:Y:S01]  /*9170*/  @!P6 IMAD.IADD R78, R78, 0x1, -R8.reuse ;  /* 0x000000014e4ee824 */ /* 0x100fe200078e0a08 */
[----:B------:R-:W-:Y:S01]  /*9180*/  ISETP.GE.AND P6, PT, R10, RZ, PT ;  /* 0x000000ff0a00720c */ /* 0x000fe20003fc6270 */
[----:B------:R-:W-:Y:S01]  /*9190*/  IMAD.HI.U32 R10, R9, R4, RZ ;  /* 0x00000004090a7227 */ /* 0x000fe200078e00ff */
[----:B------:R-:W-:Y:S02]  /*91a0*/  STL [R1+0x588], R15 ;  /* 0x0005880f01007387 */ /* 0x000fe40000100800 */
[----:B------:R-:W-:Y:S01]  /*91b0*/  ISETP.GT.U32.AND P1, PT, R8, R78, PT ;  /* 0x0000004e0800720c */ /* 0x000fe20003f24070 */
[----:B------:R-:W-:-:S02]  /*91c0*/  @!P4 IMAD.IADD R77, R77, 0x1, -R8 ;  /* 0x000000014d4dc824 */ /* 0x000fc400078e0a08 */
[----:B------:R-:W-:Y:S02]  /*91d0*/  IMAD.MOV R10, RZ, RZ, -R10 ;  /* 0x000000ffff0a7224 */ /* 0x000fe400078e0a0a */
[----:B0-----:R-:W-:Y:S01]  /*91e0*/  IMAD.HI.U32 R12, R9, R76, RZ ;  /* 0x0000004c090c7227 */ /* 0x001fe200078e00ff */
[----:B------:R-:W-:-:S03]  /*91f0*/  ISETP.GT.U32.AND P4, PT, R8, R77, PT ;  /* 0x0000004d0800720c */ /* 0x000fc60003f84070 */
[----:B------:R-:W-:Y:S02]  /*9200*/  IMAD.MOV R12, RZ, RZ, -R12 ;  /* 0x000000ffff0c7224 */ /* 0x000fe400078e0a0c */
[----:B------:R-:W-:Y:S02]  /*9210*/  @!P5 IMAD.MOV R7, RZ, RZ, -R7 ;  /* 0x000000ffff07d224 */ /* 0x000fe400078e0a07 */
[----:B------:R-:W-:Y:S01]  /*9220*/  @!P1 IMAD.IADD R78, R78, 0x1, -R8 ;  /* 0x000000014e4e9824 */ /* 0x000fe200078e0a08 */
[----:B------:R-:W-:Y:S01]  /*9230*/  ISETP.GE.AND P1, PT, R2, RZ, PT ;  /* 0x000000ff0200720c */ /* 0x000fe20003f26270 */
[C---:B------:R-:W-:Y:S01]  /*9240*/  IMAD R76, R8.reuse, R12, R76 ;  /* 0x0000000c084c7224 */ /* 0x040fe200078e024c */
[----:B------:R0:W-:Y:S01]  /*9250*/  STL [R1+0x584], R7 ;  /* 0x0005840701007387 */ /* 0x0001e20000100800 */
[----:B------:R-:W-:Y:S01]  /*9260*/  IMAD R2, R8, R10, R4 ;  /* 0x0000000a08027224 */ /* 0x000fe200078e0204 */
[----:B------:R-:W-:Y:S01]  /*9270*/  LOP3.LUT R10, R0, 0xaf, R11, 0xfe, !PT ;  /* 0x000000af000a7812 */ /* 0x000fe200078efe0b */
[----:B------:R-:W-:Y:S01]  /*9280*/  @!P4 IMAD.IADD R77, R77, 0x1, -R8 ;  /* 0x000000014d4dc824 */ /* 0x000fe200078e0a08 */
[C---:B------:R-:W-:Y:S01]  /*9290*/  ISETP.GT.U32.AND P5, PT, R8.reuse, R76, PT ;  /* 0x0000004c0800720c */ /* 0x040fe20003fa4070 */
[----:B------:R-:W-:Y:S01]  /*92a0*/  IMAD.HI.U32 R12, R9, R17, RZ ;  /* 0x00000011090c7227 */ /* 0x000fe200078e00ff */
[----:B------:R-:W-:-:S03]  /*92b0*/  ISETP.GT.U32.AND P4, PT, R8, R2, PT ;  /* 0x000000020800720c */ /* 0x000fc60003f84070 */
[----:B------:R-:W-:Y:S02]  /*92c0*/  IMAD.MOV R12, RZ, RZ, -R12 ;  /* 0x000000ffff0c7224 */ /* 0x000fe400078e0a0c */
[----:B------:R-:W-:Y:S01]  /*92d0*/  @!P2 IMAD.IADD R41, R41, 0x1, -R8 ;  /* 0x000000012929a824 */ /* 0x000fe200078e0a08 */
[----:B------:R-:W-:Y:S01]  /*92e0*/  ISETP.GE.AND P2, PT, R14, RZ, PT ;  /* 0x000000ff0e00720c */ /* 0x000fe20003f46270 */
[----:B------:R-:W-:Y:S01]  /*92f0*/  IMAD R17, R8, R12, R17 ;  /* 0x0000000c08117224 */ /* 0x000fe200078e0211 */
[----:B------:R-:W-:Y:S01]  /*9300*/  LOP3.LUT R12, R0, 0xae, R11, 0xfe, !PT ;  /* 0x000000ae000c7812 */ /* 0x000fe200078efe0b */
[----:B------:R-:W-:Y:S01]  /*9310*/  @!P0 IMAD.MOV R78, RZ, RZ, -R78 ;  /* 0x000000ffff4e8224 */ /* 0x000fe200078e0a4e */
[----:B------:R-:W-:Y:S01]  /*9320*/  IABS R14, R10 ;  /* 0x0000000a000e7213 */ /* 0x000fe20000000000 */
[--C-:B------:R-:W-:Y:S01]  /*9330*/  @!P5 IMAD.IADD R76, R76, 0x1, -R8.reuse ;  /* 0x000000014c4cd824 */ /* 0x100fe200078e0a08 */
[----:B------:R-:W-:Y:S01]  /*9340*/  IABS R16, R12 ;  /* 0x0000000c00107213 */ /* 0x000fe20000000000 */
[----:B------:R-:W-:Y:S01]  /*9350*/  @!P4 IMAD.IADD R2, R2, 0x1, -R8 ;  /* 0x000000010202c824 */ /* 0x000fe200078e0a08 */
[C---:B------:R-:W-:Y:S01]  /*9360*/  ISETP.GT.U32.AND P5, PT, R8.reuse, R17, PT ;  /* 0x000000110800720c */ /* 0x040fe20003fa4070 */
[----:B------:R-:W-:Y:S01]  /*9370*/  IMAD.HI.U32 R4, R9, R14, RZ ;  /* 0x0000000e09047227 */ /* 0x000fe200078e00ff */
[----:B------:R-:W-:-:S02]  /*9380*/  ISETP.GT.U32.AND P0, PT, R8, R76, PT ;  /* 0x0000004c0800720c */ /* 0x000fc40003f04070 */
[----:B------:R-:W-:Y:S01]  /*9390*/  ISETP.GT.U32.AND P4, PT, R8, R2, PT ;  /* 0x000000020800720c */ /* 0x000fe20003f84070 */
[----:B0-----:R-:W-:-:S04]  /*93a0*/  IMAD.HI.U32 R7, R9, R16, RZ ;  /* 0x0000001009077227 */ /* 0x001fc800078e00ff */
[----:B------:R-:W-:Y:S02]  /*93b0*/  IMAD.MOV R7, RZ, RZ, -R7 ;  /* 0x000000ffff077224 */ /* 0x000fe400078e0a07 */
[----:B------:R-:W-:Y:S02]  /*93c0*/  IMAD.MOV R4, RZ, RZ, -R4 ;  /* 0x000000ffff047224 */ /* 0x000fe400078e0a04 */
[----:B------:R-:W-:Y:S01]  /*93d0*/  IMAD R16, R8, R7, R16 ;  /* 0x0000000708107224 */ /* 0x000fe200078e0210 */
[----:B------:R-:W-:Y:S01]  /*93e0*/  LOP3.LUT R7, R0, 0xb1, R11, 0xfe, !PT ;  /* 0x000000b100077812 */ /* 0x000fe200078efe0b */
[----:B------:R-:W-:Y:S01]  /*93f0*/  @!P0 IMAD.IADD R76, R76, 0x1, -R8 ;  /* 0x000000014c4c8824 */ /* 0x000fe200078e0a08 */
[----:B------:R-:W-:Y:S01]  /*9400*/  ISETP.GE.AND P0, PT, R10, RZ, PT ;  /* 0x000000ff0a00720c */ /* 0x000fe20003f06270 */
[----:B------:R-:W-:Y:S01]  /*9410*/  IMAD R14, R8, R4, R14 ;  /* 0x00000004080e7224 */ /* 0x000fe200078e020e */
[----:B------:R-:W-:Y:S01]  /*9420*/  IABS R74, R7 ;  /* 0x00000007004a7213 */ /* 0x000fe20000000000 */
[----:B------:R-:W-:Y:S01]  /*9430*/  @!P4 IMAD.IADD R2, R2, 0x1, -R8 ;  /* 0x000000010202c824 */ /* 0x000fe200078e0a08 */
[C---:B------:R-:W-:Y:S01]  /*9440*/  ISETP.GT.U32.AND P4, PT, R8.reuse, R16, PT ;  /* 0x000000100800720c */ /* 0x040fe20003f84070 */
[----:B------:R-:W-:Y:S01]  /*9450*/  @!P6 IMAD.MOV R76, RZ, RZ, -R76 ;  /* 0x000000ffff4ce224 */ /* 0x000fe200078e0a4c */
[----:B------:R-:W-:Y:S01]  /*9460*/  ISETP.GT.U32.AND P6, PT, R8, R14, PT ;  /* 0x0000000e0800720c */ /* 0x000fe20003fc4070 */
[----:B------:R-:W-:Y:S01]  /*9470*/  @!P3 IMAD.MOV R41, RZ, RZ, -R41 ;  /* 0x000000ffff29b224 */ /* 0x000fe200078e0a29 */
[----:B------:R-:W-:Y:S01]  /*9480*/  ISETP.GE.AND P3, PT, R3, RZ, PT ;  /* 0x000000ff0300720c */ /* 0x000fe20003f66270 */
[----:B------:R-:W-:Y:S01]  /*9490*/  @!P5 IMAD.IADD R17, R17, 0x1, -R8 ;  /* 0x000000011111d824 */ /* 0x000fe200078e0a08 */
[C-C-:B------:R-:W-:Y:S01]  /*94a0*/  LOP3.LUT R3, R0.reuse, 0xb0, R11.reuse, 0xfe, !PT ;  /* 0x000000b000037812 */ /* 0x140fe200078efe0b */
[----:B------:R-:W-:Y:S01]  /*94b0*/  IMAD.MOV.U32 R13, RZ, RZ, R2 ;  /* 0x000000ffff0d7224 */ /* 0x000fe200078e0002 */
[----:B------:R-:W-:Y:S01]  /*94c0*/  LOP3.LUT R10, R0, 0xb5, R11, 0xfe, !PT ;  /* 0x000000b5000a7812 */ /* 0x000fe200078efe0b */
[----:B------:R-:W-:Y:S01]  /*94d0*/  IMAD.HI.U32 R2, R9, R74, RZ ;  /* 0x0000004a09027227 */ /* 0x000fe200078e00ff */
[----:B------:R-:W-:-:S02]  /*94e0*/  IABS R40, R3 ;  /* 0x0000000300287213 */ /* 0x000fc40000000000 */
[----:B------:R-:W-:Y:S01]  /*94f0*/  ISETP.GT.U32.AND P5, PT, R8, R17, PT ;  /* 0x000000110800720c */ /* 0x000fe20003fa4070 */
[--C-:B------:R-:W-:Y:S01]  /*9500*/  @!P4 IMAD.IADD R16, R16, 0x1, -R8.reuse ;  /* 0x000000011010c824 */ /* 0x100fe200078e0a08 */
[----:B------:R-:W-:Y:S01]  /*9510*/  IABS R15, R10 ;  /* 0x0000000a000f7213 */ /* 0x000fe20000000000 */
[----:B------:R-:W-:Y:S02]  /*9520*/  @!P6 IMAD.IADD R14, R14, 0x1, -R8 ;  /* 0x000000010e0ee824 */ /* 0x000fe400078e0a08 */
[----:B------:R-:W-:Y:S01]  /*9530*/  IMAD.HI.U32 R4, R9, R40, RZ ;  /* 0x0000002809047227 */ /* 0x000fe200078e00ff */
[C---:B------:R-:W-:Y:S02]  /*9540*/  ISETP.GT.U32.AND P4, PT, R8.reuse, R16, PT ;  /* 0x000000100800720c */ /* 0x040fe40003f84070 */
[----:B------:R-:W-:Y:S01]  /*9550*/  ISETP.GT.U32.AND P6, PT, R8, R14, PT ;  /* 0x0000000e0800720c */ /* 0x000fe20003fc4070 */
[----:B------:R-:W-:Y:S01]  /*9560*/  @!P3 IMAD.MOV R13, RZ, RZ, -R13 ;  /* 0x000000ffff0db224 */ /* 0x000fe200078e0a0d */
[----:B------:R-:W-:Y:S01]  /*9570*/  ISETP.GE.AND P3, PT, R3, RZ, PT ;  /* 0x000000ff0300720c */ /* 0x000fe20003f66270 */
[----:B------:R-:W-:Y:S01]  /*9580*/  IMAD.MOV R4, RZ, RZ, -R4 ;  /* 0x000000ffff047224 */ /* 0x000fe200078e0a04 */
[----:B------:R-:W-:Y:S01]  /*9590*/  LOP3.LUT R3, R0, 0xb2, R11, 0xfe, !PT ;  /* 0x000000b200037812 */ /* 0x000fe200078efe0b */
[----:B------:R-:W-:Y:S01]  /*95a0*/  @!P2 IMAD.MOV R77, RZ, RZ, -R77 ;  /* 0x000000ffff4da224 */ /* 0x000fe200078e0a4d */
[----:B------:R-:W-:Y:S01]  /*95b0*/  ISETP.GE.AND P2, PT, R12, RZ, PT ;  /* 0x000000ff0c00720c */ /* 0x000fe20003f46270 */
[----:B------:R-:W-:Y:S01]  /*95c0*/  IMAD R40, R8, R4, R40 ;  /* 0x0000000408287224 */ /* 0x000fe200078e0228 */
[----:B------:R-:W-:Y:S01]  /*95d0*/  LOP3.LUT R12, R0, 0xb3, R11, 0xfe, !PT ;  /* 0x000000b3000c7812 */ /* 0x000fe200078efe0b */
[----:B------:R-:W-:Y:S01]  /*95e0*/  IMAD.MOV R2, RZ, RZ, -R2 ;  /* 0x000000ffff027224 */ /* 0x000fe200078e0a02 */
[----:B------:R-:W-:Y:S01]  /*95f0*/  IABS R69, R3 ;  /* 0x0000000300457213 */ /* 0x000fe20000000000 */
[----:B------:R-:W-:Y:S01]  /*9600*/  @!P5 IMAD.IADD R17, R17, 0x1, -R8 ;  /* 0x000000011111d824 */ /* 0x000fe200078e0a08 */
[----:B------:R-:W-:Y:S01]  /*9610*/  ISETP.GE.AND P5, PT, R7, RZ, PT ;  /* 0x000000ff0700720c */ /* 0x000fe20003fa6270 */
[----:B------:R-:W-:Y:S01]  /*9620*/  IMAD R74, R8, R2, R74 ;  /* 0x00000002084a7224 */ /* 0x000fe200078e024a */
[----:B------:R-:W-:Y:S01]  /*9630*/  IABS R68, R12 ;  /* 0x0000000c00447213 */ /* 0x000fe20000000000 */
[--C-:B------:R-:W-:Y:S01]  /*9640*/  @!P4 IMAD.IADD R16, R16, 0x1, -R8.reuse ;  /* 0x000000011010c824 */ /* 0x100fe200078e0a08 */
[----:B------:R-:W-:Y:S01]  /*9650*/  ISETP.GT.U32.AND P4, PT, R8, R40, PT ;  /* 0x000000280800720c */ /* 0x000fe20003f84070 */
[C---:B------:R-:W-:Y:S01]  /*9660*/  IMAD.HI.U32 R7, R9.reuse, R69, RZ ;  /* 0x0000004509077227 */ /* 0x040fe200078e00ff */
[----:B------:R0:W-:Y:S03]  /*9670*/  STL [R1+0x580], R13 ;  /* 0x0005800d01007387 */ /* 0x0001e60000100800 */
[----:B------:R-:W-:Y:S01]  /*9680*/  @!P6 IMAD.IADD R14, R14, 0x1, -R8 ;  /* 0x000000010e0ee824 */ /* 0x000fe200078e0a08 */
[----:B------:R-:W-:Y:S01]  /*9690*/  ISETP.GT.U32.AND P6, PT, R8, R74, PT ;  /* 0x0000004a0800720c */ /* 0x000fe20003fc4070 */
[----:B------:R-:W-:-:S04]  /*96a0*/  IMAD.HI.U32 R4, R9, R68, RZ ;  /* 0x0000004409047227 */ /* 0x000fc800078e00ff */
[----:B------:R-:W-:Y:S01]  /*96b0*/  IMAD.MOV R7, RZ, RZ, -R7 ;  /* 0x000000ffff077224 */ /* 0x000fe200078e0a07 */
[----:B0-----:R-:W-:Y:S01]  /*96c0*/  LOP3.LUT R13, R0, 0xb4, R11, 0xfe, !PT ;  /* 0x000000b4000d7812 */ /* 0x001fe200078efe0b */
[----:B------:R-:W-:Y:S02]  /*96d0*/  IMAD.MOV R4, RZ, RZ, -R4 ;  /* 0x000000ffff047224 */ /* 0x000fe400078e0a04 */
[C---:B------:R-:W-:Y:S01]  /*96e0*/  IMAD R69, R8.reuse, R7, R69 ;  /* 0x0000000708457224 */ /* 0x040fe200078e0245 */
[----:B------:R-:W-:Y:S01]  /*96f0*/  IABS R2, R13 ;  /* 0x0000000d00027213 */ /* 0x000fe20000000000 */
[----:B------:R-:W-:Y:S01]  /*9700*/  IMAD R68, R8, R4, R68 ;  /* 0x0000000408447224 */ /* 0x000fe200078e0244 */
[----:B------:R-:W-:Y:S01]  /*9710*/  LOP3.LUT R4, R0, 0xb6, R11, 0xfe, !PT ;  /* 0x000000b600047812 */ /* 0x000fe200078efe0b */
[--C-:B------:R-:W-:Y:S01]  /*9720*/  @!P4 IMAD.IADD R40, R40, 0x1, -R8.reuse ;  /* 0x000000012828c824 */ /* 0x100fe200078e0a08 */
[----:B------:R-:W-:Y:S01]  /*9730*/  ISETP.GT.U32.AND P4, PT, R8, R69, PT ;  /* 0x000000450800720c */ /* 0x000fe20003f84070 */
[----:B------:R-:W-:Y:S01]  /*9740*/  @!P6 IMAD.IADD R74, R74, 0x1, -R8 ;  /* 0x000000014a4ae824 */ /* 0x000fe200078e0a08 */
[----:B------:R-:W-:Y:S01]  /*9750*/  ISETP.GT.U32.AND P6, PT, R8, R68, PT ;  /* 0x000000440800720c */ /* 0x000fe20003fc4070 */
[----:B------:R-:W-:Y:S01]  /*9760*/  IMAD.HI.U32 R19, R9, R15, RZ ;  /* 0x0000000f09137227 */ /* 0x000fe200078e00ff */
[----:B------:R-:W-:-:S02]  /*9770*/  IABS R18, R4 ;  /* 0x0000000400127213 */ /* 0x000fc40000000000 */
[----:B------:R-:W-:Y:S01]  /*9780*/  LOP3.LUT R7, R0, 0xb7, R11, 0xfe, !PT ;  /* 0x000000b700077812 */ /* 0x000fe200078efe0b */
[----:B------:R-:W-:Y:S02]  /*9790*/  IMAD.MOV R19, RZ, RZ, -R19 ;  /* 0x000000ffff137224 */ /* 0x000fe400078e0a13 */
[----:B------:R-:W-:Y:S01]  /*97a0*/  IMAD.MOV.U32 R21, RZ, RZ, R17 ;  /* 0x000000ffff157224 */ /* 0x000fe200078e0011 */
[----:B------:R-:W-:Y:S01]  /*97b0*/  IABS R17, R7 ;  /* 0x0000000700117213 */ /* 0x000fe20000000000 */
[C---:B------:R-:W-:Y:S02]  /*97c0*/  IMAD R15, R8.reuse, R19, R15 ;  /* 0x00000013080f7224 */ /* 0x040fe400078e020f */
[--C-:B------:R-:W-:Y:S01]  /*97d0*/  @!P4 IMAD.IADD R69, R69, 0x1, -R8.reuse ;  /* 0x000000014545c824 */ /* 0x100fe200078e0a08 */
[----:B------:R-:W-:Y:S01]  /*97e0*/  ISETP.GT.U32.AND P4, PT, R8, R40, PT ;  /* 0x000000280800720c */ /* 0x000fe20003f84070 */
[----:B------:R-:W-:Y:S02]  /*97f0*/  @!P6 IMAD.IADD R68, R68, 0x1, -R8 ;  /* 0x000000014444e824 */ /* 0x000fe400078e0a08 */
[----:B------:R-:W-:Y:S01]  /*9800*/  IMAD.HI.U32 R19, R9, R18, RZ ;  /* 0x0000001209137227 */ /* 0x000fe200078e00ff */
[----:B------:R-:W-:-:S03]  /*9810*/  ISETP.GT.U32.AND P6, PT, R8, R69, PT ;  /* 0x000000450800720c */ /* 0x000fc60003fc4070 */
[----:B------:R-:W-:Y:S01]  /*9820*/  @!P1 IMAD.MOV R21, RZ, RZ, -R21 ;  /* 0x000000ffff159224 */ /* 0x000fe200078e0a15 */
[C---:B------:R-:W-:Y:S01]  /*9830*/  ISETP.GT.U32.AND P1, PT, R8.reuse, R74, PT ;  /* 0x0000004a0800720c */ /* 0x040fe20003f24070 */
[----:B------:R-:W-:Y:S01]  /*9840*/  @!P2 IMAD.MOV R16, RZ, RZ, -R16 ;  /* 0x000000ffff10a224 */ /* 0x000fe200078e0a10 */
[----:B------:R-:W-:Y:S01]  /*9850*/  ISETP.GT.U32.AND P2, PT, R8, R68, PT ;  /* 0x000000440800720c */ /* 0x000fe20003f44070 */
[----:B------:R-:W-:Y:S01]  /*9860*/  IMAD.MOV R19, RZ, RZ, -R19 ;  /* 0x000000ffff137224 */ /* 0x000fe200078e0a13 */
[----:B------:R-:W-:Y:S01]  /*9870*/  STL [R1+0x56c], R21 ;  /* 0x00056c1501007387 */ /* 0x000fe20000100800 */
[----:B------:R-:W-:-:S03]  /*9880*/  IMAD.HI.U32 R20, R9, R2, RZ ;  /* 0x0000000209147227 */ /* 0x000fc600078e00ff */
[----:B------:R0:W-:Y:S01]  /*9890*/  STL [R1+0x57c], R16 ;  /* 0x00057c1001007387 */ /* 0x0001e20000100800 */
[----:B------:R-:W-:Y:S02]  /*98a0*/  IMAD.MOV R20, RZ, RZ, -R20 ;  /* 0x000000ffff147224 */ /* 0x000fe400078e0a14 */
[----:B------:R-:W-:Y:S02]  /*98b0*/  @!P6 IMAD.IADD R69, R69, 0x1, -R8 ;  /* 0x000000014545e824 */ /* 0x000fe400078e0a08 */
[----:B------:R-:W-:Y:S02]  /*98c0*/  IMAD R2, R8, R20, R2 ;  /* 0x0000001408027224 */ /* 0x000fe400078e0202 */
[--C-:B------:R-:W-:Y:S01]  /*98d0*/  @!P1 IMAD.IADD R74, R74, 0x1, -R8.reuse ;  /* 0x000000014a4a9824 */ /* 0x100fe200078e0a08 */
[----:B------:R-:W-:Y:S01]  /*98e0*/  ISETP.GE.AND P1, PT, R3, RZ, PT ;  /* 0x000000ff0300720c */ /* 0x000fe20003f26270 */
[----:B------:R-:W-:Y:S01]  /*98f0*/  @!P4 IMAD.IADD R40, R40, 0x1, -R8 ;  /* 0x000000012828c824 */ /* 0x000fe200078e0a08 */
[----:B------:R-:W-:Y:S01]  /*9900*/  LOP3.LUT R3, R0, 0xb8, R11, 0xfe, !PT ;  /* 0x000000b800037812 */ /* 0x000fe200078efe0b */
[----:B0-----:R-:W-:Y:S01]  /*9910*/  IMAD.MOV.U32 R16, RZ, RZ, R14 ;  /* 0x000000ffff107224 */ /* 0x001fe200078e000e */
[C---:B------:R-:W-:Y:S01]  /*9920*/  ISETP.GT.U32.AND P4, PT, R8.reuse, R15, PT ;  /* 0x0000000f0800720c */ /* 0x040fe20003f84070 */
[C---:B------:R-:W-:Y:S01]  /*9930*/  IMAD R14, R8.reuse, R19, R18 ;  /* 0x00000013080e7224 */ /* 0x040fe200078e0212 */
[----:B------:R-:W-:Y:S01]  /*9940*/  IABS R66, R3 ;  /* 0x0000000300427213 */ /* 0x000fe20000000000 */
[----:B------:R-:W-:Y:S01]  /*9950*/  @!P0 IMAD.MOV R16, RZ, RZ, -R16 ;  /* 0x000000ffff108224 */ /* 0x000fe200078e0a10 */
[----:B------:R-:W-:Y:S01]  /*9960*/  ISETP.GT.U32.AND P0, PT, R8, R2, PT ;  /* 0x000000020800720c */ /* 0x000fe20003f04070 */
[----:B------:R-:W-:Y:S01]  /*9970*/  @!P2 IMAD.IADD R68, R68, 0x1, -R8 ;  /* 0x000000014444a824 */ /* 0x000fe200078e0a08 */
[----:B------:R-:W-:Y:S01]  /*9980*/  ISETP.GT.U32.AND P6, PT, R8, R14, PT ;  /* 0x0000000e0800720c */ /* 0x000fe20003fc4070 */
[----:B------:R-:W-:Y:S01]  /*9990*/  @!P3 IMAD.MOV R40, RZ, RZ, -R40 ;  /* 0x000000ffff28b224 */ /* 0x000fe200078e0a28 */
[----:B------:R0:W-:Y:S01]  /*99a0*/  STL [R1+0x578], R16 ;  /* 0x0005781001007387 */ /* 0x0001e20000100800 */
[----:B------:R-:W-:Y:S01]  /*99b0*/  ISETP.GE.AND P2, PT, R12, RZ, PT ;  /* 0x000000ff0c00720c */ /* 0x000fe20003f46270 */
[----:B------:R-:W-:-:S04]  /*99c0*/  IMAD.HI.U32 R12, R9, R66, RZ ;  /* 0x00000042090c7227 */ /* 0x000fc800078e00ff */
[----:B------:R-:W-:Y:S02]  /*99d0*/  IMAD.MOV R12, RZ, RZ, -R12 ;  /* 0x000000ffff0c7224 */ /* 0x000fe400078e0a0c */
[----:B------:R-:W-:Y:S01]  /*99e0*/  @!P4 IMAD.IADD R15, R15, 0x1, -R8 ;  /* 0x000000010f0fc824 */ /* 0x000fe200078e0a08 */
[----:B------:R-:W-:Y:S01]  /*99f0*/  ISETP.GE.AND P4, PT, R10, RZ, PT ;  /* 0x000000ff0a00720c */ /* 0x000fe20003f86270 */
[----:B0-----:R-:W-:Y:S01]  /*9a00*/  IMAD.HI.U32 R16, R9, R17, RZ ;  /* 0x0000001109107227 */ /* 0x001fe200078e00ff */
[----:B------:R-:W-:-:S03]  /*9a10*/  LOP3.LUT R10, R0, 0xb9, R11, 0xfe, !PT ;  /* 0x000000b9000a7812 */ /* 0x000fc600078efe0b */
[----:B------:R-:W-:Y:S01]  /*9a20*/  @!P6 IMAD.IADD R14, R14, 0x1, -R8 ;  /* 0x000000010e0ee824 */ /* 0x000fe200078e0a08 */
[----:B------:R-:W-:Y:S01]  /*9a30*/  IABS R65, R10 ;  /* 0x0000000a00417213 */ /* 0x000fe20000000000 */
[----:B------:R-:W-:Y:S02]  /*9a40*/  IMAD.MOV R16, RZ, RZ, -R16 ;  /* 0x000000ffff107224 */ /* 0x000fe400078e0a10 */
[----:B------:R-:W-:Y:S01]  /*9a50*/  @!P0 IMAD.IADD R2, R2, 0x1, -R8 ;  /* 0x0000000102028824 */ /* 0x000fe200078e0a08 */
[C---:B------:R-:W-:Y:S01]  /*9a60*/  ISETP.GT.U32.AND P6, PT, R8.reuse, R14, PT ;  /* 0x0000000e0800720c */ /* 0x040fe20003fc4070 */
[----:B------:R-:W-:Y:S01]  /*9a70*/  @!P2 IMAD.MOV R68, RZ, RZ, -R68 ;  /* 0x000000ffff44a224 */ /* 0x000fe200078e0a44 */
[----:B------:R-:W-:Y:S01]  /*9a80*/  ISETP.GE.AND P0, PT, R13, RZ, PT ;  /* 0x000000ff0d00720c */ /* 0x000fe20003f06270 */
[C---:B------:R-:W-:Y:S01]  /*9a90*/  IMAD R13, R8.reuse, R16, R17 ;  /* 0x00000010080d7224 */ /* 0x040fe200078e0211 */
[C---:B------:R-:W-:Y:S01]  /*9aa0*/  ISETP.GT.U32.AND P3, PT, R8.reuse, R2, PT ;  /* 0x000000020800720c */ /* 0x040fe20003f64070 */
[----:B------:R-:W-:Y:S01]  /*9ab0*/  IMAD R66, R8, R12, R66 ;  /* 0x0000000c08427224 */ /* 0x000fe200078e0242 */
[----:B------:R-:W-:Y:S01]  /*9ac0*/  LOP3.LUT R16, R0, 0xba, R11, 0xfe, !PT ;  /* 0x000000ba00107812 */ /* 0x000fe200078efe0b */
[----:B------:R-:W-:Y:S01]  /*9ad0*/  @!P5 IMAD.MOV R74, RZ, RZ, -R74 ;  /* 0x000000ffff4ad224 */ /* 0x000fe200078e0a4a */
[C---:B------:R-:W-:Y:S01]  /*9ae0*/  ISETP.GT.U32.AND P2, PT, R8.reuse, R13, PT ;  /* 0x0000000d0800720c */ /* 0x040fe20003f44070 */
[----:B------:R-:W-:Y:S01]  /*9af0*/  @!P1 IMAD.MOV R69, RZ, RZ, -R69 ;  /* 0x000000ffff459224 */ /* 0x000fe200078e0a45 */
[----:B------:R-:W-:-:S02]  /*9b00*/  ISETP.GT.U32.AND P5, PT, R8, R15, PT ;  /* 0x0000000f0800720c */ /* 0x000fc40003fa4070 */
[----:B------:R-:W-:Y:S01]  /*9b10*/  IABS R64, R16 ;  /* 0x0000001000407213 */ /* 0x000fe20000000000 */
[--C-:B------:R-:W-:Y:S01]  /*9b20*/  @!P6 IMAD.IADD R14, R14, 0x1, -R8.reuse ;  /* 0x000000010e0ee824 */ /* 0x100fe200078e0a08 */
[----:B------:R-:W-:Y:S02]  /*9b30*/  ISETP.GT.U32.AND P6, PT, R8, R66, PT ;  /* 0x000000420800720c */ /* 0x000fe40003fc4070 */
[----:B------:R-:W-:Y:S01]  /*9b40*/  ISETP.GE.AND P1, PT, R4, RZ, PT ;  /* 0x000000ff0400720c */ /* 0x000fe20003f26270 */
[----:B------:R-:W-:Y:S01]  /*9b50*/  @!P3 IMAD.IADD R2, R2, 0x1, -R8 ;  /* 0x000000010202b824 */ /* 0x000fe200078e0a08 */
[----:B------:R-:W-:Y:S01]  /*9b60*/  ISETP.GE.AND P3, PT, R7, RZ, PT ;  /* 0x000000ff0700720c */ /* 0x000fe20003f66270 */
[----:B------:R-:W-:Y:S01]  /*9b70*/  IMAD.HI.U32 R4, R9, R64, RZ ;  /* 0x0000004009047227 */ /* 0x000fe200078e00ff */
[C-C-:B------:R-:W-:Y:S02]  /*9b80*/  LOP3.LUT R7, R0.reuse, 0xbb, R11.reuse, 0xfe, !PT ;  /* 0x000000bb00077812 */ /* 0x140fe400078efe0b */
[--C-:B------:R-:W-:Y:S01]  /*9b90*/  LOP3.LUT R12, R0, 0xbc, R11.reuse, 0xfe, !PT ;  /* 0x000000bc000c7812 */ /* 0x100fe200078efe0b */
[----:B------:R-:W-:Y:S01]  /*9ba0*/  IMAD.MOV.U32 R18, RZ, RZ, R2 ;  /* 0x000000ffff127224 */ /* 0x000fe200078e0002 */
[----:B------:R-:W-:Y:S01]  /*9bb0*/  IABS R62, R7 ;  /* 0x00000007003e7213 */ /* 0x000fe20000000000 */
[--C-:B------:R-:W-:Y:S01]  /*9bc0*/  @!P2 IMAD.IADD R13, R13, 0x1, -R8.reuse ;  /* 0x000000010d0da824 */ /* 0x100fe200078e0a08 */
[----:B------:R-:W-:Y:S01]  /*9bd0*/  IABS R2, R12 ;  /* 0x0000000c00027213 */ /* 0x000fe20000000000 */
[----:B------:R-:W-:Y:S01]  /*9be0*/  @!P5 IMAD.IADD R15, R15, 0x1, -R8 ;  /* 0x000000010f0fd824 */ /* 0x000fe200078e0a08 */
[----:B------:R-:W-:Y:S01]  /*9bf0*/  ISETP.GE.AND P5, PT, R3, RZ, PT ;  /* 0x000000ff0300720c */ /* 0x000fe20003fa6270 */
[----:B------:R-:W-:Y:S01]  /*9c00*/  @!P0 IMAD.MOV R18, RZ, RZ, -R18 ;  /* 0x000000ffff128224 */ /* 0x000fe200078e0a12 */
[----:B------:R-:W-:Y:S01]  /*9c10*/  ISETP.GT.U32.AND P0, PT, R8, R13, PT ;  /* 0x0000000d0800720c */ /* 0x000fe20003f04070 */
[----:B------:R-:W-:Y:S01]  /*9c20*/  @!P6 IMAD.IADD R66, R66, 0x1, -R8 ;  /* 0x000000014242e824 */ /* 0x000fe200078e0a08 */
[----:B------:R-:W-:Y:S01]  /*9c30*/  ISETP.GE.AND P2, PT, R10, RZ, PT ;  /* 0x000000ff0a00720c */ /* 0x000fe20003f46270 */
[----:B------:R-:W-:Y:S01]  /*9c40*/  IMAD.HI.U32 R3, R9, R65, RZ ;  /* 0x0000004109037227 */ /* 0x000fe200078e00ff */
[----:B------:R-:W-:Y:S01]  /*9c50*/  LOP3.LUT R10, R0, 0xbd, R11, 0xfe, !PT ;  /* 0x000000bd000a7812 */ /* 0x000fe200078efe0b */
[----:B------:R0:W-:Y:S01]  /*9c60*/  STL [R1+0x568], R18 ;  /* 0x0005681201007387 */ /* 0x0001e20000100800 */
[----:B------:R-:W-:Y:S01]  /*9c70*/  ISETP.GT.U32.AND P6, PT, R8, R66, PT ;  /* 0x000000420800720c */ /* 0x000fe20003fc4070 */
[----:B------:R-:W-:-:S02]  /*9c80*/  IMAD.MOV R3, RZ, RZ, -R3 ;  /* 0x000000ffff037224 */ /* 0x000fc400078e0a03 */
[----:B------:R-:W-:Y:S02]  /*9c90*/  IMAD.MOV R4, RZ, RZ, -R4 ;  /* 0x000000ffff047224 */ /* 0x000fe400078e0a04 */
[C---:B------:R-:W-:Y:S01]  /*9ca0*/  IMAD R65, R8.reuse, R3, R65 ;  /* 0x0000000308417224 */ /* 0x040fe200078e0241 */
[----:B------:R-:W-:Y:S01]  /*9cb0*/  IABS R3, R10 ;  /* 0x0000000a00037213 */ /* 0x000fe20000000000 */
[----:B------:R-:W-:Y:S02]  /*9cc0*/  @!P0 IMAD.IADD R13, R13, 0x1, -R8 ;  /* 0x000000010d0d8824 */ /* 0x000fe400078e0a08 */
[C---:B------:R-:W-:Y:S01]  /*9cd0*/  IMAD R64, R8.reuse, R4, R64 ;  /* 0x0000000408407224 */ /* 0x040fe200078e0240 */
[----:B------:R-:W-:Y:S01]  /*9ce0*/  ISETP.GT.U32.AND P0, PT, R8, R65, PT ;  /* 0x000000410800720c */ /* 0x000fe20003f04070 */
[----:B------:R-:W-:Y:S01]  /*9cf0*/  IMAD.HI.U32 R19, R9, R62, RZ ;  /* 0x0000003e09137227 */ /* 0x000fe200078e00ff */
[----:B------:R-:W-:-:S03]  /*9d00*/  LOP3.LUT R4, R0, 0xbe, R11, 0xfe, !PT ;  /* 0x000000be00047812 */ /* 0x000fc600078efe0b */
[----:B------:R-:W-:Y:S01]  /*9d10*/  @!P6 IMAD.IADD R66, R66, 0x1, -R8 ;  /* 0x000000014242e824 */ /* 0x000fe200078e0a08 */
[----:B------:R-:W-:Y:S01]  /*9d20*/  ISETP.GT.U32.AND P6, PT, R8, R64, PT ;  /* 0x000000400800720c */ /* 0x000fe20003fc4070 */
[----:B0-----:R-:W-:-:S04]  /*9d30*/  IMAD.HI.U32 R18, R9, R2, RZ ;  /* 0x0000000209127227 */ /* 0x001fc800078e00ff */
[----:B------:R-:W-:Y:S02]  /*9d40*/  IMAD.MOV R19, RZ, RZ, -R19 ;  /* 0x000000ffff137224 */ /* 0x000fe400078e0a13 */
[----:B------:R-:W-:Y:S01]  /*9d50*/  @!P0 IMAD.IADD R65, R65, 0x1, -R8 ;  /* 0x0000000141418824 */ /* 0x000fe200078e0a08 */
[----:B------:R-:W-:Y:S01]  /*9d60*/  ISETP.GE.AND P0, PT, R16, RZ, PT ;  /* 0x000000ff1000720c */ /* 0x000fe20003f06270 */
[----:B------:R-:W-:Y:S01]  /*9d70*/  IMAD.MOV R18, RZ, RZ, -R18 ;  /* 0x000000ffff127224 */ /* 0x000fe200078e0a12 */
[----:B------:R-:W-:Y:S01]  /*9d80*/  IABS R16, R4 ;  /* 0x0000000400107213 */ /* 0x000fe20000000000 */
[----:B------:R-:W-:Y:S02]  /*9d90*/  IMAD R62, R8, R19, R62 ;  /* 0x00000013083e7224 */ /* 0x000fe400078e023e */
[----:B------:R-:W-:Y:S01]  /*9da0*/  @!P6 IMAD.IADD R64, R64, 0x1, -R8 ;  /* 0x000000014040e824 */ /* 0x000fe200078e0a08 */
[----:B------:R-:W-:Y:S01]  /*9db0*/  ISETP.GT.U32.AND P6, PT, R8, R65, PT ;  /* 0x000000410800720c */ /* 0x000fe20003fc4070 */
[----:B------:R-:W-:-:S04]  /*9dc0*/  IMAD.HI.U32 R17, R9, R3, RZ ;  /* 0x0000000309117227 */ /* 0x000fc800078e00ff */
[C---:B------:R-:W-:Y:S02]  /*9dd0*/  IMAD R2, R8.reuse, R18, R2 ;  /* 0x0000001208027224 */ /* 0x040fe400078e0202 */
[----:B------:R-:W-:Y:S01]  /*9de0*/  @!P1 IMAD.MOV R14, RZ, RZ, -R14 ;  /* 0x000000ffff0e9224 */ /* 0x000fe200078e0a0e */
[C---:B------:R-:W-:Y:S01]  /*9df0*/  ISETP.GT.U32.AND P1, PT, R8.reuse, R62, PT ;  /* 0x0000003e0800720c */ /* 0x040fe20003f24070 */
[----:B------:R-:W-:Y:S02]  /*9e00*/  IMAD.MOV R17, RZ, RZ, -R17 ;  /* 0x000000ffff117224 */ /* 0x000fe400078e0a11 */
[----:B------:R-:W-:Y:S01]  /*9e10*/  @!P4 IMAD.MOV R15, RZ, RZ, -R15 ;  /* 0x000000ffff0fc224 */ /* 0x000fe200078e0a0f */
[C---:B------:R-:W-:Y:S01]  /*9e20*/  ISETP.GT.U32.AND P4, PT, R8.reuse, R64, PT ;  /* 0x000000400800720c */ /* 0x040fe20003f84070 */
[----:B------:R-:W-:Y:S01]  /*9e30*/  @!P3 IMAD.MOV R13, RZ, RZ, -R13 ;  /* 0x000000ffff0db224 */ /* 0x000fe200078e0a0d */
[C---:B------:R-:W-:Y:S01]  /*9e40*/  ISETP.GT.U32.AND P3, PT, R8.reuse, R2, PT ;  /* 0x000000020800720c */ /* 0x040fe20003f64070 */
[----:B------:R-:W-:Y:S01]  /*9e50*/  IMAD R3, R8, R17, R3 ;  /* 0x0000001108037224 */ /* 0x000fe200078e0203 */
[----:B------:R-:W-:Y:S01]  /*9e60*/  STL [R1+0x550], R15 ;  /* 0x0005500f01007387 */ /* 0x000fe20000100800 */
[----:B------:R-:W-:-:S02]  /*9e70*/  @!P6 IMAD.IADD R65, R65, 0x1, -R8 ;  /* 0x000000014141e824 */ /* 0x000fc400078e0a08 */
[----:B------:R-:W-:Y:S01]  /*9e80*/  @!P5 IMAD.MOV R66, RZ, RZ, -R66 ;  /* 0x000000ffff42d224 */ /* 0x000fe200078e0a42 */
[----:B------:R0:W-:Y:S01]  /*9e90*/  STL [R1+0x558], R14 ;  /* 0x0005580e01007387 */ /* 0x0001e20000100800 */
[----:B------:R-:W-:Y:S01]  /*9ea0*/  ISETP.GT.U32.AND P6, PT, R8, R3, PT ;  /* 0x000000030800720c */ /* 0x000fe20003fc4070 */
[--C-:B------:R-:W-:Y:S01]  /*9eb0*/  @!P1 IMAD.IADD R62, R62, 0x1, -R8.reuse ;  /* 0x000000013e3e9824 */ /* 0x100fe200078e0a08 */
[----:B------:R-:W-:Y:S01]  /*9ec0*/  ISETP.GE.AND P5, PT, R7, RZ, PT ;  /* 0x000000ff0700720c */ /* 0x000fe20003fa6270 */
[----:B------:R1:W-:Y:S01]  /*9ed0*/  STL [R1+0x564], R13 ;  /* 0x0005640d01007387 */ /* 0x0003e20000100800 */
[--C-:B------:R-:W-:Y:S01]  /*9ee0*/  @!P4 IMAD.IADD R64, R64, 0x1, -R8.reuse ;  /* 0x000000014040c824 */ /* 0x100fe200078e0a08 */
[----:B------:R-:W-:Y:S01]  /*9ef0*/  ISETP.GE.AND P4, PT, R12, RZ, PT ;  /* 0x000000ff0c00720c */ /* 0x000fe20003f86270 */
[----:B------:R-:W-:Y:S01]  /*9f00*/  @!P3 IMAD.IADD R2, R2, 0x1, -R8 ;  /* 0x000000010202b824 */ /* 0x000fe200078e0a08 */
[----:B------:R-:W-:Y:S01]  /*9f10*/  ISETP.GT.U32.AND P3, PT, R8, R62, PT ;  /* 0x0000003e0800720c */ /* 0x000fe20003f64070 */
[----:B------:R-:W-:Y:S01]  /*9f20*/  @!P0 IMAD.MOV R64, RZ, RZ, -R64 ;  /* 0x000000ffff408224 */ /* 0x000fe200078e0a40 */
[----:B------:R-:W-:Y:S01]  /*9f30*/  ISETP.GE.AND P1, PT, R10, RZ, PT ;  /* 0x000000ff0a00720c */ /* 0x000fe20003f26270 */
[----:B0-----:R-:W-:Y:S01]  /*9f40*/  IMAD.HI.U32 R14, R9, R16, RZ ;  /* 0x00000010090e7227 */ /* 0x001fe200078e00ff */
[----:B-1----:R-:W-:-:S03]  /*9f50*/  LOP3.LUT R13, R0, 0xbf, R11, 0xfe, !PT ;  /* 0x000000bf000d7812 */ /* 0x002fc600078efe0b */
[----:B------:R-:W-:Y:S02]  /*9f60*/  IMAD.MOV R14, RZ, RZ, -R14 ;  /* 0x000000ffff0e7224 */ /* 0x000fe400078e0a0e */
[----:B------:R-:W-:Y:S01]  /*9f70*/  @!P6 IMAD.IADD R3, R3, 0x1, -R8 ;  /* 0x000000010303e824 */ /* 0x000fe200078e0a08 */
[----:B------:R-:W-:Y:S01]  /*9f80*/  IABS R12, R13 ;  /* 0x0000000d000c7213 */ /* 0x000fe20000000000 */
[C---:B------:R-:W-:Y:S02]  /*9f90*/  IMAD R7, R8.reuse, R14, R16 ;  /* 0x0000000e08077224 */ /* 0x040fe400078e0210 */
[----:B------:R-:W-:Y:S01]  /*9fa0*/  @!P2 IMAD.MOV R65, RZ, RZ, -R65 ;  /* 0x000000ffff41a224 */ /* 0x000fe200078e0a41 */
[C---:B------:R-:W-:Y:S01]  /*9fb0*/  ISETP.GT.U32.AND P2, PT, R8.reuse, R2, PT ;  /* 0x000000020800720c */ /* 0x040fe20003f44070 */
[----:B------:R-:W-:Y:S01]  /*9fc0*/  IMAD.MOV.U32 R10, RZ, RZ, R12 ;  /* 0x000000ffff0a7224 */ /* 0x000fe200078e000c */
[----:B------:R-:W-:Y:S01]  /*9fd0*/  ISETP.GT.U32.AND P0, PT, R8, R7, PT ;  /* 0x000000070800720c */ /* 0x000fe20003f04070 */
[----:B------:R-:W-:Y:S01]  /*9fe0*/  @!P3 IMAD.IADD R62, R62, 0x1, -R8 ;  /* 0x000000013e3eb824 */ /* 0x000fe200078e0a08 */
[----:B------:R-:W-:Y:S01]  /*9ff0*/  ISETP.GT.U32.AND P6, PT, R8, R3, PT ;  /* 0x000000030800720c */ /* 0x000fe20003fc4070 */
[----:B------:R-:W-:Y:S01]  /*a000*/  IMAD.HI.U32 R14, R9, R10, RZ ;  /* 0x0000000a090e7227 */ /* 0x000fe200078e00ff */
[----:B------:R-:W-:-:S02]  /*a010*/  LOP3.LUT R12, R0, 0xc0, R11, 0xfe, !PT ;  /* 0x000000c0000c7812 */ /* 0x000fc400078efe0b */
[----:B------:R-:W-:Y:S01]  /*a020*/  ISETP.GE.AND P3, PT, R4, RZ, PT ;  /* 0x000000ff0400720c */ /* 0x000fe20003f66270 */
[----:B------:R-:W-:Y:S01]  /*a030*/  IMAD.MOV R14, RZ, RZ, -R14 ;  /* 0x000000ffff0e7224 */ /* 0x000fe200078e0a0e */
[----:B------:R-:W-:Y:S01]  /*a040*/  IABS R61, R12 ;  /* 0x0000000c003d7213 */ /* 0x000fe20000000000 */
[----:B------:R-:W-:Y:S01]  /*a050*/  @!P5 IMAD.MOV R62, RZ, RZ, -R62 ;  /* 0x000000ffff3ed224 */ /* 0x000fe200078e0a3e */
[----:B------:R-:W-:Y:S01]  /*a060*/  LOP3.LUT R4, R0, 0xc1, R11, 0xfe, !PT ;  /* 0x000000c100047812 */ /* 0x000fe200078efe0b */
[----:B------:R-:W-:Y:S02]  /*a070*/  IMAD R10, R8, R14, R10 ;  /* 0x0000000e080a7224 */ /* 0x000fe400078e020a */
[----:B------:R-:W-:Y:S01]  /*a080*/  @!P0 IMAD.IADD R7, R7, 0x1, -R8 ;  /* 0x0000000107078824 */ /* 0x000fe200078e0a08 */
[----:B------:R-:W-:Y:S01]  /*a090*/  IABS R60, R4 ;  /* 0x00000004003c7213 */ /* 0x000fe20000000000 */
[----:B------:R-:W-:Y:S01]  /*a0a0*/  IMAD.HI.U32 R14, R9, R61, RZ ;  /* 0x0000003d090e7227 */ /* 0x000fe200078e00ff */
[----:B------:R-:W-:-:S02]  /*a0b0*/  ISETP.GE.AND P0, PT, R12, RZ, PT ;  /* 0x000000ff0c00720c */ /* 0x000fc40003f06270 */
[----:B------:R-:W-:Y:S01]  /*a0c0*/  ISETP.GT.U32.AND P5, PT, R8, R7, PT ;  /* 0x000000070800720c */ /* 0x000fe20003fa4070 */
[--C-:B------:R-:W-:Y:S01]  /*a0d0*/  @!P2 IMAD.IADD R2, R2, 0x1, -R8.reuse ;  /* 0x000000010202a824 */ /* 0x100fe200078e0a08 */
[----:B------:R-:W-:Y:S01]  /*a0e0*/  ISETP.GE.AND P2, PT, R13, RZ, PT ;  /* 0x000000ff0d00720c */ /* 0x000fe20003f46270 */
[----:B------:R-:W-:Y:S01]  /*a0f0*/  @!P6 IMAD.IADD R3, R3, 0x1, -R8 ;  /* 0x000000010303e824 */ /* 0x000fe200078e0a08 */
[----:B------:R-:W-:Y:S01]  /*a100*/  ISETP.GT.U32.AND P6, PT, R8, R10, PT ;  /* 0x0000000a0800720c */ /* 0x000fe20003fc4070 */
[----:B------:R-:W-:Y:S01]  /*a110*/  IMAD.MOV R14, RZ, RZ, -R14 ;  /* 0x000000ffff0e7224 */ /* 0x000fe200078e0a0e */
[C-C-:B------:R-:W-:Y:S01]  /*a120*/  LOP3.LUT R12, R0.reuse, 0xc3, R11.reuse, 0xfe, !PT ;  /* 0x000000c3000c7812 */ /* 0x140fe200078efe0b */
[----:B------:R-:W-:Y:S01]  /*a130*/  IMAD.HI.U32 R16, R9, R60, RZ ;  /* 0x0000003c09107227 */ /* 0x000fe200078e00ff */
[----:B------:R-:W-:-:S03]  /*a140*/  LOP3.LUT R13, R0, 0xc2, R11, 0xfe, !PT ;  /* 0x000000c2000d7812 */ /* 0x000fc600078efe0b */
[----:B------:R-:W-:Y:S01]  /*a150*/  IMAD.MOV.U32 R17, RZ, RZ, R2 ;  /* 0x000000ffff117224 */ /* 0x000fe200078e0002 */
[----:B------:R-:W-:Y:S01]  /*a160*/  IABS R15, R13 ;  /* 0x0000000d000f7213 */ /* 0x000fe20000000000 */
[C---:B------:R-:W-:Y:S01]  /*a170*/  IMAD R61, R8.reuse, R14, R61 ;  /* 0x0000000e083d7224 */ /* 0x040fe200078e023d */
[----:B------:R-:W-:Y:S01]  /*a180*/  IABS R14, R12 ;  /* 0x0000000c000e7213 */ /* 0x000fe20000000000 */
[----:B------:R-:W-:Y:S02]  /*a190*/  IMAD.MOV R2, RZ, RZ, -R16 ;  /* 0x000000ffff027224 */ /* 0x000fe400078e0a10 */
[----:B------:R-:W-:Y:S01]  /*a1a0*/  @!P4 IMAD.MOV R17, RZ, RZ, -R17 ;  /* 0x000000ffff11c224 */ /* 0x000fe200078e0a11 */
[C---:B------:R-:W-:Y:S01]  /*a1b0*/  ISETP.GT.U32.AND P4, PT, R8.reuse, R61, PT ;  /* 0x0000003d0800720c */ /* 0x040fe20003f84070 */
[----:B------:R-:W-:Y:S02]  /*a1c0*/  IMAD R60, R8, R2, R60 ;  /* 0x00000002083c7224 */ /* 0x000fe400078e023c */
[--C-:B------:R-:W-:Y:S01]  /*a1d0*/  @!P5 IMAD.IADD R7, R7, 0x1, -R8.reuse ;  /* 0x000000010707d824 */ /* 0x100fe200078e0a08 */
[----:B------:R-:W-:Y:S01]  /*a1e0*/  STL [R1+0x548], R17 ;  /* 0x0005481101007387 */ /* 0x000fe20000100800 */
[----:B------:R-:W-:Y:S01]  /*a1f0*/  @!P6 IMAD.IADD R10, R10, 0x1, -R8 ;  /* 0x000000010a0ae824 */ /* 0x000fe200078e0a08 */
[----:B------:R-:W-:Y:S01]  /*a200*/  ISETP.GT.U32.AND P5, PT, R8, R60, PT ;  /* 0x0000003c0800720c */ /* 0x000fe20003fa4070 */
[----:B------:R-:W-:Y:S01]  /*a210*/  @!P1 IMAD.MOV R3, RZ, RZ, -R3 ;  /* 0x000000ffff039224 */ /* 0x000fe200078e0a03 */
[----:B------:R-:W-:Y:S01]  /*a220*/  ISETP.GE.AND P1, PT, R4, RZ, PT ;  /* 0x000000ff0400720c */ /* 0x000fe20003f26270 */
[----:B------:R-:W-:Y:S01]  /*a230*/  IMAD.HI.U32 R2, R9, R15, RZ ;  /* 0x0000000f09027227 */ /* 0x000fe200078e00ff */
[----:B------:R-:W-:-:S02]  /*a240*/  ISETP.GT.U32.AND P6, PT, R8, R10, PT ;  /* 0x0000000a0800720c */ /* 0x000fc40003fc4070 */
[----:B------:R0:W-:Y:S01]  /*a250*/  STL [R1+0x554], R3 ;  /* 0x0005540301007387 */ /* 0x0001e20000100800 */
[----:B------:R-:W-:Y:S01]  /*a260*/  @!P4 IMAD.IADD R61, R61, 0x1, -R8 ;  /* 0x000000013d3dc824 */ /* 0x000fe200078e0a08 */
[----:B------:R-:W-:Y:S01]  /*a270*/  LOP3.LUT R4, R0, 0xc4, R11, 0xfe, !PT ;  /* 0x000000c400047812 */ /* 0x000fe200078efe0b */
[----:B------:R-:W-:Y:S01]  /*a280*/  IMAD.MOV R2, RZ, RZ, -R2 ;  /* 0x000000ffff027224 */ /* 0x000fe200078e0a02 */
[----:B------:R-:W-:Y:S01]  /*a290*/  ISETP.GE.AND P4, PT, R12, RZ, PT ;  /* 0x000000ff0c00720c */ /* 0x000fe20003f86270 */
[----:B------:R-:W-:Y:S01]  /*a2a0*/  IMAD.MOV.U32 R16, RZ, RZ, R7 ;  /* 0x000000ffff107224 */ /* 0x000fe200078e0007 */
[----:B------:R-:W-:Y:S01]  /*a2b0*/  IABS R12, R4 ;  /* 0x00000004000c7213 */ /* 0x000fe20000000000 */
[----:B------:R-:W-:Y:S01]  /*a2c0*/  @!P5 IMAD.IADD R60, R60, 0x1, -R8 ;  /* 0x000000013c3cd824 */ /* 0x000fe200078e0a08 */
[C---:B------:R-:W-:Y:S01]  /*a2d0*/  ISETP.GT.U32.AND P5, PT, R8.reuse, R61, PT ;  /* 0x0000003d0800720c */ /* 0x040fe20003fa4070 */
[----:B------:R-:W-:Y:S01]  /*a2e0*/  IMAD R58, R8, R2, R15 ;  /* 0x00000002083a7224 */ /* 0x000fe200078e020f */
[----:B------:R-:W-:Y:S01]  /*a2f0*/  LOP3.LUT R7, R0, 0xc6, R11, 0xfe, !PT ;  /* 0x000000c600077812 */ /* 0x000fe200078efe0b */
[----:B0-----:R-:W-:-:S03]  /*a300*/  IMAD.HI.U32 R3, R9, R14, RZ ;  /* 0x0000000e09037227 */ /* 0x001fc600078e00ff */
[----:B------:R-:W-:Y:S01]  /*a310*/  IABS R2, R7 ;  /* 0x0000000700027213 */ /* 0x000fe20000000000 */
[----:B------:R-:W-:Y:S02]  /*a320*/  IMAD.MOV R3, RZ, RZ, -R3 ;  /* 0x000000ffff037224 */ /* 0x000fe400078e0a03 */
[----:B------:R-:W-:Y:S01]  /*a330*/  @!P6 IMAD.IADD R10, R10, 0x1, -R8 ;  /* 0x000000010a0ae824 */ /* 0x000fe200078e0a08 */
[----:B------:R-:W-:Y:S01]  /*a340*/  ISETP.GE.AND P6, PT, R13, RZ, PT ;  /* 0x000000ff0d00720c */ /* 0x000fe20003fc6270 */
[----:B------:R-:W-:Y:S01]  /*a350*/  IMAD R57, R8, R3, R14 ;  /* 0x0000000308397224 */ /* 0x000fe200078e020e */
[C-C-:B------:R-:W-:Y:S01]  /*a360*/  LOP3.LUT R13, R0.reuse, 0xc7, R11.reuse, 0xfe, !PT ;  /* 0x000000c7000d7812 */ /* 0x140fe200078efe0b */
[----:B------:R-:W-:Y:S01]  /*a370*/  IMAD.MOV.U32 R3, RZ, RZ, R10 ;  /* 0x000000ffff037224 */ /* 0x000fe200078e000a */
[----:B------:R-:W-:Y:S01]  /*a380*/  LOP3.LUT R14, R0, 0xc5, R11, 0xfe, !PT ;  /* 0x000000c5000e7812 */ /* 0x000fe200078efe0b */
[----:B------:R-:W-:Y:S01]  /*a390*/  @!P5 IMAD.IADD R61, R61, 0x1, -R8 ;  /* 0x000000013d3dd824 */ /* 0x000fe200078e0a08 */
[C---:B------:R-:W-:Y:S01]  /*a3a0*/  ISETP.GT.U32.AND P5, PT, R8.reuse, R57, PT ;  /* 0x000000390800720c */ /* 0x040fe20003fa4070 */
[----:B------:R-:W-:Y:S01]  /*a3b0*/  @!P2 IMAD.MOV R3, RZ, RZ, -R3 ;  /* 0x000000ffff03a224 */ /* 0x000fe200078e0a03 */
[----:B------:R-:W-:Y:S01]  /*a3c0*/  ISETP.GT.U32.AND P2, PT, R8, R58, PT ;  /* 0x0000003a0800720c */ /* 0x000fe20003f44070 */
[----:B------:R-:W-:Y:S01]  /*a3d0*/  IMAD.HI.U32 R15, R9, R12, RZ ;  /* 0x0000000c090f7227 */ /* 0x000fe200078e00ff */
[----:B------:R-:W-:-:S03]  /*a3e0*/  IABS R10, R14 ;  /* 0x0000000e000a7213 */ /* 0x000fc60000000000 */
[----:B------:R-:W-:Y:S02]  /*a3f0*/  IMAD.MOV R15, RZ, RZ, -R15 ;  /* 0x000000ffff0f7224 */ /* 0x000fe400078e0a0f */
[----:B------:R-:W-:Y:S01]  /*a400*/  @!P3 IMAD.MOV R16, RZ, RZ, -R16 ;  /* 0x000000ffff10b224 */ /* 0x000fe200078e0a10 */
[C---:B------:R-:W-:Y:S01]  /*a410*/  ISETP.GT.U32.AND P3, PT, R8.reuse, R60, PT ;  /* 0x0000003c0800720c */ /* 0x040fe20003f64070 */
[----:B------:R-:W-:Y:S02]  /*a420*/  IMAD R12, R8, R15, R12 ;  /* 0x0000000f080c7224 */ /* 0x000fe400078e020c */
[--C-:B------:R-:W-:Y:S01]  /*a430*/  @!P5 IMAD.IADD R57, R57, 0x1, -R8.reuse ;  /* 0x000000013939d824 */ /* 0x100fe200078e0a08 */
[----:B------:R-:W-:Y:S01]  /*a440*/  STL [R1+0x544], R16 ;  /* 0x0005441001007387 */ /* 0x000fe20000100800 */
[----:B------:R-:W-:Y:S01]  /*a450*/  @!P2 IMAD.IADD R58, R58, 0x1, -R8 ;  /* 0x000000013a3aa824 */ /* 0x000fe200078e0a08 */
[C---:B------:R-:W-:Y:S01]  /*a460*/  ISETP.GT.U32.AND P2, PT, R8.reuse, R12, PT ;  /* 0x0000000c0800720c */ /* 0x040fe20003f44070 */
[----:B------:R-:W-:Y:S01]  /*a470*/  @!P0 IMAD.MOV R61, RZ, RZ, -R61 ;  /* 0x000000ffff3d8224 */ /* 0x000fe200078e0a3d */
[----:B------:R0:W-:Y:S01]  /*a480*/  STL [R1+0x54c], R3 ;  /* 0x00054c0301007387 */ /* 0x0001e20000100800 */
[C---:B------:R-:W-:Y:S01]  /*a490*/  ISETP.GT.U32.AND P0, PT, R8.reuse, R57, PT ;  /* 0x000000390800720c */ /* 0x040fe20003f04070 */
[----:B------:R-:W-:Y:S01]  /*a4a0*/  IMAD.HI.U32 R15, R9, R10, RZ ;  /* 0x0000000a090f7227 */ /* 0x000fe200078e00ff */
[----:B------:R-:W-:-:S03]  /*a4b0*/  ISETP.GT.U32.AND P5, PT, R8, R58, PT ;  /* 0x0000003a0800720c */ /* 0x000fc60003fa4070 */
[----:B------:R-:W-:Y:S01]  /*a4c0*/  @!P3 IMAD.IADD R60, R60, 0x1, -R8 ;  /* 0x000000013c3cb824 */ /* 0x000fe200078e0a08 */
[----:B------:R-:W-:Y:S01]  /*a4d0*/  ISETP.GE.AND P3, PT, R4, RZ, PT ;  /* 0x000000ff0400720c */ /* 0x000fe20003f66270 */
[----:B------:R-:W-:Y:S01]  /*a4e0*/  IMAD.HI.U32 R4, R9, R2, RZ ;  /* 0x0000000209047227 */ /* 0x000fe200078e00ff */
[----:B0-----:R-:W-:-:S03]  /*a4f0*/  IABS R3, R13 ;  /* 0x0000000d00037213 */ /* 0x001fc60000000000 */
[----:B------:R-:W-:Y:S01]  /*a500*/  @!P1 IMAD.MOV R60, RZ, RZ, -R60 ;  /* 0x000000ffff3c9224 */ /* 0x000fe200078e0a3c */
[----:B------:R-:W-:Y:S01]  /*a510*/  ISETP.GE.AND P1, PT, R14, RZ, PT ;  /* 0x000000ff0e00720c */ /* 0x000fe20003f26270 */
[----:B------:R-:W-:Y:S02]  /*a520*/  @!P2 IMAD.IADD R12, R12, 0x1, -R8 ;  /* 0x000000010c0ca824 */ /* 0x000fe400078e0a08 */
[----:B------:R-:W-:-:S03]  /*a530*/  IMAD.HI.U32 R16, R9, R3, RZ ;  /* 0x0000000309107227 */ /* 0x000fc600078e00ff */
[C---:B------:R-:W-:Y:S01]  /*a540*/  ISETP.GT.U32.AND P2, PT, R8.reuse, R12, PT ;  /* 0x0000000c0800720c */ /* 0x040fe20003f44070 */
[----:B------:R-:W-:Y:S02]  /*a550*/  IMAD.MOV R14, RZ, RZ, -R16 ;  /* 0x000000ffff0e7224 */ /* 0x000fe400078e0a10 */
[----:B------:R-:W-:Y:S02]  /*a560*/  @!P0 IMAD.IADD R57, R57, 0x1, -R8 ;  /* 0x0000000139398824 */ /* 0x000fe400078e0a08 */
[C---:B------:R-:W-:Y:S02]  /*a570*/  IMAD R3, R8.reuse, R14, R3 ;  /* 0x0000000e08037224 */ /* 0x040fe400078e0203 */
[----:B------:R-:W-:Y:S02]  /*a580*/  @!P4 IMAD.MOV R57, RZ, RZ, -R57 ;  /* 0x000000ffff39c224 */ /* 0x000fe400078e0a39 */
[----:B------:R-:W-:Y:S01]  /*a590*/  IMAD.MOV R15, RZ, RZ, -R15 ;  /* 0x000000ffff0f7224 */ /* 0x000fe200078e0a0f */
[----:B------:R-:W-:Y:S01]  /*a5a0*/  ISETP.GT.U32.AND P4, PT, R8, R3, PT ;  /* 0x000000030800720c */ /* 0x000fe20003f84070 */
[----:B------:R-:W-:-:S02]  /*a5b0*/  IMAD.MOV R4, RZ, RZ, -R4 ;  /* 0x000000ffff047224 */ /* 0x000fc400078e0a04 */
[C---:B------:R-:W-:Y:S02]  /*a5c0*/  IMAD R10, R8.reuse, R15, R10 ;  /* 0x0000000f080a7224 */ /* 0x040fe400078e020a */
[----:B------:R-:W-:Y:S01]  /*a5d0*/  IMAD R2, R8, R4, R2 ;  /* 0x0000000408027224 */ /* 0x000fe200078e0202 */
[--C-:B------:R-:W-:Y:S01]  /*a5e0*/  LOP3.LUT R4, R0, 0xc8, R11.reuse, 0xfe, !PT ;  /* 0x000000c800047812 */ /* 0x100fe200078efe0b */
[--C-:B------:R-:W-:Y:S01]  /*a5f0*/  @!P5 IMAD.IADD R58, R58, 0x1, -R8.reuse ;  /* 0x000000013a3ad824 */ /* 0x100fe200078e0a08 */
[----:B------:R-:W-:Y:S01]  /*a600*/  ISETP.GT.U32.AND P5, PT, R8, R10, PT ;  /* 0x0000000a0800720c */ /* 0x000fe20003fa4070 */
[----:B------:R-:W-:Y:S01]  /*a610*/  @!P2 IMAD.IADD R12, R12, 0x1, -R8 ;  /* 0x000000010c0ca824 */ /* 0x000fe200078e0a08 */
[----:B------:R-:W-:Y:S01]  /*a620*/  ISETP.GE.AND P2, PT, R13, RZ, PT ;  /* 0x000000ff0d00720c */ /* 0x000fe20003f46270 */
[----:B------:R-:W-:Y:S01]  /*a630*/  @!P6 IMAD.MOV R58, RZ, RZ, -R58 ;  /* 0x000000ffff3ae224 */ /* 0x000fe200078e0a3a */
[----:B------:R-:W-:Y:S01]  /*a640*/  ISETP.GT.U32.AND P0, PT, R8, R2, PT ;  /* 0x000000020800720c */ /* 0x000fe20003f04070 */
[----:B------:R-:W-:Y:S01]  /*a650*/  @!P4 IMAD.IADD R3, R3, 0x1, -R8 ;  /* 0x000000010303c824 */ /* 0x000fe200078e0a08 */
[----:B------:R-:W-:Y:S01]  /*a660*/  LOP3.LUT R13, R0, 0xc9, R11, 0xfe, !PT ;  /* 0x000000c9000d7812 */ /* 0x000fe200078efe0b */
[----:B------:R-:W-:Y:S01]  /*a670*/  IMAD.MOV.U32 R17, RZ, RZ, R12 ;  /* 0x000000ffff117224 */ /* 0x000fe200078e000c */
[----:B------:R-:W-:-:S02]  /*a680*/  IABS R38, R4 ;  /* 0x0000000400267213 */ /* 0x000fc40000000000 */
[----:B------:R-:W-:Y:S01]  /*a690*/  IABS R27, R13 ;  /* 0x0000000d001b7213 */ /* 0x000fe20000000000 */
[----:B------:R-:W-:Y:S01]  /*a6a0*/  @!P3 IMAD.MOV R17, RZ, RZ, -R17 ;  /* 0x000000ffff11b224 */ /* 0x000fe200078e0a11 */
[----:B------:R-:W-:Y:S01]  /*a6b0*/  ISETP.GT.U32.AND P4, PT, R8, R3, PT ;  /* 0x000000030800720c */ /* 0x000fe20003f84070 */
[----:B------:R-:W-:Y:S01]  /*a6c0*/  @!P5 IMAD.IADD R10, R10, 0x1, -R8 ;  /* 0x000000010a0ad824 */ /* 0x000fe200078e0a08 */
[----:B------:R-:W-:Y:S01]  /*a6d0*/  ISETP.GE.AND P6, PT, R7, RZ, PT ;  /* 0x000000ff0700720c */ /* 0x000fe20003fc6270 */
[C---:B------:R-:W-:Y:S01]  /*a6e0*/  IMAD.HI.U32 R15, R9.reuse, R27, RZ ;  /* 0x0000001b090f7227 */ /* 0x040fe200078e00ff */
[----:B------:R-:W-:Y:S01]  /*a6f0*/  LOP3.LUT R7, R0, 0xca, R11, 0xfe, !PT ;  /* 0x000000ca00077812 */ /* 0x000fe200078efe0b */
[----:B------:R-:W-:Y:S01]  /*a700*/  STL [R1+0x538], R17 ;  /* 0x0005381101007387 */ /* 0x000fe20000100800 */
[----:B------:R-:W-:Y:S01]  /*a710*/  ISETP.GT.U32.AND P5, PT, R8, R10, PT ;  /* 0x0000000a0800720c */ /* 0x000fe20003fa4070 */
[----:B------:R-:W-:-:S04]  /*a720*/  IMAD.HI.U32 R14, R9, R38, RZ ;  /* 0x00000026090e7227 */ /* 0x000fc800078e00ff */
[----:B------:R-:W-:Y:S02]  /*a730*/  @!P0 IMAD.IADD R2, R2, 0x1, -R8 ;  /* 0x0000000102028824 */ /* 0x000fe400078e0a08 */
[----:B------:R-:W-:Y:S02]  /*a740*/  IMAD.MOV R15, RZ, RZ, -R15 ;  /* 0x000000ffff0f7224 */ /* 0x000fe400078e0a0f */
[----:B------:R-:W-:Y:S01]  /*a750*/  IMAD.MOV R14, RZ, RZ, -R14 ;  /* 0x000000ffff0e7224 */ /* 0x000fe200078e0a0e */
[C---:B------:R-:W-:Y:S01]  /*a760*/  ISETP.GT.U32.AND P0, PT, R8.reuse, R2, PT ;  /* 0x000000020800720c */ /* 0x040fe20003f04070 */
[C---:B------:R-:W-:Y:S02]  /*a770*/  IMAD R27, R8.reuse, R15, R27 ;  /* 0x0000000f081b7224 */ /* 0x040fe400078e021b */
[C---:B------:R-:W-:Y:S01]  /*a780*/  IMAD R38, R8.reuse, R14, R38 ;  /* 0x0000000e08267224 */ /* 0x040fe200078e0226 */
[----:B------:R-:W-:Y:S01]  /*a790*/  IABS R14, R7 ;  /* 0x00000007000e7213 */ /* 0x000fe20000000000 */
[--C-:B------:R-:W-:Y:S01]  /*a7a0*/  @!P4 IMAD.IADD R3, R3, 0x1, -R8.reuse ;  /* 0x000000010303c824 */ /* 0x100fe200078e0a08 */
[----:B------:R-:W-:Y:S01]  /*a7b0*/  ISETP.GT.U32.AND P4, PT, R8, R27, PT ;  /* 0x0000001b0800720c */ /* 0x000fe20003f84070 */
[----:B------:R-:W-:Y:S01]  /*a7c0*/  @!P5 IMAD.IADD R10, R10, 0x1, -R8 ;  /* 0x000000010a0ad824 */ /* 0x000fe200078e0a08 */
[----:B------:R-:W-:Y:S01]  /*a7d0*/  ISETP.GT.U32.AND P3, PT, R8, R38, PT ;  /* 0x000000260800720c */ /* 0x000fe20003f64070 */
[----:B------:R-:W-:Y:S01]  /*a7e0*/  IMAD.HI.U32 R12, R9, R14, RZ ;  /* 0x0000000e090c7227 */ /* 0x000fe200078e00ff */
[----:B------:R-:W-:-:S02]  /*a7f0*/  ISETP.GE.AND P5, PT, R4, RZ, PT ;  /* 0x000000ff0400720c */ /* 0x000fc40003fa6270 */
[--C-:B------:R-:W-:Y:S01]  /*a800*/  LOP3.LUT R4, R0, 0xcb, R11.reuse, 0xfe, !PT ;  /* 0x000000cb00047812 */ /* 0x100fe200078efe0b */
[----:B------:R-:W-:Y:S01]  /*a810*/  @!P0 IMAD.IADD R2, R2, 0x1, -R8 ;  /* 0x0000000102028824 */ /* 0x000fe200078e0a08 */
[----:B------:R-:W-:Y:S01]  /*a820*/  ISETP.GE.AND P0, PT, R13, RZ, PT ;  /* 0x000000ff0d00720c */ /* 0x000fe20003f06270 */
[----:B------:R-:W-:Y:S01]  /*a830*/  IMAD.MOV R12, RZ, RZ, -R12 ;  /* 0x000000ffff0c7224 */ /* 0x000fe200078e0a0c */
[----:B------:R-:W-:Y:S01]  /*a840*/  IABS R13, R4 ;  /* 0x00000004000d7213 */ /* 0x000fe20000000000 */
[----:B------:R-:W-:Y:S02]  /*a850*/  IMAD.MOV.U32 R16, RZ, RZ, R10 ;  /* 0x000000ffff107224 */ /* 0x000fe400078e000a */
[----:B------:R-:W-:Y:S01]  /*a860*/  IMAD R14, R8, R12, R14 ;  /* 0x0000000c080e7224 */ /* 0x000fe200078e020e */
[C-C-:B------:R-:W-:Y:S01]  /*a870*/  LOP3.LUT R12, R0.reuse, 0xd1, R11.reuse, 0xfe, !PT ;  /* 0x000000d1000c7812 */ /* 0x140fe200078efe0b */
[----:B------:R-:W-:Y:S01]  /*a880*/  IMAD.MOV.U32 R10, RZ, RZ, R2 ;  /* 0x000000ffff0a7224 */ /* 0x000fe200078e0002 */
[----:B------:R-:W-:Y:S01]  /*a890*/  LOP3.LUT R2, R0, 0xcc, R11, 0xfe, !PT ;  /* 0x000000cc00027812 */ /* 0x000fe200078efe0b */
[----:B------:R-:W-:Y:S01]  /*a8a0*/  @!P4 IMAD.IADD R27, R27, 0x1, -R8 ;  /* 0x000000011b1bc824 */ /* 0x000fe200078e0a08 */
[----:B------:R-:W-:Y:S01]  /*a8b0*/  IABS R28, R12 ;  /* 0x0000000c001c7213 */ /* 0x000fe20000000000 */
[----:B------:R-:W-:Y:S01]  /*a8c0*/  @!P1 IMAD.MOV R16, RZ, RZ, -R16 ;  /* 0x000000ffff109224 */ /* 0x000fe200078e0a10 */
[----:B------:R-:W-:Y:S01]  /*a8d0*/  ISETP.GE.AND P1, PT, R7, RZ, PT ;  /* 0x000000ff0700720c */ /* 0x000fe20003f26270 */
[----:B------:R-:W-:Y:S01]  /*a8e0*/  @!P6 IMAD.MOV R10, RZ, RZ, -R10 ;  /* 0x000000ffff0ae224 */ /* 0x000fe200078e0a0a */
[C---:B------:R-:W-:Y:S01]  /*a8f0*/  ISETP.GT.U32.AND P6, PT, R8.reuse, R14, PT ;  /* 0x0000000e0800720c */ /* 0x040fe20003fc4070 */
[----:B------:R-:W-:Y:S01]  /*a900*/  IMAD.HI.U32 R7, R9, R13, RZ ;  /* 0x0000000d09077227 */ /* 0x000fe200078e00ff */
[----:B------:R-:W-:Y:S01]  /*a910*/  ISETP.GT.U32.AND P4, PT, R8, R27, PT ;  /* 0x0000001b0800720c */ /* 0x000fe20003f84070 */
[----:B------:R-:W-:Y:S02]  /*a920*/  STL [R1+0x534], R16 ;  /* 0x0005341001007387 */ /* 0x000fe40000100800 */
[----:B------:R-:W-:-:S02]  /*a930*/  @!P3 IMAD.IADD R38, R38, 0x1, -R8 ;  /* 0x000000012626b824 */ /* 0x000fc400078e0a08 */
[----:B------:R-:W-:Y:S01]  /*a940*/  IMAD.MOV R22, RZ, RZ, -R7 ;  /* 0x000000ffff167224 */ /* 0x000fe200078e0a07 */
[----:B------:R0:W-:Y:S01]  /*a950*/  STL [R1+0x530], R10 ;  /* 0x0005300a01007387 */ /* 0x0001e20000100800 */
[----:B------:R-:W-:Y:S01]  /*a960*/  @!P2 IMAD.MOV R3, RZ, RZ, -R3 ;  /* 0x000000ffff03a224 */ /* 0x000fe200078e0a03 */
[C---:B------:R-:W-:Y:S01]  /*a970*/  ISETP.GT.U32.AND P3, PT, R8.reuse, R38, PT ;  /* 0x000000260800720c */ /* 0x040fe20003f64070 */
[----:B------:R-:W-:Y:S01]  /*a980*/  IMAD R22, R8, R22, R13 ;  /* 0x0000001608167224 */ /* 0x000fe200078e020d */
[----:B------:R-:W-:Y:S01]  /*a990*/  ISETP.GE.AND P2, PT, R4, RZ, PT ;  /* 0x000000ff0400720c */ /* 0x000fe20003f46270 */
[--C-:B------:R-:W-:Y:S01]  /*a9a0*/  @!P6 IMAD.IADD R14, R14, 0x1, -R8.reuse ;  /* 0x000000010e0ee824 */ /* 0x100fe200078e0a08 */
[----:B------:R-:W-:Y:S01]  /*a9b0*/  LOP3.LUT R4, R0, 0xcd, R11, 0xfe, !PT ;  /* 0x000000cd00047812 */ /* 0x000fe200078efe0b */
[----:B------:R-:W-:Y:S01]  /*a9c0*/  @!P4 IMAD.IADD R27, R27, 0x1, -R8 ;  /* 0x000000011b1bc824 */ /* 0x000fe200078e0a08 */
[C---:B------:R-:W-:Y:S01]  /*a9d0*/  ISETP.GT.U32.AND P4, PT, R8.reuse, R22, PT ;  /* 0x000000160800720c */ /* 0x040fe20003f84070 */
[----:B------:R1:W-:Y:S01]  /*a9e0*/  STL [R1+0x53c], R3 ;  /* 0x00053c0301007387 */ /* 0x0003e20000100800 */
[----:B0-----:R-:W-:Y:S01]  /*a9f0*/  IABS R10, R2 ;  /* 0x00000002000a7213 */ /* 0x001fe20000000000 */
[----:B------:R-:W-:Y:S01]  /*aa00*/  @!P0 IMAD.MOV R27, RZ, RZ, -R27 ;  /* 0x000000ffff1b8224 */ /* 0x000fe200078e0a1b */
[----:B------:R-:W-:Y:S01]  /*aa10*/  ISETP.GT.U32.AND P6, PT, R8, R14, PT ;  /* 0x0000000e0800720c */ /* 0x000fe20003fc4070 */
[----:B------:R-:W-:Y:S01]  /*aa20*/  IMAD.HI.U32 R18, R9, R28, RZ ;  /* 0x0000001c09127227 */ /* 0x000fe200078e00ff */
[----:B------:R-:W-:-:S03]  /*aa30*/  LOP3.LUT R16, R0, 0xcf, R11, 0xfe, !PT ;  /* 0x000000cf00107812 */ /* 0x000fc600078efe0b */
[----:B------:R-:W-:Y:S02]  /*aa40*/  IMAD.MOV.U32 R7, RZ, RZ, R10 ;  /* 0x000000ffff077224 */ /* 0x000fe400078e000a */
[----:B------:R-:W-:Y:S01]  /*aa50*/  @!P3 IMAD.IADD R38, R38, 0x1, -R8 ;  /* 0x000000012626b824 */ /* 0x000fe200078e0a08 */
[----:B-1----:R-:W-:Y:S01]  /*aa60*/  IABS R3, R4 ;  /* 0x0000000400037213 */ /* 0x002fe20000000000 */
[----:B------:R-:W-:Y:S01]  /*aa70*/  IMAD.HI.U32 R10, R9, R7, RZ ;  /* 0x00000007090a7227 */ /* 0x000fe200078e00ff */
[----:B------:R-:W-:Y:S02]  /*aa80*/  ISETP.GE.AND P3, PT, R2, RZ, PT ;  /* 0x000000ff0200720c */ /* 0x000fe40003f66270 */
[----:B------:R-:W-:Y:S01]  /*aa90*/  LOP3.LUT R2, R0, 0xce, R11, 0xfe, !PT ;  /* 0x000000ce00027812 */ /* 0x000fe200078efe0b */
[----:B------:R-:W-:Y:S02]  /*aaa0*/  IMAD.MOV R10, RZ, RZ, -R10 ;  /* 0x000000ffff0a7224 */ /* 0x000fe400078e0a0a */
[----:B------:R-:W-:Y:S01]  /*aab0*/  @!P5 IMAD.MOV R38, RZ, RZ, -R38 ;  /* 0x000000ffff26d224 */ /* 0x000fe200078e0a26 */
[----:B------:R-:W-:Y:S01]  /*aac0*/  ISETP.GE.AND P5, PT, R4, RZ, PT ;  /* 0x000000ff0400720c */ /* 0x000fe20003fa6270 */
[----:B------:R-:W-:Y:S01]  /*aad0*/  IMAD R4, R8, R10, R7 ;  /* 0x0000000a08047224 */ /* 0x000fe200078e0207 */
[----:B------:R-:W-:Y:S01]  /*aae0*/  ISETP.GE.AND P0, PT, R2, RZ, PT ;  /* 0x000000ff0200720c */ /* 0x000fe20003f06270 */
[----:B------:R-:W-:Y:S01]  /*aaf0*/  @!P4 IMAD.IADD R22, R22, 0x1, -R8 ;  /* 0x000000011616c824 */ /* 0x000fe200078e0a08 */
[----:B------:R-:W-:Y:S01]  /*ab00*/  LOP3.LUT R10, R0, 0xd2, R11, 0xfe, !PT ;  /* 0x000000d2000a7812 */ /* 0x000fe200078efe0b */
[----:B------:R-:W-:-:S02]  /*ab10*/  IMAD.MOV.U32 R13, RZ, RZ, R3 ;  /* 0x000000ffff0d7224 */ /* 0x000fc400078e0003 */
[----:B------:R-:W-:Y:S01]  /*ab20*/  @!P6 IMAD.IADD R14, R14, 0x1, -R8 ;  /* 0x000000010e0ee824 */ /* 0x000fe200078e0a08 */
[C---:B------:R-:W-:Y:S01]  /*ab30*/  ISETP.GT.U32.AND P6, PT, R8.reuse, R4, PT ;  /* 0x000000040800720c */ /* 0x040fe20003fc4070 */
[C---:B------:R-:W-:Y:S01]  /*ab40*/  IMAD.HI.U32 R3, R9.reuse, R13, RZ ;  /* 0x0000000d09037227 */ /* 0x040fe200078e00ff */
[----:B------:R-:W-:Y:S02]  /*ab50*/  ISETP.GT.U32.AND P4, PT, R8, R22, PT ;  /* 0x000000160800720c */ /* 0x000fe40003f84070 */
[----:B------:R-:W-:Y:S01]  /*ab60*/  IABS R17, R10 ;  /* 0x0000000a00117213 */ /* 0x000fe20000000000 */
[----:B------:R-:W-:Y:S01]  /*ab70*/  IMAD.MOV R7, RZ, RZ, -R3 ;  /* 0x000000ffff077224 */ /* 0x000fe200078e0a03 */
[----:B------:R-:W-:Y:S01]  /*ab80*/  IABS R3, R2 ;  /* 0x0000000200037213 */ /* 0x000fe20000000000 */
[----:B------:R-:W-:Y:S01]  /*ab90*/  @!P1 IMAD.MOV R14, RZ, RZ, -R14 ;  /* 0x000000ffff0e9224 */ /* 0x000fe200078e0a0e */
[----:B------:R-:W-:Y:S01]  /*aba0*/  ISETP.GE.AND P1, PT, R16, RZ, PT ;  /* 0x000000ff1000720c */ /* 0x000fe20003f26270 */
[----:B------:R-:W-:Y:S01]  /*abb0*/  IMAD R13, R8, R7, R13 ;  /* 0x00000007080d7224 */ /* 0x000fe200078e020d */
[----:B------:R-:W-:Y:S01]  /*abc0*/  LOP3.LUT R7, R0, 0xd0, R11, 0xfe, !PT ;  /* 0x000000d000077812 */ /* 0x000fe200078efe0b */
[----:B------:R-:W-:Y:S01]  /*abd0*/  IMAD.HI.U32 R2, R9, R3, RZ ;  /* 0x0000000309027227 */ /* 0x000fe200078e00ff */
[----:B------:R-:W-:-:S02]  /*abe0*/  IABS R16, R16 ;  /* 0x0000001000107213 */ /* 0x000fc40000000000 */
[----:B------:R-:W-:Y:S01]  /*abf0*/  IABS R35, R7 ;  /* 0x0000000700237213 */ /* 0x000fe20000000000 */
[--C-:B------:R-:W-:Y:S02]  /*ac00*/  @!P6 IMAD.IADD R4, R4, 0x1, -R8.reuse ;  /* 0x000000010404e824 */ /* 0x100fe400078e0a08 */
[----:B------:R-:W-:Y:S01]  /*ac10*/  @!P4 IMAD.IADD R22, R22, 0x1, -R8 ;  /* 0x000000011616c824 */ /* 0x000fe200078e0a08 */
[C---:B------:R-:W-:Y:S01]  /*ac20*/  ISETP.GT.U32.AND P4, PT, R8.reuse, R13, PT ;  /* 0x0000000d0800720c */ /* 0x040fe20003f84070 */
[----:B------:R-:W-:Y:S01]  /*ac30*/  IMAD.MOV R2, RZ, RZ, -R2 ;  /* 0x000000ffff027224 */ /* 0x000fe200078e0a02 */
[----:B------:R-:W-:Y:S01]  /*ac40*/  ISETP.GT.U32.AND P6, PT, R8, R4, PT ;  /* 0x000000040800720c */ /* 0x000fe20003fc4070 */
[----:B------:R-:W-:-:S04]  /*ac50*/  IMAD.HI.U32 R19, R9, R16, RZ ;  /* 0x0000001009137227 */ /* 0x000fc800078e00ff */
[----:B------:R-:W-:Y:S01]  /*ac60*/  IMAD R3, R8, R2, R3 ;  /* 0x0000000208037224 */ /* 0x000fe200078e0203 */
[----:B------:R-:W-:Y:S01]  /*ac70*/  LOP3.LUT R2, R0, 0xd3, R11, 0xfe, !PT ;  /* 0x000000d300027812 */ /* 0x000fe200078efe0b */
[----:B------:R-:W-:-:S04]  /*ac80*/  IMAD.HI.U32 R15, R9, R35, RZ ;  /* 0x00000023090f7227 */ /* 0x000fc800078e00ff */
[--C-:B------:R-:W-:Y:S02]  /*ac90*/  @!P4 IMAD.IADD R13, R13, 0x1, -R8.reuse ;  /* 0x000000010d0dc824 */ /* 0x100fe400078e0a08 */
[----:B------:R-:W-:Y:S01]  /*aca0*/  @!P6 IMAD.IADD R4, R4, 0x1, -R8 ;  /* 0x000000010404e824 */ /* 0x000fe200078e0a08 */
[C---:B------:R-:W-:Y:S01]  /*acb0*/  ISETP.GT.U32.AND P6, PT, R8.reuse, R3, PT ;  /* 0x000000030800720c */ /* 0x040fe20003fc4070 */
[----:B------:R-:W-:Y:S01]  /*acc0*/  IMAD.MOV R19, RZ, RZ, -R19 ;  /* 0x000000ffff137224 */ /* 0x000fe200078e0a13 */
[C---:B------:R-:W-:Y:S01]  /*acd0*/  ISETP.GT.U32.AND P4, PT, R8.reuse, R13, PT ;  /* 0x0000000d0800720c */ /* 0x040fe20003f84070 */
[----:B------:R-:W-:Y:S02]  /*ace0*/  IMAD.MOV R15, RZ, RZ, -R15 ;  /* 0x000000ffff0f7224 */ /* 0x000fe400078e0a0f */
[----:B------:R-:W-:Y:S02]  /*acf0*/  IMAD R16, R8, R19, R16 ;  /* 0x0000001308107224 */ /* 0x000fe400078e0210 */
[----:B------:R-:W-:-:S02]  /*ad00*/  IMAD.MOV R18, RZ, RZ, -R18 ;  /* 0x000000ffff127224 */ /* 0x000fc400078e0a12 */
[C---:B------:R-:W-:Y:S01]  /*ad10*/  IMAD R35, R8.reuse, R15, R35 ;  /* 0x0000000f08237224 */ /* 0x040fe200078e0223 */
[----:B------:R-:W-:Y:S01]  /*ad20*/  IABS R15, R2 ;  /* 0x00000002000f7213 */ /* 0x000fe20000000000 */
[C---:B------:R-:W-:Y:S02]  /*ad30*/  IMAD R28, R8.reuse, R18, R28 ;  /* 0x00000012081c7224 */ /* 0x040fe400078e021c */
[--C-:B------:R-:W-:Y:S01]  /*ad40*/  @!P6 IMAD.IADD R3, R3, 0x1, -R8.reuse ;  /* 0x000000010303e824 */ /* 0x100fe200078e0a08 */
[C---:B------:R-:W-:Y:S01]  /*ad50*/  ISETP.GT.U32.AND P6, PT, R8.reuse, R16, PT ;  /* 0x000000100800720c */ /* 0x040fe20003fc4070 */
[----:B------:R-:W-:Y:S01]  /*ad60*/  @!P4 IMAD.IADD R13, R13, 0x1, -R8 ;  /* 0x000000010d0dc824 */ /* 0x000fe200078e0a08 */
[C---:B------:R-:W-:Y:S01]  /*ad70*/  ISETP.GT.U32.AND P4, PT, R8.reuse, R35, PT ;  /* 0x000000230800720c */ /* 0x040fe20003f84070 */
[----:B------:R-:W-:Y:S01]  /*ad80*/  @!P2 IMAD.MOV R22, RZ, RZ, -R22 ;  /* 0x000000ffff16a224 */ /* 0x000fe200078e0a16 */
[----:B------:R-:W-:Y:S01]  /*ad90*/  ISETP.GT.U32.AND P2, PT, R8, R3, PT ;  /* 0x000000030800720c */ /* 0x000fe20003f44070 */
[----:B------:R-:W-:-:S02]  /*ada0*/  IMAD.MOV.U32 R20, RZ, RZ, R13 ;  /* 0x000000ffff147224 */ /* 0x000fc400078e000d */
[----:B------:R-:W-:Y:S02]  /*adb0*/  IMAD.MOV.U32 R23, RZ, RZ, R15 ;  /* 0x000000ffff177224 */ /* 0x000fe400078e000f */
[----:B------:R-:W-:Y:S01]  /*adc0*/  @!P5 IMAD.MOV R20, RZ, RZ, -R20 ;  /* 0x000000ffff14d224 */ /* 0x000fe200078e0a14 */
[----:B------:R-:W-:Y:S01]  /*add0*/  ISETP.GT.U32.AND P5, PT, R8, R28, PT ;  /* 0x0000001c0800720c */ /* 0x000fe20003fa4070 */
[----:B------:R-:W-:-:S04]  /*ade0*/  IMAD.HI.U32 R15, R9, R17, RZ ;  /* 0x00000011090f7227 */ /* 0x000fc800078e00ff */
[--C-:B------:R-:W-:Y:S01]  /*adf0*/  @!P6 IMAD.IADD R16, R16, 0x1, -R8.reuse ;  /* 0x000000011010e824 */ /* 0x100fe200078e0a08 */
[----:B------:R-:W-:Y:S01]  /*ae00*/  ISETP.GE.AND P6, PT, R10, RZ, PT ;  /* 0x000000ff0a00720c */ /* 0x000fe20003fc6270 */
[----:B------:R-:W-:Y:S01]  /*ae10*/  @!P4 IMAD.IADD R35, R35, 0x1, -R8 ;  /* 0x000000012323c824 */ /* 0x000fe200078e0a08 */
[--C-:B------:R-:W-:Y:S01]  /*ae20*/  LOP3.LUT R10, R0, 0xd5, R11.reuse, 0xfe, !PT ;  /* 0x000000d5000a7812 */ /* 0x100fe200078efe0b */
[----:B------:R-:W-:Y:S01]  /*ae30*/  IMAD.MOV.U32 R21, RZ, RZ, R4 ;  /* 0x000000ffff157224 */ /* 0x000fe200078e0004 */
[----:B------:R-:W-:Y:S01]  /*ae40*/  ISETP.GT.U32.AND P4, PT, R8, R16, PT ;  /* 0x000000100800720c */ /* 0x000fe20003f84070 */
[--C-:B------:R-:W-:Y:S01]  /*ae50*/  @!P2 IMAD.IADD R3, R3, 0x1, -R8.reuse ;  /* 0x000000010303a824 */ /* 0x100fe200078e0a08 */
[----:B------:R-:W-:Y:S01]  /*ae60*/  ISETP.GE.AND P2, PT, R12, RZ, PT ;  /* 0x000000ff0c00720c */ /* 0x000fe20003f46270 */
[----:B------:R-:W-:Y:S01]  /*ae70*/  @!P5 IMAD.IADD R28, R28, 0x1, -R8 ;  /* 0x000000011c1cd824 */ /* 0x000fe200078e0a08 */
[----:B------:R-:W-:Y:S01]  /*ae80*/  ISETP.GT.U32.AND P5, PT, R8, R35, PT ;  /* 0x000000230800720c */ /* 0x000fe20003fa4070 */
[----:B------:R-:W-:Y:S01]  /*ae90*/  IMAD.HI.U32 R4, R9, R23, RZ ;  /* 0x0000001709047227 */ /* 0x000fe200078e00ff */
[----:B------:R-:W-:-:S03]  /*aea0*/  LOP3.LUT R12, R0, 0xd6, R11, 0xfe, !PT ;  /* 0x000000d6000c7812 */ /* 0x000fc600078efe0b */
[----:B------:R-:W-:Y:S01]  /*aeb0*/  IMAD.MOV R15, RZ, RZ, -R15 ;  /* 0x000000ffff0f7224 */ /* 0x000fe200078e0a0f */
[----:B------:R-:W-:Y:S01]  /*aec0*/  IABS R19, R12 ;  /* 0x0000000c00137213 */ /* 0x000fe20000000000 */
[----:B------:R-:W-:Y:S01]  /*aed0*/  IMAD.MOV.U32 R13, RZ, RZ, R3 ;  /* 0x000000ffff0d7224 */ /* 0x000fe200078e0003 */
[----:B------:R-:W-:Y:S01]  /*aee0*/  IABS R3, R10 ;  /* 0x0000000a00037213 */ /* 0x000fe20000000000 */
[----:B------:R-:W-:Y:S01]  /*aef0*/  @!P3 IMAD.MOV R21, RZ, RZ, -R21 ;  /* 0x000000ffff15b224 */ /* 0x000fe200078e0a15 */
[----:B------:R-:W-:Y:S01]  /*af00*/  ISETP.GE.AND P3, PT, R7, RZ, PT ;  /* 0x000000ff0700720c */ /* 0x000fe20003f66270 */
[----:B------:R-:W-:Y:S01]  /*af10*/  IMAD.MOV R4, RZ, RZ, -R4 ;  /* 0x000000ffff047224 */ /* 0x000fe200078e0a04 */
[----:B------:R-:W-:Y:S01]  /*af20*/  LOP3.LUT R7, R0, 0xd4, R11, 0xfe, !PT ;  /* 0x000000d400077812 */ /* 0x000fe200078efe0b */
[C---:B------:R-:W-:Y:S01]  /*af30*/  IMAD R15, R8.reuse, R15, R17 ;  /* 0x0000000f080f7224 */ /* 0x040fe200078e0211 */
[----:B------:R-:W-:Y:S01]  /*af40*/  STL [R1+0x528], R21 ;  /* 0x0005281501007387 */ /* 0x000fe20000100800 */
[----:B------:R-:W-:Y:S01]  /*af50*/  @!P0 IMAD.MOV R13, RZ, RZ, -R13 ;  /* 0x000000ffff0d8224 */ /* 0x000fe200078e0a0d */
[C---:B------:R-:W-:Y:S01]  /*af60*/  ISETP.GT.U32.AND P0, PT, R8.reuse, R28, PT ;  /* 0x0000001c0800720c */ /* 0x040fe20003f04070 */
[----:B------:R-:W-:Y:S01]  /*af70*/  IMAD R23, R8, R4, R23 ;  /* 0x0000000408177224 */ /* 0x000fe200078e0217 */
[----:B------:R-:W-:Y:S01]  /*af80*/  IABS R4, R7 ;  /* 0x0000000700047213 */ /* 0x000fe20000000000 */
[--C-:B------:R-:W-:Y:S01]  /*af90*/  @!P4 IMAD.IADD R16, R16, 0x1, -R8.reuse ;  /* 0x000000011010c824 */ /* 0x100fe200078e0a08 */
[C---:B------:R-:W-:Y:S01]  /*afa0*/  ISETP.GT.U32.AND P4, PT, R8.reuse, R15, PT ;  /* 0x0000000f0800720c */ /* 0x040fe20003f84070 */
[----:B------:R-:W-:Y:S01]  /*afb0*/  @!P5 IMAD.IADD R35, R35, 0x1, -R8 ;  /* 0x000000012323d824 */ /* 0x000fe200078e0a08 */
[----:B------:R-:W-:Y:S01]  /*afc0*/  ISETP.GT.U32.AND P5, PT, R8, R23, PT ;  /* 0x000000170800720c */ /* 0x000fe20003fa4070 */
[----:B------:R-:W-:Y:S01]  /*afd0*/  IMAD.HI.U32 R18, R9, R4, RZ ;  /* 0x0000000409127227 */ /* 0x000fe200078e00ff */
[----:B------:R-:W-:Y:S03]  /*afe0*/  STL [R1+0x52c], R20 ;  /* 0x00052c1401007387 */ /* 0x000fe60000100800 */
[----:B------:R-:W-:Y:S01]  /*aff0*/  IMAD.MOV R18, RZ, RZ, -R18 ;  /* 0x000000ffff127224 */ /* 0x000fe200078e0a12 */
[----:B------:R0:W-:Y:S01]  /*b000*/  STL [R1+0x51c], R13 ;  /* 0x00051c0d01007387 */ /* 0x0001e20000100800 */
[----:B------:R-:W-:Y:S01]  /*b010*/  @!P0 IMAD.IADD R28, R28, 0x1, -R8 ;  /* 0x000000011c1c8824 */ /* 0x000fe200078e0a08 */
[----:B------:R-:W-:Y:S01]  /*b020*/  ISETP.GE.AND P0, PT, R2, RZ, PT ;  /* 0x000000ff0200720c */ /* 0x000fe20003f06270 */
[----:B------:R-:W-:-:S02]  /*b030*/  IMAD R2, R8, R18, R4 ;  /* 0x0000001208027224 */ /* 0x000fc400078e0204 */
[--C-:B------:R-:W-:Y:S02]  /*b040*/  @!P4 IMAD.IADD R15, R15, 0x1, -R8.reuse ;  /* 0x000000010f0fc824 */ /* 0x100fe400078e0a08 */
[----:B------:R-:W-:Y:S01]  /*b050*/  IMAD.HI.U32 R4, R9, R3, RZ ;  /* 0x0000000309047227 */ /* 0x000fe200078e00ff */
[----:B------:R-:W-:Y:S02]  /*b060*/  ISETP.GT.U32.AND P4, PT, R8, R2, PT ;  /* 0x000000020800720c */ /* 0x000fe40003f84070 */
[----:B0-----:R-:W-:Y:S01]  /*b070*/  LOP3.LUT R13, R0, 0xd8, R11, 0xfe, !PT ;  /* 0x000000d8000d7812 */ /* 0x001fe200078efe0b */
[----:B------:R-:W-:Y:S01]  /*b080*/  @!P5 IMAD.IADD R23, R23, 0x1, -R8 ;  /* 0x000000011717d824 */ /* 0x000fe200078e0a08 */
[----:B------:R-:W-:Y:S01]  /*b090*/  ISETP.GT.U32.AND P5, PT, R8, R15, PT ;  /* 0x0000000f0800720c */ /* 0x000fe20003fa4070 */
[----:B------:R-:W-:Y:S01]  /*b0a0*/  IMAD.HI.U32 R20, R9, R19, RZ ;  /* 0x0000001309147227 */ /* 0x000fe200078e00ff */
[----:B------:R-:W-:-:S03]  /*b0b0*/  IABS R17, R13 ;  /* 0x0000000d00117213 */ /* 0x000fc60000000000 */
[----:B------:R-:W-:Y:S02]  /*b0c0*/  IMAD.MOV R4, RZ, RZ, -R4 ;  /* 0x000000ffff047224 */ /* 0x000fe400078e0a04 */
[----:B------:R-:W-:Y:S02]  /*b0d0*/  IMAD.MOV R20, RZ, RZ, -R20 ;  /* 0x000000ffff147224 */ /* 0x000fe400078e0a14 */
[----:B------:R-:W-:Y:S01]  /*b0e0*/  IMAD R3, R8, R4, R3 ;  /* 0x0000000408037224 */ /* 0x000fe200078e0203 */
[----:B------:R-:W-:Y:S01]  /*b0f0*/  LOP3.LUT R4, R0, 0xd9, R11, 0xfe, !PT ;  /* 0x000000d900047812 */ /* 0x000fe200078efe0b */
[C---:B------:R-:W-:Y:S02]  /*b100*/  IMAD R21, R8.reuse, R20, R19 ;  /* 0x0000001408157224 */ /* 0x040fe400078e0213 */
[----:B------:R-:W-:Y:S01]  /*b110*/  @!P3 IMAD.MOV R35, RZ, RZ, -R35 ;  /* 0x000000ffff23b224 */ /* 0x000fe200078e0a23 */
[----:B------:R-:W-:Y:S01]  /*b120*/  ISETP.GT.U32.AND P3, PT, R8, R3, PT ;  /* 0x000000030800720c */ /* 0x000fe20003f64070 */
[----:B------:R-:W-:-:S02]  /*b130*/  IMAD.MOV.U32 R24, RZ, RZ, R16 ;  /* 0x000000ffff187224 */ /* 0x000fc400078e0010 */
[----:B------:R-:W-:Y:S01]  /*b140*/  @!P5 IMAD.IADD R15, R15, 0x1, -R8 ;  /* 0x000000010f0fd824 */ /* 0x000fe200078e0a08 */
[C---:B------:R-:W-:Y:S01]  /*b150*/  ISETP.GT.U32.AND P5, PT, R8.reuse, R21, PT ;  /* 0x000000150800720c */ /* 0x040fe20003fa4070 */
[----:B------:R-:W-:Y:S01]  /*b160*/  @!P1 IMAD.MOV R24, RZ, RZ, -R24 ;  /* 0x000000ffff189224 */ /* 0x000fe200078e0a18 */
[----:B------:R-:W-:Y:S01]  /*b170*/  ISETP.GT.U32.AND P1, PT, R8, R23, PT ;  /* 0x000000170800720c */ /* 0x000fe20003f24070 */
[----:B------:R-:W-:-:S03]  /*b180*/  IMAD.HI.U32 R18, R9, R17, RZ ;  /* 0x0000001109127227 */ /* 0x000fc600078e00ff */
[----:B------:R0:W-:Y:S01]  /*b190*/  STL [R1+0x524], R24 ;  /* 0x0005241801007387 */ /* 0x0001e20000100800 */
[----:B------:R-:W-:Y:S02]  /*b1a0*/  IMAD.MOV R18, RZ, RZ, -R18 ;  /* 0x000000ffff127224 */ /* 0x000fe400078e0a12 */
[--C-:B------:R-:W-:Y:S01]  /*b1b0*/  @!P3 IMAD.IADD R3, R3, 0x1, -R8.reuse ;  /* 0x000000010303b824 */ /* 0x100fe200078e0a08 */
[----:B------:R-:W-:Y:S01]  /*b1c0*/  ISETP.GE.AND P3, PT, R13, RZ, PT ;  /* 0x000000ff0d00720c */ /* 0x000fe20003f66270 */
[C---:B------:R-:W-:Y:S01]  /*b1d0*/  IMAD R16, R8.reuse, R18, R17 ;  /* 0x0000001208107224 */ /* 0x040fe200078e0211 */
[----:B------:R-:W-:Y:S01]  /*b1e0*/  IABS R17, R4 ;  /* 0x0000000400117213 */ /* 0x000fe20000000000 */
[----:B------:R-:W-:Y:S01]  /*b1f0*/  @!P5 IMAD.IADD R21, R21, 0x1, -R8 ;  /* 0x000000011515d824 */ /* 0x000fe200078e0a08 */
[----:B------:R-:W-:Y:S01]  /*b200*/  ISETP.GT.U32.AND P5, PT, R8, R3, PT ;  /* 0x000000030800720c */ /* 0x000fe20003fa4070 */
[----:B------:R-:W-:Y:S01]  /*b210*/  @!P2 IMAD.MOV R28, RZ, RZ, -R28 ;  /* 0x000000ffff1ca224 */ /* 0x000fe200078e0a1c */
[----:B------:R-:W-:Y:S01]  /*b220*/  ISETP.GE.AND P2, PT, R7, RZ, PT ;  /* 0x000000ff0700720c */ /* 0x000fe20003f46270 */
[----:B------:R-:W-:Y:S01]  /*b230*/  @!P1 IMAD.IADD R23, R23, 0x1, -R8 ;  /* 0x0000000117179824 */ /* 0x000fe200078e0a08 */
[----:B------:R-:W-:Y:S01]  /*b240*/  ISETP.GE.AND P1, PT, R10, RZ, PT ;  /* 0x000000ff0a00720c */ /* 0x000fe20003f26270 */
[----:B------:R-:W-:Y:S01]  /*b250*/  IMAD.HI.U32 R7, R9, R17, RZ ;  /* 0x0000001109077227 */ /* 0x000fe200078e00ff */
[----:B0-----:R-:W-:-:S03]  /*b260*/  LOP3.LUT R24, R0, 0xdb, R11, 0xfe, !PT ;  /* 0x000000db00187812 */ /* 0x001fc600078efe0b */
[----:B------:R-:W-:Y:S02]  /*b270*/  IMAD.MOV R7, RZ, RZ, -R7 ;  /* 0x000000ffff077224 */ /* 0x000fe400078e0a07 */
[--C-:B------:R-:W-:Y:S02]  /*b280*/  @!P4 IMAD.IADD R2, R2, 0x1, -R8.reuse ;  /* 0x000000010202c824 */ /* 0x100fe400078e0a08 */
[----:B------:R-:W-:Y:S01]  /*b290*/  IMAD R29, R8, R7, R17 ;  /* 0x00000007081d7224 */ /* 0x000fe200078e0211 */
[----:B------:R-:W-:Y:S01]  /*b2a0*/  LOP3.LUT R17, R0, 0xda, R11, 0xfe, !PT ;  /* 0x000000da00117812 */ /* 0x000fe200078efe0b */
[----:B------:R-:W-:Y:S01]  /*b2b0*/  @!P5 IMAD.IADD R3, R3, 0x1, -R8 ;  /* 0x000000010303d824 */ /* 0x000fe200078e0a08 */
[C---:B------:R-:W-:Y:S01]  /*b2c0*/  ISETP.GT.U32.AND P4, PT, R8.reuse, R2, PT ;  /* 0x000000020800720c */ /* 0x040fe20003f84070 */
[----:B------:R-:W-:Y:S01]  /*b2d0*/  @!P6 IMAD.MOV R15, RZ, RZ, -R15 ;  /* 0x000000ffff0fe224 */ /* 0x000fe200078e0a0f */
[C---:B------:R-:W-:Y:S01]  /*b2e0*/  ISETP.GT.U32.AND P6, PT, R8.reuse, R16, PT ;  /* 0x000000100800720c */ /* 0x040fe20003fc4070 */
[----:B------:R-:W-:Y:S01]  /*b2f0*/  @!P1 IMAD.MOV R3, RZ, RZ, -R3 ;  /* 0x000000ffff039224 */ /* 0x000fe200078e0a03 */
[C---:B------:R-:W-:Y:S01]  /*b300*/  ISETP.GT.U32.AND P1, PT, R8.reuse, R29, PT ;  /* 0x0000001d0800720c */ /* 0x040fe20003f24070 */
[----:B------:R-:W-:Y:S01]  /*b310*/  @!P0 IMAD.MOV R23, RZ, RZ, -R23 ;  /* 0x000000ffff178224 */ /* 0x000fe200078e0a17 */
[----:B------:R-:W-:-:S02]  /*b320*/  ISETP.GT.U32.AND P0, PT, R8, R21, PT ;  /* 0x000000150800720c */ /* 0x000fc40003f04070 */
[----:B------:R-:W-:Y:S02]  /*b330*/  ISETP.GE.AND P5, PT, R17, RZ, PT ;  /* 0x000000ff1100720c */ /* 0x000fe40003fa6270 */
[----:B------:R-:W-:-:S03]  /*b340*/  IABS R17, R17 ;  /* 0x0000001100117213 */ /* 0x000fc60000000000 */
[----:B------:R-:W-:Y:S01]  /*b350*/  @!P4 IMAD.IADD R2, R2, 0x1, -R8 ;  /* 0x000000010202c824 */ /* 0x000fe200078e0a08 */
[----:B------:R-:W-:Y:S01]  /*b360*/  ISETP.GE.AND P4, PT, R12, RZ, PT ;  /* 0x000000ff0c00720c */ /* 0x000fe20003f86270 */
[----:B------:R-:W-:Y:S01]  /*b370*/  IMAD.HI.U32 R7, R9, R17, RZ ;  /* 0x0000001109077227 */ /* 0x000fe200078e00ff */
[----:B------:R-:W-:-:S03]  /*b380*/  LOP3.LUT R12, R0, 0xea, R11, 0xfe, !PT ;  /* 0x000000ea000c7812 */ /* 0x000fc600078efe0b */
[----:B------:R-:W-:Y:S01]  /*b390*/  @!P1 IMAD.IADD R29, R29, 0x1, -R8 ;  /* 0x000000011d1d9824 */ /* 0x000fe200078e0a08 */
[----:B------:R-:W-:Y:S01]  /*b3a0*/  IABS R20, R12 ;  /* 0x0000000c00147213 */ /* 0x000fe20000000000 */
[----:B------:R-:W-:Y:S02]  /*b3b0*/  IMAD.MOV R7, RZ, RZ, -R7 ;  /* 0x000000ffff077224 */ /* 0x000fe400078e0a07 */
[----:B------:R-:W-:Y:S01]  /*b3c0*/  IMAD.MOV.U32 R18, RZ, RZ, R2 ;  /* 0x000000ffff127224 */ /* 0x000fe200078e0002 */
[----:B------:R-:W-:Y:S01]  /*b3d0*/  ISETP.GT.U32.AND P1, PT, R8, R29, PT ;  /* 0x0000001d0800720c */ /* 0x000fe20003f24070 */
[--C-:B------:R-:W-:Y:S01]  /*b3e0*/  @!P6 IMAD.IADD R16, R16, 0x1, -R8.reuse ;  /* 0x000000011010e824 */ /* 0x100fe200078e0a08 */
[----:B------:R-:W-:Y:S01]  /*b3f0*/  ISETP.GE.AND P6, PT, R4, RZ, PT ;  /* 0x000000ff0400720c */ /* 0x000fe20003fc6270 */
[----:B------:R-:W-:Y:S01]  /*b400*/  @!P0 IMAD.IADD R21, R21, 0x1, -R8 ;  /* 0x0000000115158824 */ /* 0x000fe200078e0a08 */
[----:B------:R-:W-:Y:S01]  /*b410*/  ISETP.GE.AND P0, PT, R24, RZ, PT ;  /* 0x000000ff1800720c */ /* 0x000fe20003f06270 */
[C---:B------:R-:W-:Y:S01]  /*b420*/  IMAD R17, R8.reuse, R7, R17 ;  /* 0x0000000708117224 */ /* 0x040fe200078e0211 */
[----:B------:R-:W-:Y:S01]  /*b430*/  IABS R24, R24 ;  /* 0x0000001800187213 */ /* 0x000fe20000000000 */
[----:B------:R-:W-:Y:S01]  /*b440*/  @!P2 IMAD.MOV R18, RZ, RZ, -R18 ;  /* 0x000000ffff12a224 */ /* 0x000fe200078e0a12 */
[----:B------:R-:W-:-:S02]  /*b450*/  ISETP.GT.U32.AND P2, PT, R8, R16, PT ;  /* 0x000000100800720c */ /* 0x000fc40003f44070 */
[C-C-:B------:R-:W-:Y:S01]  /*b460*/  LOP3.LUT R2, R0.reuse, 0xe2, R11.reuse, 0xfe, !PT ;  /* 0x000000e200027812 */ /* 0x140fe200078efe0b */
[----:B------:R-:W-:Y:S01]  /*b470*/  IMAD.HI.U32 R4, R9, R24, RZ ;  /* 0x0000001809047227 */ /* 0x000fe200078e00ff */
[----:B------:R0:W-:Y:S01]  /*b480*/  STL [R1+0x520], R18 ;  /* 0x0005201201007387 */ /* 0x0001e20000100800 */
[----:B------:R-:W-:Y:S02]  /*b490*/  LOP3.LUT R7, R0, 0xe8, R11, 0xfe, !PT ;  /* 0x000000e800077812 */ /* 0x000fe400078efe0b */
[----:B------:R-:W-:Y:S01]  /*b4a0*/  @!P1 IMAD.IADD R29, R29, 0x1, -R8 ;  /* 0x000000011d1d9824 */ /* 0x000fe200078e0a08 */
[C---:B------:R-:W-:Y:S01]  /*b4b0*/  ISETP.GT.U32.AND P1, PT, R8.reuse, R17, PT ;  /* 0x000000110800720c */ /* 0x040fe20003f24070 */
[----:B------:R-:W-:Y:S01]  /*b4c0*/  IMAD.MOV R4, RZ, RZ, -R4 ;  /* 0x000000ffff047224 */ /* 0x000fe200078e0a04 */
[----:B------:R-:W-:Y:S01]  /*b4d0*/  STL [R1+0x204], R21 ;  /* 0x0002041501007387 */ /* 0x000fe20000100800 */
[----:B------:R-:W-:Y:S01]  /*b4e0*/  @!P6 IMAD.MOV R29, RZ, RZ, -R29 ;  /* 0x000000ffff1de224 */ /* 0x000fe200078e0a1d */
[----:B------:R-:W-:Y:S01]  /*b4f0*/  IABS R19, R2 ;  /* 0x0000000200137213 */ /* 0x000fe20000000000 */
[----:B------:R-:W-:Y:S01]  /*b500*/  IMAD R24, R8, R4, R24 ;  /* 0x0000000408187224 */ /* 0x000fe200078e0218 */
[----:B------:R1:W-:Y:S01]  /*b510*/  STL [R1+0x540], R3 ;  /* 0x0005400301007387 */ /* 0x0003e20000100800 */
[--C-:B------:R-:W-:Y:S01]  /*b520*/  @!P2 IMAD.IADD R16, R16, 0x1, -R8.reuse ;  /* 0x000000011010a824 */ /* 0x100fe200078e0a08 */
[----:B------:R-:W-:Y:S01]  /*b530*/  ISETP.GE.AND P2, PT, R34, RZ, PT ;  /* 0x000000ff2200720c */ /* 0x000fe20003f46270 */
[----:B------:R-:W-:Y:S01]  /*b540*/  IMAD.HI.U32 R4, R9, R19, RZ ;  /* 0x0000001309047227 */ /* 0x000fe200078e00ff */
[----:B------:R-:W-:Y:S01]  /*b550*/  IABS R34, R34 ;  /* 0x0000002200227213 */ /* 0x000fe20000000000 */
[----:B------:R4:W-:Y:S01]  /*b560*/  STL [R1+0x144], R36 ;  /* 0x0001442401007387 */ /* 0x0009e20000100800 */
[----:B------:R-:W-:Y:S01]  /*b570*/  ISETP.GT.U32.AND P6, PT, R8, R24, PT ;  /* 0x000000180800720c */ /* 0x000fe20003fc4070 */
[----:B------:R-:W-:Y:S01]  /*b580*/  @!P1 IMAD.IADD R17, R17, 0x1, -R8 ;  /* 0x0000000111119824 */ /* 0x000fe200078e0a08 */
[----:B0-----:R-:W-:Y:S01]  /*b590*/  IABS R18, R7 ;  /* 0x0000000700127213 */ /* 0x001fe20000000000 */
[----:B------:R-:W-:Y:S01]  /*b5a0*/  @!P3 IMAD.MOV R16, RZ, RZ, -R16 ;  /* 0x000000ffff10b224 */ /* 0x000fe200078e0a10 */
[----:B------:R-:W-:Y:S01]  /*b5b0*/  ISETP.GE.AND P3, PT, R30, RZ, PT ;  /* 0x000000ff1e00720c */ /* 0x000fe20003f66270 */
[C---:B-1----:R-:W-:Y:S01]  /*b5c0*/  IMAD.HI.U32 R3, R9.reuse, R34, RZ ;  /* 0x0000002209037227 */ /* 0x042fe200078e00ff */
[----:B------:R-:W-:Y:S01]  /*b5d0*/  ISETP.GT.U32.AND P1, PT, R8, R17, PT ;  /* 0x000000110800720c */ /* 0x000fe20003f24070 */
[----:B------:R0:W-:Y:S01]  /*b5e0*/  STL [R1+0x160], R33 ;  /* 0x0001602101007387 */ /* 0x0001e20000100800 */
[----:B------:R-:W-:Y:S01]  /*b5f0*/  IABS R30, R30 ;  /* 0x0000001e001e7213 */ /* 0x000fe20000000000 */
[----:B------:R-:W-:Y:S01]  /*b600*/  IMAD.MOV R3, RZ, RZ, -R3 ;  /* 0x000000ffff037224 */ /* 0x000fe200078e0a03 */
[--C-:B------:R-:W-:Y:S01]  /*b610*/  LOP3.LUT R21, R0, 0xeb, R11.reuse, 0xfe, !PT ;  /* 0x000000eb00157812 */ /* 0x100fe200078efe0b */
[----:B------:R-:W-:Y:S01]  /*b620*/  IMAD.MOV R4, RZ, RZ, -R4 ;  /* 0x000000ffff047224 */ /* 0x000fe200078e0a04 */
[----:B----4-:R-:W-:Y:S01]  /*b630*/  IABS R36, R33 ;  /* 0x0000002100247213 */ /* 0x010fe20000000000 */
[----:B------:R-:W-:Y:S01]  /*b640*/  IMAD R34, R8, R3, R34 ;  /* 0x0000000308227224 */ /* 0x000fe200078e0222 */
[--C-:B------:R-:W-:Y:S01]  /*b650*/  LOP3.LUT R3, R0, 0xe3, R11.reuse, 0xfe, !PT ;  /* 0x000000e300037812 */ /* 0x100fe200078efe0b */
[--C-:B------:R-:W-:Y:S01]  /*b660*/  @!P6 IMAD.IADD R24, R24, 0x1, -R8.reuse ;  /* 0x000000011818e824 */ /* 0x100fe200078e0a08 */
[----:B------:R-:W-:Y:S01]  /*b670*/  IABS R26, R21 ;  /* 0x00000015001a7213 */ /* 0x000fe20000000000 */
[----:B------:R-:W-:Y:S01]  /*b680*/  IMAD.HI.U32 R10, R9, R30, RZ ;  /* 0x0000001e090a7227 */ /* 0x000fe200078e00ff */
[----:B------:R-:W-:Y:S01]  /*b690*/  IABS R25, R3 ;  /* 0x0000000300197213 */ /* 0x000fe20000000000 */
[----:B------:R-:W-:Y:S01]  /*b6a0*/  STL [R1+0x168], R32 ;  /* 0x0001682001007387 */ /* 0x000fe20000100800 */
[C---:B------:R-:W-:Y:S01]  /*b6b0*/  ISETP.GT.U32.AND P6, PT, R8.reuse, R24, PT ;  /* 0x000000180800720c */ /* 0x040fe20003fc4070 */
[----:B------:R-:W-:Y:S01]  /*b6c0*/  @!P1 IMAD.IADD R17, R17, 0x1, -R8 ;  /* 0x0000000111119824 */ /* 0x000fe200078e0a08 */
[----:B------:R-:W-:Y:S01]  /*b6d0*/  ISETP.GT.U32.AND P1, PT, R8, R34, PT ;  /* 0x000000220800720c */ /* 0x000fe20003f24070 */
[----:B------:R-:W-:Y:S01]  /*b6e0*/  IMAD.MOV R10, RZ, RZ, -R10 ;  /* 0x000000ffff0a7224 */ /* 0x000fe200078e0a0a */
[----:B0-----:R-:W-:Y:S01]  /*b6f0*/  LOP3.LUT R33, R0, 0xf3, R11, 0xfe, !PT ;  /* 0x000000f300217812 */ /* 0x001fe200078efe0b */
[----:B------:R-:W-:-:S02]  /*b700*/  @!P5 IMAD.MOV R17, RZ, RZ, -R17 ;  /* 0x000000ffff11d224 */ /* 0x000fc400078e0a11 */
[----:B------:R-:W-:Y:S01]  /*b710*/  IMAD R30, R8, R10, R30 ;  /* 0x0000000a081e7224 */ /* 0x000fe200078e021e */
[----:B------:R-:W-:Y:S01]  /*b720*/  LOP3.LUT R10, R0, 0xe9, R11, 0xfe, !PT ;  /* 0x000000e9000a7812 */ /* 0x000fe200078efe0b */
[C---:B------:R-:W-:Y:S01]  /*b730*/  IMAD R19, R8.reuse, R4, R19 ;  /* 0x0000000408137224 */ /* 0x040fe200078e0213 */
[----:B------:R0:W-:Y:S01]  /*b740*/  STL [R1+0x170], R33 ;  /* 0x0001702101007387 */ /* 0x0001e20000100800 */
[----:B------:R-:W-:Y:S01]  /*b750*/  IMAD.HI.U32 R4, R9, R18, RZ ;  /* 0x0000001209047227 */ /* 0x000fe200078e00ff */
[----:B------:R-:W-:Y:S02]  /*b760*/  ISETP.GT.U32.AND P5, PT, R8, R30, PT ;  /* 0x0000001e0800720c */ /* 0x000fe40003fa4070 */
[----:B------:R-:W-:Y:S01]  /*b770*/  IABS R31, R10 ;  /* 0x0000000a001f7213 */ /* 0x000fe20000000000 */
[--C-:B------:R-:W-:Y:S01]  /*b780*/  @!P6 IMAD.IADD R24, R24, 0x1, -R8.reuse ;  /* 0x000000011818e824 */ /* 0x100fe200078e0a08 */
[----:B------:R-:W-:Y:S01]  /*b790*/  ISETP.GT.U32.AND P6, PT, R8, R19, PT ;  /* 0x000000130800720c */ /* 0x000fe20003fc4070 */
[----:B------:R-:W-:-:S02]  /*b7a0*/  @!P1 IMAD.IADD R34, R34, 0x1, -R8 ;  /* 0x0000000122229824 */ /* 0x000fc400078e0a08 */
[----:B------:R-:W-:Y:S02]  /*b7b0*/  @!P0 IMAD.MOV R24, RZ, RZ, -R24 ;  /* 0x000000ffff188224 */ /* 0x000fe400078e0a18 */
[----:B------:R-:W-:Y:S01]  /*b7c0*/  IMAD.MOV R4, RZ, RZ, -R4 ;  /* 0x000000ffff047224 */ /* 0x000fe200078e0a04 */
[----:B------:R-:W-:Y:S01]  /*b7d0*/  ISETP.GT.U32.AND P0, PT, R8, R34, PT ;  /* 0x000000220800720c */ /* 0x000fe20003f04070 */
[----:B------:R-:W-:-:S04]  /*b7e0*/  IMAD.HI.U32 R21, R9, R31, RZ ;  /* 0x0000001f09157227 */ /* 0x000fc800078e00ff */
[----:B------:R-:W-:Y:S02]  /*b7f0*/  @!P5 IMAD.IADD R30, R30, 0x1, -R8 ;  /* 0x000000011e1ed824 */ /* 0x000fe400078e0a08 */
[C---:B------:R-:W-:Y:S02]  /*b800*/  IMAD R18, R8.reuse, R4, R18 ;  /* 0x0000000408127224 */ /* 0x040fe400078e0212 */
[----:B------:R-:W-:Y:S01]  /*b810*/  IMAD.HI.U32 R13, R9, R25, RZ ;  /* 0x00000019090d7227 */ /* 0x000fe200078e00ff */
[----:B------:R-:W-:-:S03]  /*b820*/  ISETP.GT.U32.AND P5, PT, R8, R30, PT ;  /* 0x0000001e0800720c */ /* 0x000fc60003fa4070 */
[--C-:B------:R-:W-:Y:S01]  /*b830*/  @!P0 IMAD.IADD R34, R34, 0x1, -R8.reuse ;  /* 0x0000000122228824 */ /* 0x100fe200078e0a08 */
[C---:B------:R-:W-:Y:S01]  /*b840*/  ISETP.GT.U32.AND P0, PT, R8.reuse, R18, PT ;  /* 0x000000120800720c */ /* 0x040fe20003f04070 */
[----:B------:R-:W-:Y:S02]  /*b850*/  IMAD.MOV R21, RZ, RZ, -R21 ;  /* 0x000000ffff157224 */ /* 0x000fe400078e0a15 */
[----:B------:R-:W-:Y:S02]  /*b860*/  @!P6 IMAD.IADD R19, R19, 0x1, -R8 ;  /* 0x000000011313e824 */ /* 0x000fe400078e0a08 */
[----:B------:R-:W-:Y:S02]  /*b870*/  IMAD.MOV R13, RZ, RZ, -R13 ;  /* 0x000000ffff0d7224 */ /* 0x000fe400078e0a0d */
[----:B------:R-:W-:Y:S01]  /*b880*/  IMAD.HI.U32 R4, R9, R26, RZ ;  /* 0x0000001a09047227 */ /* 0x000fe200078e00ff */
[----:B------:R-:W-:-:S03]  /*b890*/  ISETP.GT.U32.AND P6, PT, R8, R19, PT ;  /* 0x000000130800720c */ /* 0x000fc60003fc4070 */
[C---:B------:R-:W-:Y:S02]  /*b8a0*/  IMAD R31, R8.reuse, R21, R31 ;  /* 0x00000015081f7224 */ /* 0x040fe400078e021f */
[----:B------:R-:W-:Y:S02]  /*b8b0*/  IMAD R25, R8, R13, R25 ;  /* 0x0000000d08197224 */ /* 0x000fe400078e0219 */
[----:B------:R-:W-:-:S03]  /*b8c0*/  IMAD.HI.U32 R13, R9, R20, RZ ;  /* 0x00000014090d7227 */ /* 0x000fc600078e00ff */
[----:B------:R-:W-:Y:S01]  /*b8d0*/  ISETP.GT.U32.AND P1, PT, R8, R25, PT ;  /* 0x000000190800720c */ /* 0x000fe20003f24070 */
[----:B------:R-:W-:Y:S02]  /*b8e0*/  IMAD.MOV R4, RZ, RZ, -R4 ;  /* 0x000000ffff047224 */ /* 0x000fe400078e0a04 */
[----:B------:R-:W-:Y:S01]  /*b8f0*/  @!P5 IMAD.IADD R30, R30, 0x1, -R8 ;  /* 0x000000011e1ed824 */ /* 0x000fe200078e0a08 */
[C---:B------:R-:W-:Y:S01]  /*b900*/  ISETP.GT.U32.AND P5, PT, R8.reuse, R31, PT ;  /* 0x0000001f0800720c */ /* 0x040fe20003fa4070 */
[----:B------:R-:W-:Y:S02]  /*b910*/  IMAD.MOV R13, RZ, RZ, -R13 ;  /* 0x000000ffff0d7224 */ /* 0x000fe400078e0a0d */
[----:B------:R-:W-:Y:S01]  /*b920*/  IMAD R26, R8, R4, R26 ;  /* 0x00000004081a7224 */ /* 0x000fe200078e021a */
[----:B------:R-:W-:Y:S01]  /*b930*/  IABS R4, R32 ;  /* 0x0000002000047213 */ /* 0x000fe20000000000 */
[----:B------:R-:W-:-:S04]  /*b940*/  IMAD.HI.U32 R21, R9, R36, RZ ;  /* 0x0000002409157227 */ /* 0x000fc800078e00ff */
[----:B------:R-:W-:Y:S02]  /*b950*/  @!P0 IMAD.IADD R18, R18, 0x1, -R8 ;  /* 0x0000000112128824 */ /* 0x000fe400078e0a08 */
[C---:B------:R-:W-:Y:S02]  /*b960*/  IMAD R20, R8.reuse, R13, R20 ;  /* 0x0000000d08147224 */ /* 0x040fe400078e0214 */
[----:B------:R-:W-:Y:S02]  /*b970*/  IMAD.MOV R21, RZ, RZ, -R21 ;  /* 0x000000ffff157224 */ /* 0x000fe400078e0a15 */
[----:B------:R-:W-:Y:S01]  /*b980*/  @!P2 IMAD.MOV R34, RZ, RZ, -R34 ;  /* 0x000000ffff22a224 */ /* 0x000fe200078e0a22 */
[----:B------:R-:W-:Y:S01]  /*b990*/  ISETP.GT.U32.AND P2, PT, R8, R18, PT ;  /* 0x000000120800720c */ /* 0x000fe20003f44070 */
        /* <DEDUP_REMOVED lines=8> */
[----:B------:R-:W-:Y:S01]  /*ba20*/  IMAD R4, R8, R13, R4 ;  /* 0x0000000d08047224 */ /* 0x000fe200078e0204 */
[----:B------:R-:W-:Y:S01]  /*ba30*/  IABS R13, R33 ;  /* 0x00000021000d7213 */ /* 0x000fe20000000000 */
[----:B------:R-:W-:Y:S01]  /*ba40*/  @!P2 IMAD.IADD R18, R18, 0x1, -R8 ;  /* 0x000000011212a824 */ /* 0x000fe200078e0a08 */
[----:B0-----:R-:W-:Y:S01]  /*ba50*/  LOP3.LUT R33, R0, 0xf8, R11, 0xfe, !PT ;  /* 0x000000f800217812 */ /* 0x001fe200078efe0b */
[----:B------:R-:W-:Y:S01]  /*ba60*/  IMAD.HI.U32 R32, R9, R37, RZ ;  /* 0x0000002509207227 */ /* 0x000fe200078e00ff */
[----:B------:R-:W-:-:S03]  /*ba70*/  ISETP.GT.U32.AND P2, PT, R8, R4, PT ;  /* 0x000000040800720c */ /* 0x000fc60003f44070 */
[----:B------:R-:W-:Y:S01]  /*ba80*/  @!P6 IMAD.IADD R20, R20, 0x1, -R8 ;  /* 0x000000011414e824 */ /* 0x000fe200078e0a08 */
[----:B------:R-:W-:Y:S01]  /*ba90*/  ISETP.GT.U32.AND P6, PT, R8, R31, PT ;  /* 0x0000001f0800720c */ /* 0x000fe20003fc4070 */
[----:B------:R-:W-:Y:S01]  /*baa0*/  IMAD.MOV R32, RZ, RZ, -R32 ;  /* 0x000000ffff207224 */ /* 0x000fe200078e0a20 */
[----:B------:R-:W-:Y:S01]  /*bab0*/  STL [R1+0x17c], R33 ;  /* 0x00017c2101007387 */ /* 0x000fe20000100800 */
[----:B------:R-:W-:Y:S02]  /*bac0*/  @!P5 IMAD.IADD R36, R36, 0x1, -R8 ;  /* 0x000000012424d824 */ /* 0x000fe400078e0a08 */
[----:B------:R-:W-:Y:S01]  /*bad0*/  IMAD R37, R8, R32, R37 ;  /* 0x0000002008257224 */ /* 0x000fe200078e0225 */
[----:B------:R-:W-:Y:S01]  /*bae0*/  LOP3.LUT R32, R0, 0xf9, R11, 0xfe, !PT ;  /* 0x000000f900207812 */ /* 0x000fe200078efe0b */
[----:B------:R-:W-:Y:S01]  /*baf0*/  @!P3 IMAD.MOV R30, RZ, RZ, -R30 ;  /* 0x000000ffff1eb224 */ /* 0x000fe200078e0a1e */
[----:B------:R-:W-:Y:S01]  /*bb00*/  ISETP.GT.U32.AND P3, PT, R8, R36, PT ;  /* 0x000000240800720c */ /* 0x000fe20003f64070 */
[--C-:B------:R-:W-:Y:S01]  /*bb10*/  @!P2 IMAD.IADD R4, R4, 0x1, -R8.reuse ;  /* 0x000000010404a824 */ /* 0x100fe200078e0a08 */
[----:B------:R-:W-:Y:S01]  /*bb20*/  ISETP.GT.U32.AND P0, PT, R8, R37, PT ;  /* 0x000000250800720c */ /* 0x000fe20003f04070 */
[--C-:B------:R-:W-:Y:S01]  /*bb30*/  @!P1 IMAD.IADD R25, R25, 0x1, -R8.reuse ;  /* 0x0000000119199824 */ /* 0x100fe200078e0a08 */
[----:B------:R-:W-:Y:S01]  /*bb40*/  STL [R1+0x184], R32 ;  /* 0x0001842001007387 */ /* 0x000fe20000100800 */
[----:B------:R-:W-:Y:S01]  /*bb50*/  @!P6 IMAD.IADD R31, R31, 0x1, -R8 ;  /* 0x000000011f1fe824 */ /* 0x000fe200078e0a08 */
[----:B------:R-:W-:Y:S01]  /*bb60*/  ISETP.GE.AND P6, PT, R2, RZ, PT ;  /* 0x000000ff0200720c */ /* 0x000fe20003fc6270 */
[----:B------:R-:W-:Y:S01]  /*bb70*/  IMAD.HI.U32 R2, R9, R13, RZ ;  /* 0x0000000d09027227 */ /* 0x000fe200078e00ff */
[C---:B------:R-:W-:Y:S01]  /*bb80*/  ISETP.GT.U32.AND P2, PT, R8.reuse, R4, PT ;  /* 0x000000040800720c */ /* 0x040fe20003f44070 */
[----:B------:R0:W-:Y:S01]  /*bb90*/  STL [R1+0x188], R21 ;  /* 0x0001881501007387 */ /* 0x0001e20000100800 */
[----:B------:R-:W-:Y:S01]  /*bba0*/  ISETP.GT.U32.AND P1, PT, R8, R25, PT ;  /* 0x000000190800720c */ /* 0x000fe20003f24070 */
[----:B------:R-:W-:-:S02]  /*bbb0*/  IMAD.MOV R2, RZ, RZ, -R2 ;  /* 0x000000ffff027224 */ /* 0x000fc400078e0a02 */
[--C-:B------:R-:W-:Y:S01]  /*bbc0*/  @!P3 IMAD.IADD R36, R36, 0x1, -R8.reuse ;  /* 0x000000012424b824 */ /* 0x100fe200078e0a08 */
[----:B------:R-:W-:Y:S01]  /*bbd0*/  ISETP.GE.AND P3, PT, R12, RZ, PT ;  /* 0x000000ff0c00720c */ /* 0x000fe20003f66270 */
[--C-:B------:R-:W-:Y:S02]  /*bbe0*/  @!P0 IMAD.IADD R37, R37, 0x1, -R8.reuse ;  /* 0x0000000125258824 */ /* 0x100fe400078e0a08 */
[C---:B------:R-:W-:Y:S01]  /*bbf0*/  IMAD R12, R8.reuse, R2, R13 ;  /* 0x00000002080c7224 */ /* 0x040fe200078e020d */
[----:B------:R-:W-:Y:S01]  /*bc00*/  IABS R13, R32 ;  /* 0x00000020000d7213 */ /* 0x000fe20000000000 */
[----:B------:R-:W-:Y:S01]  /*bc10*/  @!P6 IMAD.MOV R19, RZ, RZ, -R19 ;  /* 0x000000ffff13e224 */ /* 0x000fe200078e0a13 */
[----:B------:R-:W-:Y:S01]  /*bc20*/  ISETP.GT.U32.AND P5, PT, R8, R37, PT ;  /* 0x000000250800720c */ /* 0x000fe20003fa4070 */
[--C-:B------:R-:W-:Y:S01]  /*bc30*/  @!P2 IMAD.IADD R4, R4, 0x1, -R8.reuse ;  /* 0x000000010404a824 */ /* 0x100fe200078e0a08 */
[C---:B------:R-:W-:Y:S01]  /*bc40*/  ISETP.GT.U32.AND P2, PT, R8.reuse, R12, PT ;  /* 0x0000000c0800720c */ /* 0x040fe20003f44070 */
[----:B------:R-:W-:Y:S01]  /*bc50*/  @!P1 IMAD.IADD R25, R25, 0x1, -R8 ;  /* 0x0000000119199824 */ /* 0x000fe200078e0a08 */
[----:B------:R-:W-:-:S02]  /*bc60*/  ISETP.GT.U32.AND P1, PT, R8, R26, PT ;  /* 0x0000001a0800720c */ /* 0x000fc40003f24070 */
[----:B0-----:R-:W-:Y:S02]  /*bc70*/  IABS R21, R21 ;  /* 0x0000001500157213 */ /* 0x001fe40000000000 */
[----:B------:R-:W-:Y:S02]  /*bc80*/  LOP3.LUT R2, R0, 0xfb, R11, 0xfe, !PT ;  /* 0x000000fb00027812 */ /* 0x000fe400078efe0b */
[----:B------:R-:W-:Y:S02]  /*bc90*/  LEA.HI R11, R49, 0x3e, RZ, 0x1a ;  /* 0x0000003e310b7811 */ /* 0x000fe400078fd0ff */
[----:B------:R-:W-:Y:S01]  /*bca0*/  IABS R32, R2 ;  /* 0x0000000200207213 */ /* 0x000fe20000000000 */
[--C-:B------:R-:W-:Y:S01]  /*bcb0*/  @!P5 IMAD.IADD R37, R37, 0x1, -R8.reuse ;  /* 0x000000012525d824 */ /* 0x100fe200078e0a08 */
[----:B------:R-:W-:Y:S01]  /*bcc0*/  ISETP.GE.AND P5, PT, R10, RZ, PT ;  /* 0x000000ff0a00720c */ /* 0x000fe20003fa6270 */
[--C-:B------:R-:W-:Y:S01]  /*bcd0*/  @!P2 IMAD.IADD R12, R12, 0x1, -R8.reuse ;  /* 0x000000010c0ca824 */ /* 0x100fe200078e0a08 */
[----:B------:R-:W-:Y:S01]  /*bce0*/  IABS R10, R33 ;  /* 0x00000021000a7213 */ /* 0x000fe20000000000 */
[----:B------:R-:W-:Y:S01]  /*bcf0*/  @!P1 IMAD.IADD R26, R26, 0x1, -R8 ;  /* 0x000000011a1a9824 */ /* 0x000fe200078e0a08 */
[C---:B------:R-:W-:Y:S01]  /*bd00*/  ISETP.GT.U32.AND P1, PT, R8.reuse, R20, PT ;  /* 0x000000140800720c */ /* 0x040fe20003f24070 */
[----:B------:R0:W-:Y:S01]  /*bd10*/  STL [R1+0x18c], R2 ;  /* 0x00018c0201007387 */ /* 0x0001e20000100800 */
[C---:B------:R-:W-:Y:S01]  /*bd20*/  ISETP.GT.U32.AND P2, PT, R8.reuse, R12, PT ;  /* 0x0000000c0800720c */ /* 0x040fe20003f44070 */
[----:B------:R-:W-:Y:S01]  /*bd30*/  IMAD.HI.U32 R33, R9, R10, RZ ;  /* 0x0000000a09217227 */ /* 0x000fe200078e00ff */
[----:B------:R-:W-:-:S03]  /*bd40*/  ISETP.GT.U32.AND P0, PT, R8, R26, PT ;  /* 0x0000001a0800720c */ /* 0x000fc60003f04070 */
[----:B------:R-:W-:Y:S02]  /*bd50*/  IMAD.MOV R33, RZ, RZ, -R33 ;  /* 0x000000ffff217224 */ /* 0x000fe400078e0a21 */
[----:B------:R-:W-:Y:S02]  /*bd60*/  IMAD R67, R11, UR6, RZ ;  /* 0x000000060b437c24 */ /* 0x000fe4000f8e02ff */
[----:B------:R-:W-:Y:S01]  /*bd70*/  IMAD R10, R8, R33, R10 ;  /* 0x00000021080a7224 */ /* 0x000fe200078e020a */
[----:B------:R-:W-:Y:S01]  /*bd80*/  SHF.R.U32.HI R33, RZ, 0x6, R49 ;  /* 0x00000006ff217819 */ /* 0x000fe20000011631 */
[--C-:B------:R-:W-:Y:S01]  /*bd90*/  @!P1 IMAD.IADD R20, R20, 0x1, -R8.reuse ;  /* 0x0000000114149824 */ /* 0x100fe200078e0a08 */
[----:B------:R-:W-:Y:S01]  /*bda0*/  ISETP.GE.AND P1, PT, R3, RZ, PT ;  /* 0x000000ff0300720c */ /* 0x000fe20003f26270 */
[--C-:B------:R-:W-:Y:S01]  /*bdb0*/  @!P2 IMAD.IADD R12, R12, 0x1, -R8.reuse ;  /* 0x000000010c0ca824 */ /* 0x100fe200078e0a08 */
[----:B------:R-:W-:Y:S01]  /*bdc0*/  ISETP.GT.U32.AND P2, PT, R8, R10, PT ;  /* 0x0000000a0800720c */ /* 0x000fe20003f44070 */
[----:B------:R-:W-:Y:S01]  /*bdd0*/  @!P0 IMAD.IADD R26, R26, 0x1, -R8 ;  /* 0x000000011a1a8824 */ /* 0x000fe200078e0a08 */
[----:B------:R-:W-:Y:S01]  /*bde0*/  ISETP.GE.AND P0, PT, R7, RZ, PT ;  /* 0x000000ff0700720c */ /* 0x000fe20003f06270 */
[----:B------:R-:W-:Y:S01]  /*bdf0*/  IMAD.HI.U32 R7, R9, R13, RZ ;  /* 0x0000000d09077227 */ /* 0x000fe200078e00ff */
[----:B------:R-:W-:-:S03]  /*be00*/  SGXT.U32 R33, R33, 0x1 ;  /* 0x000000012121781a */ /* 0x000fc60000000000 */
[----:B------:R-:W-:Y:S02]  /*be10*/  IMAD.MOV R7, RZ, RZ, -R7 ;  /* 0x000000ffff077224 */ /* 0x000fe400078e0a07 */
[----:B------:R-:W-:Y:S02]  /*be20*/  IMAD R141, R33, UR6, RZ ;  /* 0x00000006218d7c24 */ /* 0x000fe4000f8e02ff */
[----:B------:R-:W-:Y:S02]  /*be30*/  IMAD R13, R8, R7, R13 ;  /* 0x00000007080d7224 */ /* 0x000fe400078e020d */
[----:B------:R-:W-:Y:S02]  /*be40*/  @!P2 IMAD.IADD R10, R10, 0x1, -R8 ;  /* 0x000000010a0aa824 */ /* 0x000fe400078e0a08 */
[----:B------:R-:W-:Y:S02]  /*be50*/  IMAD R143, R143, 0x2, R141 ;  /* 0x000000028f8f7824 */ /* 0x000fe400078e028d */
[----:B------:R-:W-:Y:S01]  /*be60*/  IMAD.HI.U32 R3, R9, R21, RZ ;  /* 0x0000001509037227 */ /* 0x000fe200078e00ff */
[----:B------:R-:W-:-:S03]  /*be70*/  ISETP.GT.U32.AND P2, PT, R8, R10, PT ;  /* 0x0000000a0800720c */ /* 0x000fc60003f44070 */
[----:B------:R-:W-:Y:S02]  /*be80*/  IMAD R145, R145, 0x2, R143 ;  /* 0x0000000291917824 */ /* 0x000fe400078e028f */
[----:B------:R-:W-:Y:S02]  /*be90*/  IMAD.MOV R3, RZ, RZ, -R3 ;  /* 0x000000ffff037224 */ /* 0x000fe400078e0a03 */
[----:B------:R-:W-:Y:S02]  /*bea0*/  IMAD R147, R147, 0x2, R145 ;  /* 0x0000000293937824 */ /* 0x000fe400078e0291 */
[----:B------:R-:W-:Y:S02]  /*beb0*/  IMAD R21, R8, R3, R21 ;  /* 0x0000000308157224 */ /* 0x000fe400078e0215 */
[----:B------:R-:W-:Y:S01]  /*bec0*/  IMAD R149, R149, 0x2, R147 ;  /* 0x0000000295957824 */ /* 0x000fe200078e0293 */
[----:B------:R-:W1:Y:S01]  /*bed0*/  LDC R3, c[0x0][0x3a0] ;  /* 0x0000e800ff037b82 */ /* 0x000e620000000800 */
[----:B------:R-:W-:Y:S01]  /*bee0*/  @!P2 IMAD.IADD R10, R10, 0x1, -R8 ;  /* 0x000000010a0aa824 */ /* 0x000fe200078e0a08 */
[----:B------:R-:W-:Y:S01]  /*bef0*/  ISETP.GT.U32.AND P2, PT, R8, R13, PT ;  /* 0x0000000d0800720c */ /* 0x000fe20003f44070 */
[----:B------:R-:W-:-:S02]  /*bf00*/  IMAD R151, R151, 0x2, R149 ;  /* 0x0000000297977824 */ /* 0x000fc400078e0295 */
[----:B0-----:R-:W-:-:S04]  /*bf10*/  IMAD.HI.U32 R2, R9, R32, RZ ;  /* 0x0000002009027227 */ /* 0x001fc800078e00ff */
[----:B------:R-:W-:Y:S02]  /*bf20*/  IMAD R153, R153, 0x2, R151 ;  /* 0x0000000299997824 */ /* 0x000fe400078e0297 */
[----:B------:R-:W-:Y:S02]  /*bf30*/  IMAD.MOV R2, RZ, RZ, -R2 ;  /* 0x000000ffff027224 */ /* 0x000fe400078e0a02 */
[----:B------:R-:W-:Y:S02]  /*bf40*/  IMAD R157, R157, 0x4, R153 ;  /* 0x000000049d9d7824 */ /* 0x000fe400078e0299 */
[----:B------:R-:W-:Y:S02]  /*bf50*/  @!P2 IMAD.IADD R13, R13, 0x1, -R8 ;  /* 0x000000010d0da824 */ /* 0x000fe400078e0a08 */
[----:B------:R-:W-:Y:S02]  /*bf60*/  IMAD R159, R159, 0x2, R157 ;  /* 0x000000029f9f7824 */ /* 0x000fe400078e029d */
[C---:B------:R-:W-:Y:S01]  /*bf70*/  IMAD R32, R8.reuse, R2, R32 ;  /* 0x0000000208207224 */ /* 0x040fe200078e0220 */
[----:B------:R-:W-:Y:S01]  /*bf80*/  ISETP.GT.U32.AND P2, PT, R8, R13, PT ;  /* 0x0000000d0800720c */ /* 0x000fe20003f44070 */
[----:B------:R-:W-:-:S02]  /*bf90*/  IMAD R161, R161, 0x2, R159 ;  /* 0x00000002a1a17824 */ /* 0x000fc400078e029f */
[----:B------:R-:W-:Y:S02]  /*bfa0*/  IMAD.U32 R49, RZ, RZ, UR6 ;  /* 0x00000006ff317e24 */ /* 0x000fe4000f8e00ff */
[----:B------:R-:W-:Y:S02]  /*bfb0*/  IMAD R163, R163, 0x2, R161 ;  /* 0x00000002a3a37824 */ /* 0x000fe400078e02a1 */
[----:B------:R-:W-:Y:S02]  /*bfc0*/  IMAD R7, R47, UR6, RZ ;  /* 0x000000062f077c24 */ /* 0x000fe4000f8e02ff */
[----:B------:R-:W-:Y:S02]  /*bfd0*/  IMAD R165, R165, 0x2, R163 ;  /* 0x00000002a5a57824 */ /* 0x000fe400078e02a3 */
[----:B------:R-:W-:Y:S02]  /*bfe0*/  IMAD.U32 R47, RZ, RZ, UR6 ;  /* 0x00000006ff2f7e24 */ /* 0x000fe4000f8e00ff */
[----:B------:R-:W-:Y:S01]  /*bff0*/  @!P2 IMAD.IADD R13, R13, 0x1, -R8 ;  /* 0x000000010d0da824 */ /* 0x000fe200078e0a08 */
[----:B------:R-:W-:Y:S01]  /*c000*/  ISETP.GT.U32.AND P2, PT, R8, R21, PT ;  /* 0x000000150800720c */ /* 0x000fe20003f44070 */
[----:B------:R-:W-:-:S02]  /*c010*/  IMAD R45, R45, 0x2, R165 ;  /* 0x000000022d2d7824 */ /* 0x000fc400078e02a5 */
[----:B------:R-:W-:Y:S02]  /*c020*/  IMAD.U32 R11, RZ, RZ, UR6 ;  /* 0x00000006ff0b7e24 */ /* 0x000fe4000f8e00ff */
[----:B------:R-:W-:Y:S02]  /*c030*/  IMAD R135, R135, 0x2, R45 ;  /* 0x0000000287877824 */ /* 0x000fe400078e022d */
[----:B------:R-:W-:Y:S02]  /*c040*/  @!P1 IMAD.MOV R25, RZ, RZ, -R25 ;  /* 0x000000ffff199224 */ /* 0x000fe400078e0a19 */
[----:B------:R-:W-:Y:S02]  /*c050*/  IMAD R131, R131, 0x4, R135 ;  /* 0x0000000483837824 */ /* 0x000fe400078e0287 */
[----:B------:R-:W-:Y:S02]  /*c060*/  @!P0 IMAD.MOV R18, RZ, RZ, -R18 ;  /* 0x000000ffff128224 */ /* 0x000fe400078e0a12 */
[----:B------:R-:W-:Y:S01]  /*c070*/  @!P2 IMAD.IADD R21, R21, 0x1, -R8 ;  /* 0x000000011515a824 */ /* 0x000fe200078e0a08 */
[----:B------:R-:W-:Y:S01]  /*c080*/  ISETP.GT.U32.AND P2, PT, R8, R32, PT ;  /* 0x000000200800720c */ /* 0x000fe20003f44070 */
[----:B------:R-:W-:-:S03]  /*c090*/  IMAD R83, R83, 0x2, R131 ;  /* 0x0000000253537824 */ /* 0x000fc600078e0283 */
[----:B------:R-:W-:Y:S01]  /*c0a0*/  ISETP.GT.U32.AND P6, PT, R8, R21, PT ;  /* 0x000000150800720c */ /* 0x000fe20003fc4070 */
[----:B------:R-:W-:-:S04]  /*c0b0*/  IMAD R127, R127, 0x2, R83 ;  /* 0x000000027f7f7824 */ /* 0x000fc800078e0253 */
[----:B------:R-:W-:-:S04]  /*c0c0*/  IMAD R43, R43, 0x2, R127 ;  /* 0x000000022b2b7824 */ /* 0x000fc800078e027f */
[--C-:B------:R-:W-:Y:S02]  /*c0d0*/  @!P2 IMAD.IADD R32, R32, 0x1, -R8.reuse ;  /* 0x000000012020a824 */ /* 0x100fe400078e0a08 */
[----:B------:R-:W-:Y:S02]  /*c0e0*/  IMAD R123, R123, 0x2, R43 ;  /* 0x000000027b7b7824 */ /* 0x000fe400078e022b */
[----:B------:R-:W-:Y:S01]  /*c0f0*/  @!P6 IMAD.IADD R21, R21, 0x1, -R8 ;  /* 0x000000011515e824 */ /* 0x000fe200078e0a08 */
[----:B------:R-:W-:Y:S01]  /*c100*/  ISETP.GT.U32.AND P2, PT, R8, R32, PT ;  /* 0x000000200800720c */ /* 0x000fe20003f44070 */
[----:B------:R-:W-:Y:S01]  /*c110*/  IMAD R79, R79, 0x2, R123 ;  /* 0x000000024f4f7824 */ /* 0x000fe200078e027b */
[----:B------:R-:W-:-:S03]  /*c120*/  IADD3 R2, P6, PT, R6, UR24, RZ ;  /* 0x0000001806027c10 */ /* 0x000fc6000ffde0ff */
[----:B------:R-:W-:Y:S01]  /*c130*/  IMAD R119, R119, 0x2, R79 ;  /* 0x0000000277777824 */ /* 0x000fe200078e024f */
[----:B------:R-:W-:Y:S02]  /*c140*/  LEA.HI.X.SX32 R6, R6, UR25, 0x1, P6 ;  /* 0x0000001906067c11 */ /* 0x000fe4000b0f0eff */
[----:B------:R-:W-:Y:S01]  /*c150*/  IADD3 R144, P6, PT, R143, R2, RZ ;  /* 0x000000028f907210 */ /* 0x000fe20007fde0ff */
[----:B------:R-:W-:-:S03]  /*c160*/  IMAD R115, R115, 0x4, R119 ;  /* 0x0000000473737824 */ /* 0x000fc600078e0277 */
[----:B------:R-:W-:Y:S01]  /*c170*/  LEA.HI.X.SX32 R143, R143, R6, 0x1, P6 ;  /* 0x000000068f8f7211 */ /* 0x000fe200030f0eff */
[----:B------:R-:W-:Y:S01]  /*c180*/  @!P2 IMAD.IADD R32, R32, 0x1, -R8 ;  /* 0x000000012020a824 */ /* 0x000fe200078e0a08 */
[-C--:B------:R-:W-:Y:S01]  /*c190*/  IADD3 R142, P2, PT, R141, R2.reuse, RZ ;  /* 0x000000028d8e7210 */ /* 0x080fe20007f5e0ff */
[----:B------:R-:W-:Y:S01]  /*c1a0*/  IMAD R75, R75, 0x2, R115 ;  /* 0x000000024b4b7824 */ /* 0x000fe200078e0273 */
[----:B------:R-:W-:Y:S02]  /*c1b0*/  IADD3 R148, P6, PT, R147, R2, RZ ;  /* 0x0000000293947210 */ /* 0x000fe40007fde0ff */
[----:B------:R-:W-:Y:S01]  /*c1c0*/  LEA.HI.X.SX32 R141, R141, R6, 0x1, P2 ;  /* 0x000000068d8d7211 */ /* 0x000fe200010f0eff */
[----:B------:R-:W-:Y:S01]  /*c1d0*/  IMAD R111, R111, 0x2, R75 ;  /* 0x000000026f6f7824 */ /* 0x000fe200078e024b */
[----:B------:R-:W-:Y:S02]  /*c1e0*/  IADD3 R146, P2, PT, R145, R2, RZ ;  /* 0x0000000291927210 */ /* 0x000fe40007f5e0ff */
[-C--:B------:R-:W-:Y:S01]  /*c1f0*/  LEA.HI.X.SX32 R147, R147, R6.reuse, 0x1, P6 ;  /* 0x0000000693937211 */ /* 0x080fe200030f0eff */
[----:B------:R-:W-:Y:S01]  /*c200*/  IMAD R51, R51, 0x2, R111 ;  /* 0x0000000233337824 */ /* 0x000fe200078e026f */
[----:B------:R-:W-:-:S02]  /*c210*/  LEA.HI.X.SX32 R145, R145, R6, 0x1, P2 ;  /* 0x0000000691917211 */ /* 0x000fc400010f0eff */
        /* <DEDUP_REMOVED lines=12> */
[-C--:B------:R-:W-:Y:S01]  /*c2e0*/  LEA.HI.X.SX32 R157, R157, R6.reuse, 0x1, P2 ;  /* 0x000000069d9d7211 */ /* 0x080fe200010f0eff */
[----:B------:R-:W-:Y:S01]  /*c2f0*/  IMAD R47, R47, 0x2, R99 ;  /* 0x000000022f2f7824 */ /* 0x000fe200078e0263 */
[----:B------:R-:W-:Y:S02]  /*c300*/  LEA.HI.X.SX32 R155, R155, R6, 0x1, P6 ;  /* 0x000000069b9b7211 */ /* 0x000fe400030f0eff */
[-C--:B------:R-:W-:Y:S01]  /*c310*/  IADD3 R162, P2, PT, R161, R2.reuse, RZ ;  /* 0x00000002a1a27210 */ /* 0x080fe20007f5e0ff */
[----:B------:R-:W-:Y:S01]  /*c320*/  IMAD R95, R95, 0x2, R47 ;  /* 0x000000025f5f7824 */ /* 0x000fe200078e022f */
[----:B------:R-:W-:-:S02]  /*c330*/  IADD3 R160, P6, PT, R159, R2, RZ ;  /* 0x000000029fa07210 */ /* 0x000fc40007fde0ff */
[-C--:B------:R-:W-:Y:S01]  /*c340*/  LEA.HI.X.SX32 R161, R161, R6.reuse, 0x1, P2 ;  /* 0x00000006a1a17211 */ /* 0x080fe200010f0eff */
[----:B------:R-:W-:Y:S01]  /*c350*/  IMAD R63, R63, 0x2, R95 ;  /* 0x000000023f3f7824 */ /* 0x000fe200078e025f */
[----:B------:R-:W-:Y:S02]  /*c360*/  LEA.HI.X.SX32 R159, R159, R6, 0x1, P6 ;  /* 0x000000069f9f7211 */ /* 0x000fe400030f0eff */
[-C--:B------:R-:W-:Y:S01]  /*c370*/  IADD3 R33, P2, PT, R165, R2.reuse, RZ ;  /* 0x00000002a5217210 */ /* 0x080fe20007f5e0ff */
[----:B------:R-:W-:Y:S01]  /*c380*/  IMAD R91, R91, 0x2, R63 ;  /* 0x000000025b5b7824 */ /* 0x000fe200078e023f */
[----:B------:R-:W-:Y:S02]  /*c390*/  IADD3 R164, P6, PT, R163, R2, RZ ;  /* 0x00000002a3a47210 */ /* 0x000fe40007fde0ff */
[-C--:B------:R-:W-:Y:S01]  /*c3a0*/  LEA.HI.X.SX32 R165, R165, R6.reuse, 0x1, P2 ;  /* 0x00000006a5a57211 */ /* 0x080fe200010f0eff */
[----:B------:R0:W-:Y:S01]  /*c3b0*/  STL [R1], R33 ;  /* 0x0000002101007387 */ /* 0x0001e20000100800 */
[----:B------:R-:W-:-:S02]  /*c3c0*/  LEA.HI.X.SX32 R163, R163, R6, 0x1, P6 ;  /* 0x00000006a3a37211 */ /* 0x000fc400030f0eff */
[----:B0-----:R-:W-:-:S04]  /*c3d0*/  IADD3 R33, P6, PT, R45, R2, RZ ;  /* 0x000000022d217210 */ /* 0x001fc80007fde0ff */
[----:B------:R-:W-:Y:S01]  /*c3e0*/  LEA.HI.X.SX32 R45, R45, R6, 0x1, P6 ;  /* 0x000000062d2d7211 */ /* 0x000fe200030f0eff */
[----:B------:R0:W-:Y:S02]  /*c3f0*/  STL [R1+0x8], R33 ;  /* 0x0000082101007387 */ /* 0x0001e40000100800 */
[----:B0-----:R-:W-:-:S05]  /*c400*/  IADD3 R33, P2, PT, R135, R2, RZ ;  /* 0x0000000287217210 */ /* 0x001fca0007f5e0ff */
[----:B------:R0:W-:Y:S04]  /*c410*/  STL [R1+0x10], R33 ;  /* 0x0000102101007387 */ /* 0x0001e80000100800 */
[----:B------:R4:W-:Y:S01]  /*c420*/  STL [R1+0x4], R45 ;  /* 0x0000042d01007387 */ /* 0x0009e20000100800 */
[----:B0-----:R-:W0:Y:S01]  /*c430*/  S2R R33, SR_TID.X ;  /* 0x0000000000217919 */ /* 0x001e220000002100 */
[----:B----4-:R-:W-:-:S04]  /*c440*/  IADD3 R45, P6, PT, R59, R2, RZ ;  /* 0x000000023b2d7210 */ /* 0x010fc80007fde0ff */
[-C--:B------:R-:W-:Y:S01]  /*c450*/  LEA.HI.X.SX32 R59, R59, R6.reuse, 0x1, P6 ;  /* 0x000000063b3b7211 */ /* 0x080fe200030f0eff */
[----:B------:R4:W-:Y:S02]  /*c460*/  STL [R1+0x18], R45 ;  /* 0x0000182d01007387 */ /* 0x0009e40000100800 */
[----:B----4-:R-:W-:Y:S01]  /*c470*/  IMAD R45, R11, 0x2, R91 ;  /* 0x000000020b2d7824 */ /* 0x010fe200078e025b */
[----:B------:R-:W-:Y:S01]  /*c480*/  LEA.HI.X.SX32 R11, R135, R6, 0x1, P2 ;  /* 0x00000006870b7211 */ /* 0x000fe200010f0eff */
[----:B------:R-:W-:-:S04]  /*c490*/  IMAD.U32 R135, RZ, RZ, UR6 ;  /* 0x00000006ff877e24 */ /* 0x000fc8000f8e00ff */
[----:B------:R4:W-:Y:S01]  /*c4a0*/  STL [R1+0xc], R11 ;  /* 0x00000c0b01007387 */ /* 0x0009e20000100800 */
[----:B0-----:R-:W-:Y:S02]  /*c4b0*/  SHF.R.U32.HI R33, RZ, 0x6, R33 ;  /* 0x00000006ff217819 */ /* 0x001fe40000011621 */
[----:B----4-:R-:W-:Y:S02]  /*c4c0*/  IADD3 R11, P2, PT, R131, R2, RZ ;  /* 0x00000002830b7210 */ /* 0x010fe40007f5e0ff */
[----:B------:R-:W-:Y:S02]  /*c4d0*/  SGXT.U32 R33, R33, 0x1 ;  /* 0x000000012121781a */ /* 0x000fe40000000000 */
[----:B------:R-:W-:Y:S01]  /*c4e0*/  LEA.HI.X.SX32 R131, R131, R6, 0x1, P2 ;  /* 0x0000000683837211 */ /* 0x000fe200010f0eff */
[----:B------:R0:W-:Y:S04]  /*c4f0*/  STL [R1+0x20], R11 ;  /* 0x0000200b01007387 */ /* 0x0001e80000100800 */
[----:B------:R4:W-:Y:S01]  /*c500*/  STL [R1+0x14], R59 ;  /* 0x0000143b01007387 */ /* 0x0009e20000100800 */
[----:B0-----:R-:W0:Y:S01]  /*c510*/  S2R R11, SR_CgaCtaId ;  /* 0x00000000000b7919 */ /* 0x001e220000008800 */
[----:B----4-:R-:W-:-:S04]  /*c520*/  IADD3 R59, P6, PT, R83, R2, RZ ;  /* 0x00000002533b7210 */ /* 0x010fc80007fde0ff */
[----:B------:R-:W-:Y:S01]  /*c530*/  LEA.HI.X.SX32 R83, R83, R6, 0x1, P6 ;  /* 0x0000000653537211 */ /* 0x000fe200030f0eff */
[----:B------:R4:W-:Y:S04]  /*c540*/  STL [R1+0x28], R59 ;  /* 0x0000283b01007387 */ /* 0x0009e80000100800 */
[----:B------:R5:W-:Y:S01]  /*c550*/  STL [R1+0x1c], R131 ;  /* 0x00001c8301007387 */ /* 0x000be20000100800 */
[----:B----4-:R-:W-:Y:S01]  /*c560*/  IMAD R59, R135, 0x2, R45 ;  /* 0x00000002873b7824 */ /* 0x010fe200078e022d */
[----:B-----5:R-:W-:-:S05]  /*c570*/  IADD3 R131, P2, PT, R127, R2, RZ ;  /* 0x000000027f837210 */ /* 0x020fca0007f5e0ff */
[----:B------:R4:W-:Y:S04]  /*c580*/  STL [R1+0x30], R131 ;  /* 0x0000308301007387 */ /* 0x0009e80000100800 */
[----:B------:R5:W-:Y:S01]  /*c590*/  STL [R1+0x24], R83 ;  /* 0x0000245301007387 */ /* 0x000be20000100800 */
[----:B0-----:R-:W-:Y:S01]  /*c5a0*/  IMAD.SHL.U32 R11, R11, 0x100, RZ ;  /* 0x000001000b0b7824 */ /* 0x001fe200078e00ff */
[----:B----4-:R-:W-:-:S04]  /*c5b0*/  IADD3 R131, P6, PT, R43, R2, RZ ;  /* 0x000000022b837210 */ /* 0x010fc80007fde0ff */
[----:B------:R-:W-:Y:S01]  /*c5c0*/  LOP3.LUT R11, R11, 0x100, RZ, 0xc0, !PT ;  /* 0x000001000b0b7812 */ /* 0x000fe200078ec0ff */
[----:B-----5:R-:W-:Y:S01]  /*c5d0*/  IMAD R83, R135, 0x4, R59 ;  /* 0x0000000487537824 */ /* 0x020fe200078e023b */
[----:B------:R0:W-:Y:S02]  /*c5e0*/  STL [R1+0x38], R131 ;  /* 0x0000388301007387 */ /* 0x0001e40000100800 */
[----:B0-----:R-:W-:Y:S02]  /*c5f0*/  LEA.HI.X.SX32 R131, R127, R6, 0x1, P2 ;  /* 0x000000067f837211 */ /* 0x001fe400010f0eff */
[----:B------:R-:W-:-:S03]  /*c600*/  IADD3 R127, P2, PT, R123, R2, RZ ;  /* 0x000000027b7f7210 */ /* 0x000fc60007f5e0ff */
[----:B------:R0:W-:Y:S01]  /*c610*/  STL [R1+0x2c], R131 ;  /* 0x00002c8301007387 */ /* 0x0001e20000100800 */
[----:B------:R-:W-:-:S03]  /*c620*/  LEA.HI.X.SX32 R123, R123, R6, 0x1, P2 ;  /* 0x000000067b7b7211 */ /* 0x000fc600010f0eff */
[----:B------:R4:W-:Y:S01]  /*c630*/  STL [R1+0x40], R127 ;  /* 0x0000407f01007387 */ /* 0x0009e20000100800 */
[----:B0-----:R-:W-:Y:S01]  /*c640*/  LEA.HI.X.SX32 R131, R43, R6, 0x1, P6 ;  /* 0x000000062b837211 */ /* 0x001fe200030f0eff */
[----:B------:R-:W-:Y:S01]  /*c650*/  IMAD R43, R135, 0x2, R83 ;  /* 0x00000002872b7824 */ /* 0x000fe200078e0253 */
[----:B----4-:R-:W-:-:S03]  /*c660*/  IADD3 R127, P6, PT, R79, R2, RZ ;  /* 0x000000024f7f7210 */ /* 0x010fc60007fde0ff */
[----:B------:R0:W-:Y:S04]  /*c670*/  STL [R1+0x34], R131 ;  /* 0x0000348301007387 */ /* 0x0001e80000100800 */
[----:B------:R4:W-:Y:S04]  /*c680*/  STL [R1+0x48], R127 ;  /* 0x0000487f01007387 */ /* 0x0009e80000100800 */
[----:B------:R5:W-:Y:S01]  /*c690*/  STL [R1+0x3c], R123 ;  /* 0x00003c7b01007387 */ /* 0x000be20000100800 */
[----:B0-----:R-:W-:Y:S02]  /*c6a0*/  IADD3 R131, P2, PT, R119, R2, RZ ;  /* 0x0000000277837210 */ /* 0x001fe40007f5e0ff */
[----:B----4-:R-:W-:-:S03]  /*c6b0*/  LEA.HI.X.SX32 R127, R79, R6, 0x1, P6 ;  /* 0x000000064f7f7211 */ /* 0x010fc600030f0eff */
[----:B------:R0:W-:Y:S01]  /*c6c0*/  STL [R1+0x50], R131 ;  /* 0x0000508301007387 */ /* 0x0001e20000100800 */
[----:B------:R-:W-:Y:S01]  /*c6d0*/  LEA.HI.X.SX32 R119, R119, R6, 0x1, P2 ;  /* 0x0000000677777211 */ /* 0x000fe200010f0eff */
[----:B------:R-:W-:Y:S01]  /*c6e0*/  IMAD R79, R135, 0x2, R43 ;  /* 0x00000002874f7824 */ /* 0x000fe200078e022b */
[----:B-----5:R-:W-:Y:S01]  /*c6f0*/  IADD3 R123, P6, PT, R7, R2, RZ ;  /* 0x00000002077b7210 */ /* 0x020fe20007fde0ff */
[----:B------:R4:W-:Y:S04]  /*c700*/  STL [R1+0x44], R127 ;  /* 0x0000447f01007387 */ /* 0x0009e80000100800 */
[----:B------:R5:W-:Y:S01]  /*c710*/  STL [R1+0x58], R123 ;  /* 0x0000587b01007387 */ /* 0x000be20000100800 */
[----:B0-----:R-:W-:-:S03]  /*c720*/  IMAD.U32 R131, RZ, RZ, UR6 ;  /* 0x00000006ff837e24 */ /* 0x001fc6000f8e00ff */
[----:B------:R0:W-:Y:S01]  /*c730*/  STL [R1+0x4c], R119 ;  /* 0x00004c7701007387 */ /* 0x0001e20000100800 */
[----:B----4-:R-:W-:Y:S02]  /*c740*/  IADD3 R127, P2, PT, R115, R2, RZ ;  /* 0x00000002737f7210 */ /* 0x010fe40007f5e0ff */
[----:B-----5:R-:W-:-:S03]  /*c750*/  LEA.HI.X.SX32 R123, R7, R6, 0x1, P6 ;  /* 0x00000006077b7211 */ /* 0x020fc600030f0eff */
[----:B------:R-:W-:Y:S01]  /*c760*/  STL [R1+0x60], R127 ;  /* 0x0000607f01007387 */ /* 0x000fe20000100800 */
[----:B------:R-:W-:Y:S01]  /*c770*/  LEA.HI.X.SX32 R115, R115, R6, 0x1, P2 ;  /* 0x0000000673737211 */ /* 0x000fe200010f0eff */
[----:B------:R-:W-:Y:S01]  /*c780*/  IMAD R7, R135, 0x2, R79 ;  /* 0x0000000287077824 */ /* 0x000fe200078e024f */
[-C--:B0-----:R-:W-:Y:S01]  /*c790*/  IADD3 R119, P6, PT, R75, R2.reuse, RZ ;  /* 0x000000024b777210 */ /* 0x081fe20007fde0ff */
[----:B------:R0:W-:Y:S04]  /*c7a0*/  STL [R1+0x54], R123 ;  /* 0x0000547b01007387 */ /* 0x0001e80000100800 */
[----:B------:R4:W-:Y:S04]  /*c7b0*/  STL [R1+0x68], R119 ;  /* 0x0000687701007387 */ /* 0x0009e80000100800 */
[----:B------:R5:W-:Y:S01]  /*c7c0*/  STL [R1+0x5c], R115 ;  /* 0x00005c7301007387 */ /* 0x000be20000100800 */
[----:B0-----:R-:W-:Y:S01]  /*c7d0*/  IMAD.U32 R123, RZ, RZ, UR6 ;  /* 0x00000006ff7b7e24 */ /* 0x001fe2000f8e00ff */
[----:B----4-:R-:W-:-:S02]  /*c7e0*/  IADD3 R119, P2, PT, R111, R2, RZ ;  /* 0x000000026f777210 */ /* 0x010fc40007f5e0ff */
[----:B-----5:R-:W-:-:S03]  /*c7f0*/  LEA.HI.X.SX32 R115, R75, R6, 0x1, P6 ;  /* 0x000000064b737211 */ /* 0x020fc600030f0eff */
[----:B------:R-:W-:Y:S01]  /*c800*/  STL [R1+0x70], R119 ;  /* 0x0000707701007387 */ /* 0x000fe20000100800 */
[----:B------:R-:W-:Y:S01]  /*c810*/  IADD3 R135, P6, PT, R51, R2, RZ ;  /* 0x0000000233877210 */ /* 0x000fe20007fde0ff */
[----:B------:R-:W-:Y:S02]  /*c820*/  IMAD R75, R131, 0x2, R7 ;  /* 0x00000002834b7824 */ /* 0x000fe400078e0207 */
[----:B------:R0:W-:Y:S02]  /*c830*/  STL [R1+0x64], R115 ;  /* 0x0000647301007387 */ /* 0x0001e40000100800 */
[----:B0-----:R-:W-:Y:S02]  /*c840*/  LEA.HI.X.SX32 R115, R111, R6, 0x1, P2 ;  /* 0x000000066f737211 */ /* 0x001fe400010f0eff */
[----:B------:R-:W-:-:S03]  /*c850*/  IADD3 R111, P2, PT, R107, R2, RZ ;  /* 0x000000026b6f7210 */ /* 0x000fc60007f5e0ff */
[----:B------:R0:W-:Y:S01]  /*c860*/  STL [R1+0x6c], R115 ;  /* 0x00006c7301007387 */ /* 0x0001e20000100800 */
[----:B------:R-:W-:-:S03]  /*c870*/  LEA.HI.X.SX32 R107, R107, R6, 0x1, P2 ;  /* 0x000000066b6b7211 */ /* 0x000fc600010f0eff */
[----:B------:R-:W-:Y:S04]  /*c880*/  STL [R1+0x78], R135 ;  /* 0x0000788701007387 */ /* 0x000fe80000100800 */
[----:B------:R4:W-:Y:S01]  /*c890*/  STL [R1+0x80], R111 ;  /* 0x0000806f01007387 */ /* 0x0009e20000100800 */
[----:B0-----:R-:W-:Y:S01]  /*c8a0*/  LEA.HI.X.SX32 R115, R51, R6, 0x1, P6 ;  /* 0x0000000633737211 */ /* 0x001fe200030f0eff */
[----:B------:R-:W-:-:S04]  /*c8b0*/  IMAD R51, R131, 0x2, R75 ;  /* 0x0000000283337824 */ /* 0x000fc800078e024b */
[----:B------:R0:W-:Y:S01]  /*c8c0*/  STL [R1+0x74], R115 ;  /* 0x0000747301007387 */ /* 0x0001e20000100800 */
[----:B----4-:R-:W-:-:S05]  /*c8d0*/  IADD3 R111, P6, PT, R49, R2, RZ ;  /* 0x00000002316f7210 */ /* 0x010fca0007fde0ff */
[----:B------:R4:W-:Y:S04]  /*c8e0*/  STL [R1+0x88], R111 ;  /* 0x0000886f01007387 */ /* 0x0009e80000100800 */
[----:B------:R5:W-:Y:S01]  /*c8f0*/  STL [R1+0x7c], R107 ;  /* 0x00007c6b01007387 */ /* 0x000be20000100800 */
[----:B0-----:R-:W0:Y:S01]  /*c900*/  S2R R115, SR_TID.X ;  /* 0x0000000000737919 */ /* 0x001e220000002100 */
[----:B----4-:R-:W-:Y:S02]  /*c910*/  IADD3 R111, P2, PT, R103, R2, RZ ;  /* 0x00000002676f7210 */ /* 0x010fe40007f5e0ff */
[----:B-----5:R-:W-:-:S03]  /*c920*/  LEA.HI.X.SX32 R107, R49, R6, 0x1, P6 ;  /* 0x00000006316b7211 */ /* 0x020fc600030f0eff */
[----:B------:R4:W-:Y:S01]  /*c930*/  STL [R1+0x90], R111 ;  /* 0x0000906f01007387 */ /* 0x0009e20000100800 */
[----:B------:R-:W-:Y:S01]  /*c940*/  IADD3 R127, P6, PT, R67, R2, RZ ;  /* 0x00000002437f7210 */ /* 0x000fe20007fde0ff */
[----:B------:R-:W-:Y:S02]  /*c950*/  IMAD R49, R131, 0x2, R51 ;  /* 0x0000000283317824 */ /* 0x000fe400078e0233 */
[----:B------:R5:W-:Y:S01]  /*c960*/  STL [R1+0x84], R107 ;  /* 0x0000846b01007387 */ /* 0x000be20000100800 */
[-C--:B------:R-:W-:Y:S01]  /*c970*/  LEA.HI.X.SX32 R131, R67, R6.reuse, 0x1, P6 ;  /* 0x0000000643837211 */ /* 0x080fe200030f0eff */
[----:B------:R-:W-:Y:S02]  /*c980*/  IMAD R67, R123, 0x4, R49 ;  /* 0x000000047b437824 */ /* 0x000fe400078e0231 */
[----:B----4-:R-:W-:Y:S01]  /*c990*/  IMAD.U32 R111, RZ, RZ, UR6 ;  /* 0x00000006ff6f7e24 */ /* 0x010fe2000f8e00ff */
[----:B-----5:R-:W-:Y:S02]  /*c9a0*/  LEA.HI.X.SX32 R107, R103, R6, 0x1, P2 ;  /* 0x00000006676b7211 */ /* 0x020fe400010f0eff */
[----:B------:R-:W-:-:S03]  /*c9b0*/  IADD3 R103, P2, PT, R99, R2, RZ ;  /* 0x0000000263677210 */ /* 0x000fc60007f5e0ff */
[----:B------:R4:W-:Y:S01]  /*c9c0*/  STL [R1+0x8c], R107 ;  /* 0x00008c6b01007387 */ /* 0x0009e20000100800 */
[----:B------:R-:W-:-:S03]  /*c9d0*/  LEA.HI.X.SX32 R99, R99, R6, 0x1, P2 ;  /* 0x0000000663637211 */ /* 0x000fc600010f0eff */
[----:B------:R-:W-:Y:S01]  /*c9e0*/  STL [R1+0x98], R127 ;  /* 0x0000987f01007387 */ /* 0x000fe20000100800 */
[----:B0-----:R-:W-:-:S03]  /*c9f0*/  LEA.HI R115, R115, 0x4e, RZ, 0x1a ;  /* 0x0000004e73737811 */ /* 0x001fc600078fd0ff */
[----:B------:R0:W-:Y:S01]  /*ca00*/  STL [R1+0xa0], R103 ;  /* 0x0000a06701007387 */ /* 0x0001e20000100800 */
[----:B----4-:R-:W-:Y:S02]  /*ca10*/  IMAD.U32 R107, RZ, RZ, UR6 ;  /* 0x00000006ff6b7e24 */ /* 0x010fe4000f8e00ff */
[----:B------:R-:W-:Y:S01]  /*ca20*/  IMAD R115, R115, UR6, RZ ;  /* 0x0000000673737c24 */ /* 0x000fe2000f8e02ff */
[----:B0-----:R-:W-:-:S05]  /*ca30*/  IADD3 R103, P6, PT, R47, R2, RZ ;  /* 0x000000022f677210 */ /* 0x001fca0007fde0ff */
[----:B------:R0:W-:Y:S04]  /*ca40*/  STL [R1+0xa8], R103 ;  /* 0x0000a86701007387 */ /* 0x0001e80000100800 */
[----:B------:R-:W-:Y:S04]  /*ca50*/  STL [R1+0x94], R131 ;  /* 0x0000948301007387 */ /* 0x000fe80000100800 */
[----:B------:R4:W-:Y:S01]  /*ca60*/  STL [R1+0x9c], R99 ;  /* 0x00009c6301007387 */ /* 0x0009e20000100800 */
[----:B0-----:R-:W-:-:S05]  /*ca70*/  IADD3 R103, P2, PT, R95, R2, RZ ;  /* 0x000000025f677210 */ /* 0x001fca0007f5e0ff */
[----:B------:R0:W-:Y:S01]  /*ca80*/  STL [R1+0xb0], R103 ;  /* 0x0000b06701007387 */ /* 0x0001e20000100800 */
[----:B----4-:R-:W-:Y:S01]  /*ca90*/  LEA.HI.X.SX32 R99, R47, R6, 0x1, P6 ;  /* 0x000000062f637211 */ /* 0x010fe200030f0eff */
[----:B------:R-:W-:Y:S01]  /*caa0*/  IMAD R47, R123, 0x2, R67 ;  /* 0x000000027b2f7824 */ /* 0x000fe200078e0243 */
[----:B------:R-:W-:-:S03]  /*cab0*/  IADD3 R119, P6, PT, R63, R2, RZ ;  /* 0x000000023f777210 */ /* 0x000fc60007fde0ff */
[----:B------:R4:W-:Y:S01]  /*cac0*/  STL [R1+0xa4], R99 ;  /* 0x0000a46301007387 */ /* 0x0009e20000100800 */
[-C--:B------:R-:W-:Y:S01]  /*cad0*/  LEA.HI.X.SX32 R123, R63, R6.reuse, 0x1, P6 ;  /* 0x000000063f7b7211 */ /* 0x080fe200030f0eff */
[----:B------:R-:W-:Y:S01]  /*cae0*/  IMAD R63, R111, 0x2, R47 ;  /* 0x000000026f3f7824 */ /* 0x000fe200078e022f */
[----:B0-----:R-:W0:Y:S01]  /*caf0*/  S2R R103, SR_TID.X ;  /* 0x0000000000677919 */ /* 0x001e220000002100 */
[----:B----4-:R-:W-:Y:S02]  /*cb00*/  LEA.HI.X.SX32 R99, R95, R6, 0x1, P2 ;  /* 0x000000065f637211 */ /* 0x010fe400010f0eff */
[----:B------:R-:W-:-:S03]  /*cb10*/  IADD3 R95, P2, PT, R91, R2, RZ ;  /* 0x000000025b5f7210 */ /* 0x000fc60007f5e0ff */
[----:B------:R-:W-:Y:S01]  /*cb20*/  STL [R1+0xac], R99 ;  /* 0x0000ac6301007387 */ /* 0x000fe20000100800 */
[----:B------:R-:W-:-:S03]  /*cb30*/  LEA.HI.X.SX32 R91, R91, R6, 0x1, P2 ;  /* 0x000000065b5b7211 */ /* 0x000fc600010f0eff */
[----:B------:R-:W-:Y:S04]  /*cb40*/  STL [R1+0xb8], R119 ;  /* 0x0000b87701007387 */ /* 0x000fe80000100800 */
[----:B------:R4:W-:Y:S02]  /*cb50*/  STL [R1+0x8c0], R95 ;  /* 0x0008c05f01007387 */ /* 0x0009e40000100800 */
[----:B----4-:R-:W-:Y:S02]  /*cb60*/  IADD3 R95, P6, PT, R45, R2, RZ ;  /* 0x000000022d5f7210 */ /* 0x010fe40007fde0ff */
[----:B0-----:R-:W-:-:S03]  /*cb70*/  LEA.HI R103, R103, 0x5e, RZ, 0x1a ;  /* 0x0000005e67677811 */ /* 0x001fc600078fd0ff */
        /* <DEDUP_REMOVED lines=10> */
[----:B0-----:R-:W-:Y:S01]  /*cc20*/  IMAD.U32 R95, RZ, RZ, UR6 ;  /* 0x00000006ff5f7e24 */ /* 0x001fe2000f8e00ff */
[----:B----4-:R-:W-:Y:S02]  /*cc30*/  LEA.HI.X.SX32 R91, R59, R6, 0x1, P2 ;  /* 0x000000063b5b7211 */ /* 0x010fe400010f0eff */
[----:B------:R-:W-:-:S03]  /*cc40*/  IADD3 R59, P2, PT, R83, R2, RZ ;  /* 0x00000002533b7210 */ /* 0x000fc60007f5e0ff */
[----:B------:R0:W-:Y:S01]  /*cc50*/  STL [R1+0x8cc], R91 ;  /* 0x0008cc5b01007387 */ /* 0x0001e20000100800 */
[----:B------:R-:W-:-:S03]  /*cc60*/  LEA.HI.X.SX32 R83, R83, R6, 0x1, P2 ;  /* 0x0000000653537211 */ /* 0x000fc600010f0eff */
[----:B------:R-:W-:Y:S04]  /*cc70*/  STL [R1+0x8d8], R111 ;  /* 0x0008d86f01007387 */ /* 0x000fe80000100800 */
[----:B------:R4:W-:Y:S01]  /*cc80*/  STL [R1+0x8e0], R59 ;  /* 0x0008e03b01007387 */ /* 0x0009e20000100800 */
[----:B0-----:R-:W-:-:S05]  /*cc90*/  IADD3 R91, P6, PT, R43, R2, RZ ;  /* 0x000000022b5b7210 */ /* 0x001fca0007fde0ff */
[----:B------:R0:W-:Y:S01]  /*cca0*/  STL [R1+0x8e8], R91 ;  /* 0x0008e85b01007387 */ /* 0x0001e20000100800 */
[----:B----4-:R-:W-:-:S03]  /*ccb0*/  IMAD R59, R107, 0x2, R45 ;  /* 0x000000026b3b7824 */ /* 0x010fc600078e022d */
[----:B------:R-:W-:Y:S04]  /*ccc0*/  STL [R1+0x8d4], R115 ;  /* 0x0008d47301007387 */ /* 0x000fe80000100800 */
[----:B------:R4:W-:Y:S01]  /*ccd0*/  STL [R1+0x8dc], R83 ;  /* 0x0008dc5301007387 */ /* 0x0009e20000100800 */
[----:B0-----:R-:W-:-:S05]  /*cce0*/  IADD3 R91, P2, PT, R79, R2, RZ ;  /* 0x000000024f5b7210 */ /* 0x001fca0007f5e0ff */
[----:B------:R-:W-:Y:S01]  /*ccf0*/  STL [R1+0x8f0], R91 ;  /* 0x0008f05b01007387 */ /* 0x000fe20000100800 */
[----:B----4-:R-:W-:Y:S01]  /*cd00*/  LEA.HI.X.SX32 R83, R43, R6, 0x1, P6 ;  /* 0x000000062b537211 */ /* 0x010fe200030f0eff */
[----:B------:R-:W-:Y:S01]  /*cd10*/  IMAD R43, R107, 0x2, R59 ;  /* 0x000000026b2b7824 */ /* 0x000fe200078e023b */
[----:B------:R-:W-:-:S03]  /*cd20*/  IADD3 R99, P6, PT, R7, R2, RZ ;  /* 0x0000000207637210 */ /* 0x000fc60007fde0ff */
[----:B------:R0:W-:Y:S01]  /*cd30*/  STL [R1+0x8e4], R83 ;  /* 0x0008e45301007387 */ /* 0x0001e20000100800 */
[-C--:B------:R-:W-:Y:S01]  /*cd40*/  LEA.HI.X.SX32 R107, R7, R6.reuse, 0x1, P6 ;  /* 0x00000006076b7211 */ /* 0x080fe200030f0eff */
[----:B------:R-:W-:Y:S02]  /*cd50*/  IMAD R7, R95, 0x2, R43 ;  /* 0x000000025f077824 */ /* 0x000fe400078e022b */
[----:B------:R-:W-:Y:S02]  /*cd60*/  IMAD R95, R103, UR6, RZ ;  /* 0x00000006675f7c24 */ /* 0x000fe4000f8e02ff */
[----:B------:R-:W-:Y:S01]  /*cd70*/  IMAD.U32 R103, RZ, RZ, UR6 ;  /* 0x00000006ff677e24 */ /* 0x000fe2000f8e00ff */
[----:B0-----:R-:W-:Y:S02]  /*cd80*/  LEA.HI.X.SX32 R83, R79, R6, 0x1, P2 ;  /* 0x000000064f537211 */ /* 0x001fe400010f0eff */
[----:B------:R-:W-:-:S03]  /*cd90*/  IADD3 R79, P2, PT, R75, R2, RZ ;  /* 0x000000024b4f7210 */ /* 0x000fc60007f5e0ff */
[----:B------:R-:W-:Y:S01]  /*cda0*/  STL [R1+0x8ec], R83 ;  /* 0x0008ec5301007387 */ /* 0x000fe20000100800 */
[----:B------:R-:W-:-:S03]  /*cdb0*/  LEA.HI.X.SX32 R75, R75, R6, 0x1, P2 ;  /* 0x000000064b4b7211 */ /* 0x000fc600010f0eff */
[----:B------:R-:W-:Y:S04]  /*cdc0*/  STL [R1+0x8f8], R99 ;  /* 0x0008f86301007387 */ /* 0x000fe80000100800 */
[----:B------:R0:W-:Y:S02]  /*cdd0*/  STL [R1+0x900], R79 ;  /* 0x0009004f01007387 */ /* 0x0001e40000100800 */
[----:B0-----:R-:W-:-:S05]  /*cde0*/  IADD3 R79, P6, PT, R51, R2, RZ ;  /* 0x00000002334f7210 */ /* 0x001fca0007fde0ff */
[----:B------:R0:W-:Y:S04]  /*cdf0*/  STL [R1+0x908], R79 ;  /* 0x0009084f01007387 */ /* 0x0001e80000100800 */
        /* <DEDUP_REMOVED lines=8> */
[-C--:B------:R-:W-:Y:S02]  /*ce80*/  LEA.HI.X.SX32 R95, R95, R6.reuse, 0x1, P6 ;  /* 0x000000065f5f7211 */ /* 0x080fe400030f0eff */
[----:B0-----:R-:W-:Y:S02]  /*ce90*/  LEA.HI.X.SX32 R75, R49, R6, 0x1, P2 ;  /* 0x00000006314b7211 */ /* 0x001fe400010f0eff */
        /* <DEDUP_REMOVED lines=11> */
[----:B------:R0:W-:Y:S01]  /*cf50*/  STL [R1+0x930], R75 ;  /* 0x0009304b01007387 */ /* 0x0001e20000100800 */
[----:B----4-:R-:W-:Y:S01]  /*cf60*/  LEA.HI.X.SX32 R67, R47, R6, 0x1, P6 ;  /* 0x000000062f437211 */ /* 0x010fe200030f0eff */
[----:B------:R-:W-:Y:S01]  /*cf70*/  IMAD R47, R103, 0x2, R49 ;  /* 0x00000002672f7824 */ /* 0x000fe200078e0231 */
[C---:B------:R-:W-:Y:S01]  /*cf80*/  IADD3 R79, P6, PT, R45.reuse, R2, RZ ;  /* 0x000000022d4f7210 */ /* 0x040fe20007fde0ff */
[----:B------:R-:W4:Y:S03]  /*cf90*/  S2R R103, SR_TID.X ;  /* 0x0000000000677919 */ /* 0x000f260000002100 */
[----:B------:R-:W-:Y:S01]  /*cfa0*/  LEA.HI.X.SX32 R83, R45, R6, 0x1, P6 ;  /* 0x000000062d537211 */ /* 0x000fe200030f0eff */
[----:B------:R5:W-:Y:S01]  /*cfb0*/  STL [R1+0x924], R67 ;  /* 0x0009244301007387 */ /* 0x000be20000100800 */
[----:B0-----:R-:W-:-:S04]  /*cfc0*/  IMAD.U32 R75, RZ, RZ, UR6 ;  /* 0x00000006ff4b7e24 */ /* 0x001fc8000f8e00ff */
[----:B------:R-:W-:Y:S01]  /*cfd0*/  IMAD R45, R75, 0x2, R47 ;  /* 0x000000024b2d7824 */ /* 0x000fe200078e022f */
[----:B-----5:R-:W-:Y:S02]  /*cfe0*/  LEA.HI.X.SX32 R67, R63, R6, 0x1, P2 ;  /* 0x000000063f437211 */ /* 0x020fe400010f0eff */
[----:B------:R-:W-:-:S03]  /*cff0*/  IADD3 R63, P2, PT, R59, R2, RZ ;  /* 0x000000023b3f7210 */ /* 0x000fc60007f5e0ff */
[----:B------:R-:W-:Y:S01]  /*d000*/  STL [R1+0x92c], R67 ;  /* 0x00092c4301007387 */ /* 0x000fe20000100800 */
[----:B------:R-:W-:-:S03]  /*d010*/  LEA.HI.X.SX32 R59, R59, R6, 0x1, P2 ;  /* 0x000000063b3b7211 */ /* 0x000fc600010f0eff */
[----:B------:R-:W-:Y:S04]  /*d020*/  STL [R1+0x938], R79 ;  /* 0x0009384f01007387 */ /* 0x000fe80000100800 */
[----:B------:R0:W-:Y:S01]  /*d030*/  STL [R1+0x940], R63 ;  /* 0x0009403f01007387 */ /* 0x0001e20000100800 */
[----:B----4-:R-:W-:Y:S02]  /*d040*/  LEA.HI R103, R103, 0x6e, RZ, 0x1a ;  /* 0x0000006e67677811 */ /* 0x010fe400078fd0ff */
[----:B0-----:R-:W-:-:S03]  /*d050*/  IADD3 R63, P6, PT, R43, R2, RZ ;  /* 0x000000022b3f7210 */ /* 0x001fc60007fde0ff */
[----:B------:R-:W-:Y:S02]  /*d060*/  IMAD R75, R103, UR6, RZ ;  /* 0x00000006674b7c24 */ /* 0x000fe4000f8e02ff */
[----:B------:R-:W-:Y:S01]  /*d070*/  IMAD.U32 R103, RZ, RZ, UR6 ;  /* 0x00000006ff677e24 */ /* 0x000fe2000f8e00ff */
        /* <DEDUP_REMOVED lines=13> */
[----:B------:R-:W-:Y:S02]  /*d150*/  LEA.HI.X.SX32 R51, R51, R6, 0x1, P2 ;  /* 0x0000000633337211 */ /* 0x000fe400010f0eff */
[-C--:B------:R-:W-:Y:S01]  /*d160*/  IADD3 R63, P2, PT, R47, R2.reuse, RZ ;  /* 0x000000022f3f7210 */ /* 0x080fe20007f5e0ff */
[----:B------:R-:W-:Y:S04]  /*d170*/  STL [R1+0x958], R67 ;  /* 0x0009584301007387 */ /* 0x000fe80000100800 */
[----:B------:R4:W-:Y:S01]  /*d180*/  STL [R1+0x960], R7 ;  /* 0x0009600701007387 */ /* 0x0009e20000100800 */
[----:B0-----:R-:W-:-:S05]  /*d190*/  IADD3 R59, P6, PT, R49, R2, RZ ;  /* 0x00000002313b7210 */ /* 0x001fca0007fde0ff */
[----:B------:R-:W-:Y:S01]  /*d1a0*/  STL [R1+0x968], R59 ;  /* 0x0009683b01007387 */ /* 0x000fe20000100800 */
[----:B----4-:R-:W-:-:S03]  /*d1b0*/  IMAD R7, R103, 0x2, R43 ;  /* 0x0000000267077824 */ /* 0x010fc600078e022b */
[----:B------:R-:W-:Y:S04]  /*d1c0*/  STL [R1+0x954], R75 ;  /* 0x0009544b01007387 */ /* 0x000fe80000100800 */
[----:B------:R0:W-:Y:S04]  /*d1d0*/  STL [R1+0x95c], R51 ;  /* 0x00095c3301007387 */ /* 0x0001e80000100800 */
[----:B------:R4:W-:Y:S01]  /*d1e0*/  STL [R1+0x970], R63 ;  /* 0x0009703f01007387 */ /* 0x0009e20000100800 */
[----:B0-----:R-:W-:Y:S01]  /*d1f0*/  LEA.HI.X.SX32 R51, R49, R6, 0x1, P6 ;  /* 0x0000000631337211 */ /* 0x001fe200030f0eff */
[----:B------:R-:W-:Y:S01]  /*d200*/  IMAD R49, R103, 0x2, R7 ;  /* 0x0000000267317824 */ /* 0x000fe200078e0207 */
[C---:B------:R-:W-:Y:S01]  /*d210*/  IADD3 R59, P6, PT, R45.reuse, R2, RZ ;  /* 0x000000022d3b7210 */ /* 0x040fe20007fde0ff */
[----:B------:R-:W0:Y:S03]  /*d220*/  S2R R103, SR_TID.X ;  /* 0x0000000000677919 */ /* 0x000e260000002100 */
[----:B----4-:R-:W-:Y:S01]  /*d230*/  LEA.HI.X.SX32 R63, R45, R6, 0x1, P6 ;  /* 0x000000062d3f7211 */ /* 0x010fe200030f0eff */
[----:B------:R4:W-:Y:S01]  /*d240*/  STL [R1+0x964], R51 ;  /* 0x0009643301007387 */ /* 0x0009e20000100800 */
[----:B------:R-:W-:-:S04]  /*d250*/  IADD3 R45, P6, PT, R7, R2, RZ ;  /* 0x00000002072d7210 */ /* 0x000fc80007fde0ff */
[-C--:B------:R-:W-:Y:S02]  /*d260*/  LEA.HI.X.SX32 R7, R7, R6.reuse, 0x1, P6 ;  /* 0x0000000607077211 */ /* 0x080fe400030f0eff */
[----:B----4-:R-:W-:Y:S02]  /*d270*/  LEA.HI.X.SX32 R51, R47, R6, 0x1, P2 ;  /* 0x000000062f337211 */ /* 0x010fe400010f0eff */
[----:B------:R-:W-:-:S03]  /*d280*/  IADD3 R47, P2, PT, R43, R2, RZ ;  /* 0x000000022b2f7210 */ /* 0x000fc60007f5e0ff */
[----:B------:R4:W-:Y:S01]  /*d290*/  STL [R1+0x96c], R51 ;  /* 0x00096c3301007387 */ /* 0x0009e20000100800 */
[----:B------:R-:W-:-:S03]  /*d2a0*/  LEA.HI.X.SX32 R43, R43, R6, 0x1, P2 ;  /* 0x000000062b2b7211 */ /* 0x000fc600010f0eff */
[----:B------:R-:W-:Y:S04]  /*d2b0*/  STL [R1+0x978], R59 ;  /* 0x0009783b01007387 */ /* 0x000fe80000100800 */
[----:B------:R5:W-:Y:S04]  /*d2c0*/  STL [R1+0x980], R47 ;  /* 0x0009802f01007387 */ /* 0x000be80000100800 */
[----:B------:R-:W-:Y:S01]  /*d2d0*/  STL [R1+0x988], R45 ;  /* 0x0009882d01007387 */ /* 0x000fe20000100800 */
[----:B0-----:R-:W-:-:S03]  /*d2e0*/  LEA.HI R103, R103, 0x7e, RZ, 0x1a ;  /* 0x0000007e67677811 */ /* 0x001fc600078fd0ff */
[----:B------:R-:W-:Y:S02]  /*d2f0*/  STL [R1+0x974], R63 ;  /* 0x0009743f01007387 */ /* 0x000fe40000100800 */
[----:B----4-:R-:W-:Y:S01]  /*d300*/  IMAD R51, R103, UR6, RZ ;  /* 0x0000000667337c24 */ /* 0x010fe2000f8e02ff */
[----:B-----5:R-:W-:Y:S01]  /*d310*/  LOP3.LUT R47, R0, 0xeb, R11, 0xfe, !PT ;  /* 0x000000eb002f7812 */ /* 0x020fe200078efe0b */
[----:B------:R-:W0:Y:S01]  /*d320*/  S2R R103, SR_TID.X ;  /* 0x0000000000677919 */ /* 0x000e220000002100 */
[----:B------:R4:W-:Y:S02]  /*d330*/  STL [R1+0x97c], R43 ;  /* 0x00097c2b01007387 */ /* 0x0009e40000100800 */
[----:B----4-:R-:W-:-:S05]  /*d340*/  IADD3 R43, P2, PT, R49, R2, RZ ;  /* 0x00000002312b7210 */ /* 0x010fca0007f5e0ff */
[----:B------:R4:W-:Y:S04]  /*d350*/  STL [R1+0x990], R43 ;  /* 0x0009902b01007387 */ /* 0x0009e80000100800 */
[----:B------:R5:W-:Y:S01]  /*d360*/  STL [R1+0x984], R7 ;  /* 0x0009840701007387 */ /* 0x000be20000100800 */
[----:B----4-:R-:W-:Y:S02]  /*d370*/  IADD3 R43, P6, PT, R51, R2, RZ ;  /* 0x00000002332b7210 */ /* 0x010fe40007fde0ff */
[----:B0-----:R-:W-:Y:S02]  /*d380*/  LOP3.LUT R2, R103, 0x7f, RZ, 0xc0, !PT ;  /* 0x0000007f67027812 */ /* 0x001fe400078ec0ff */
[-C--:B-----5:R-:W-:Y:S01]  /*d390*/  LEA.HI.X.SX32 R7, R49, R6.reuse, 0x1, P2 ;  /* 0x0000000631077211 */ /* 0x0a0fe200010f0eff */
[----:B------:R1:W-:Y:S01]  /*d3a0*/  STL [R1+0x998], R43 ;  /* 0x0009982b01007387 */ /* 0x0003e20000100800 */
[----:B------:R-:W-:-:S02]  /*d3b0*/  LEA.HI.X.SX32 R6, R51, R6, 0x1, P6 ;  /* 0x0000000633067211 */ /* 0x000fc400030f0eff */
[----:B------:R-:W-:Y:S01]  /*d3c0*/  ISETP.GE.AND P2, PT, R47, RZ, PT ;  /* 0x000000ff2f00720c */ /* 0x000fe20003f46270 */
[----:B------:R-:W-:Y:S01]  /*d3d0*/  STL [R1+0x98c], R7 ;  /* 0x00098c0701007387 */ /* 0x000fe20000100800 */
[----:B------:R-:W-:Y:S02]  /*d3e0*/  SHF.R.U32.HI R47, RZ, 0x6, R103 ;  /* 0x00000006ff2f7819 */ /* 0x000fe40000011667 */
[----:B------:R-:W-:Y:S01]  /*d3f0*/  ISETP.NE.U32.AND P1, PT, R2, RZ, PT ;  /* 0x000000ff0200720c */ /* 0x000fe20003f25070 */
[----:B------:R0:W-:Y:S01]  /*d400*/  STL [R1+0x994], R6 ;  /* 0x0009940601007387 */ /* 0x0001e20000100800 */
[----:B------:R-:W-:Y:S01]  /*d410*/  SGXT.U32 R47, R47, 0x1 ;  /* 0x000000012f2f781a */ /* 0x000fe20000000000 */
[----:B-1----:R-:W-:-:S05]  /*d420*/  VIADD R43, R3, 0x7f ;  /* 0x0000007f032b7836 */ /* 0x002fca0000000000 */
[----:B------:R-:W-:Y:S01]  /*d430*/  ISETP.GT.AND P0, PT, R43, 0x7f, PT ;  /* 0x0000007f2b00780c */ /* 0x000fe20003f04270 */
[----:B0-----:R-:W-:-:S05]  /*d440*/  IMAD R6, R2, UR7, RZ ;  /* 0x0000000702067c24 */ /* 0x001fca000f8e02ff */
[----:B------:R-:W-:-:S04]  /*d450*/  IADD3 R7, P6, PT, R6, UR26, RZ ;  /* 0x0000001a06077c10 */ /* 0x000fc8000ffde0ff */
[----:B------:R-:W-:Y:S01]  /*d460*/  LEA.HI.X.SX32 R6, R6, UR27, 0x1, P6 ;  /* 0x0000001b06067c11 */ /* 0x000fe2000b0f0eff */
[----:B--23--:R-:W-:Y:S08]  /*d470*/  BRA.U UP0, `(.L_x_5) ;  /* 0x00000001001c7547 */ /* 0x00cff0000b800000 */
[----:B------:R-:W0:Y:S01]  /*d480*/  S2R R51, SR_CgaCtaId ;  /* 0x0000000000337919 */ /* 0x000e220000008800 */
[----:B------:R-:W-:Y:S01]  /*d490*/  ELECT P6, URZ, PT ;  /* 0x0000000000ff782f */ /* 0x000fe200038c0000 */
[----:B------:R-:W-:Y:S01]  /*d4a0*/  IMAD.MOV.U32 R45, RZ, RZ, 0x1 ;  /* 0x00000001ff2d7424 */ /* 0x000fe200078e00ff */
[----:B------:R-:W-:Y:S11]  /*d4b0*/  UVIRTCOUNT.DEALLOC.SMPOOL 0x80 ;  /* 0x000000800000784c */ /* 0x000ff60000000000 */
[----:B------:R-:W-:-:S04]  /*d4c0*/  @P6 MOV R43, 0x40 ;  /* 0x00000040002b6802 */ /* 0x000fc80000000f00 */
[----:B0-----:R-:W-:-:S05]  /*d4d0*/  @P6 LEA R43, R51, R43, 0x18 ;  /* 0x0000002b332b6211 */ /* 0x001fca00078ec0ff */
[----:B------:R0:W-:Y:S02]  /*d4e0*/  @P6 STS.U8 [R43], R45 ;  /* 0x0000002d2b006388 */ /* 0x0001e40000000000 */
.L_x_5:
[----:B------:R-:W-:Y:S01]  /*d4f0*/  UIADD3 UR12, UPT, UPT, UR10, UR12, URZ ;  /* 0x0000000c0a0c7290 */ /* 0x000fe2000fffe0ff */
[----:B------:R1:W-:Y:S01]  /*d500*/  STL.64 [R1+0xd18], R124 ;  /* 0x000d187c01007387 */ /* 0x0003e20000100a00 */
[----:B------:R-:W-:Y:S01]  /*d510*/  VOTEU.ALL UP1, P1 ;  /* 0x0000000000ff7886 */ /* 0x000fe20000820000 */
[----:B------:R-:W-:Y:S01]  /*d520*/  UIADD3 UR8, UPT, UPT, UR11, 0x14000, URZ ;  /* 0x000140000b087890 */ /* 0x000fe2000fffe0ff */
[----:B------:R-:W-:Y:S01]  /*d530*/  VOTEU.ALL UP2, P1 ;  /* 0x0000000000ff7886 */ /* 0x000fe20000840000 */
[----:B------:R-:W-:Y:S01]  /*d540*/  ISETP.LT.AND P6, PT, R47, R3, P0 ;  /* 0x000000032f00720c */ /* 0x000fe200007c1270 */
[----:B------:R-:W-:Y:S02]  /*d550*/  @!P3 IMAD.MOV R20, RZ, RZ, -R20 ;  /* 0x000000ffff14b224 */ /* 0x000fe400078e0a14 */
[----:B------:R-:W-:Y:S01]  /*d560*/  @!P2 IMAD.MOV R26, RZ, RZ, -R26 ;  /* 0x000000ffff1aa224 */ /* 0x000fe200078e0a1a */
[----:B------:R-:W-:Y:S01]  /*d570*/  STTM.16dp32bit_t0_t15.x128 tmem[UR12], RZ ;  /* 0x000000ff000079ed */ /* 0x000fe20008b8000c */
[----:B------:R-:W-:Y:S01]  /*d580*/  STTM.16dp32bit_t16_t31.x128 tmem[UR12+0x80], RZ ;  /* 0x000080ff000079ed */ /* 0x000fe20008ba000c */
[----:B------:R-:W2:Y:S01]  /*d590*/  FENCE.VIEW.ASYNC.T ;  /* 0x00000000000073c6 */ /* 0x000ea20000000200 */
[----:B------:R-:W-:-:S04]  /*d5a0*/  @!UP1 UIADD3 UR18, UPT, UPT, -UR4, 0x100000, URZ ;  /* 0x0010000004129890 */ /* 0x000fc8000fffe1ff */
[----:B------:R-:W-:Y:S02]  /*d5b0*/  @!UP1 USHF.L.U32 UR19, UR18, 0xb, URZ ;  /* 0x0000000b12139899 */ /* 0x000fe400080006ff */
[----:B------:R-:W-:Y:S01]  /*d5c0*/  @!UP1 USHF.L.U32 UR18, UR18, 0x1, URZ ;  /* 0x0000000112129899 */ /* 0x000fe200080006ff */
[----:B--2---:R-:W-:Y:S01]  /*d5d0*/  BAR.SYNC.DEFER_BLOCKING 0x0 ;  /* 0x0000000000007b1d */ /* 0x004fe20000010000 */
[----:B------:R-:W-:Y:S01]  /*d5e0*/  @!P5 IMAD.MOV R31, RZ, RZ, -R31 ;  /* 0x000000ffff1fd224 */ /* 0x000fe200078e0a1f */
[----:B------:R-:W-:Y:S02]  /*d5f0*/  PRMT R11, RZ, 0x7610, R11 ;  /* 0x00007610ff0b7816 */ /* 0x000fe4000000000b */
[----:B------:R-:W-:Y:S02]  /*d600*/  PRMT R51, RZ, 0x7610, R51 ;  /* 0x00007610ff337816 */ /* 0x000fe40000000033 */
[----:B0-----:R-:W-:Y:S01]  /*d610*/  PRMT R43, RZ, 0x7610, R43 ;  /* 0x00007610ff2b7816 */ /* 0x001fe2000000002b */
[----:B------:R-:W0:Y:S01]  /*d620*/  LDCU UR40, c[0x0][0x3b0] ;  /* 0x00007600ff2877ac */ /* 0x000e220008000800 */
[----:B-1----:R-:W2:Y:S01]  /*d630*/  LDL.LU R125, [R1+0x144] ;  /* 0x00014400017d7983 */ /* 0x002ea20000300800 */
[----:B------:R-:W-:Y:S01]  /*d640*/  PRMT R45, RZ, 0x7610, R45 ;  /* 0x00007610ff2d7816 */ /* 0x000fe2000000002d */
[----:B------:R-:W1:Y:S02]  /*d650*/  LDCU UR37, c[0x0][0x3b0] ;  /* 0x00007600ff2577ac */ /* 0x000e640008000800 */
[----:B------:R-:W-:Y:S01]  /*d660*/  STL.64 [R1+0xd10], R120 ;  /* 0x000d107801007387 */ /* 0x000fe20000100a00 */
[----:B------:R-:W3:Y:S03]  /*d670*/  LDCU UR38, c[0x0][0x3b0] ;  /* 0x00007600ff2677ac */ /* 0x000ee60008000800 */
[----:B------:R-:W-:Y:S01]  /*d680*/  STL.64 [R1+0xd08], R116 ;  /* 0x000d087401007387 */ /* 0x000fe20000100a00 */
[----:B------:R-:W4:Y:S03]  /*d690*/  LDCU UR31, c[0x0][0x3b0] ;  /* 0x00007600ff1f77ac */ /* 0x000f260008000800 */
[----:B------:R0:W-:Y:S01]  /*d6a0*/  STL.64 [R1+0xd00], R112 ;  /* 0x000d007001007387 */ /* 0x0001e20000100a00 */
[----:B------:R-:W1:Y:S03]  /*d6b0*/  LDCU UR34, c[0x0][0x3b0] ;  /* 0x00007600ff2277ac */ /* 0x000e660008000800 */
[----:B------:R-:W0:Y:S02]  /*d6c0*/  FENCE.VIEW.ASYNC.S ;  /* 0x00000000000073c6 */ /* 0x000e240000000000 */
[----:B0-----:R0:W0:Y:S02]  /*d6d0*/  @!UP2 SYNCS.EXCH.64 URZ, [UR8], UR18 ;  /* 0x0000001208ffa5b2 */ /* 0x0010240008000100 */
[----:B------:R1:W-:Y:S01]  /*d6e0*/  STL.64 [R1+0xcf8], R108 ;  /* 0x000cf86c01007387 */ /* 0x0003e20000100a00 */
[----:B------:R-:W0:Y:S03]  /*d6f0*/  LDCU UR30, c[0x0][0x3b0] ;  /* 0x00007600ff1e77ac */ /* 0x000e260008000800 */
[----:B------:R-:W-:Y:S01]  /*d700*/  STL.64 [R1+0xcf0], R104 ;  /* 0x000cf06801007387 */ /* 0x000fe20000100a00 */
[----:B------:R-:W2:Y:S01]  /*d710*/  LDCU UR29, c[0x0][0x3b0] ;  /* 0x00007600ff1d77ac */ /* 0x000ea20008000800 */
[----:B------:R-:W-:-:S02]  /*d720*/  LOP3.LUT R113, R33, 0x8, RZ, 0xfc, !PT ;  /* 0x0000000821717812 */ /* 0x000fc400078efcff */
[----:B------:R-:W-:Y:S01]  /*d730*/  STL.64 [R1+0xce8], R100 ;  /* 0x000ce86401007387 */ /* 0x000fe20000100a00 */
[----:B------:R-:W-:Y:S01]  /*d740*/  LOP3.LUT R112, R33, 0x10, RZ, 0xfc, !PT ;  /* 0x0000001021707812 */ /* 0x000fe200078efcff */
[----:B------:R-:W2:Y:S01]  /*d750*/  LDCU UR41, c[0x0][0x3b0] ;  /* 0x00007600ff2977ac */ /* 0x000ea20008000800 */
[-C--:B------:R-:W-:Y:S01]  /*d760*/  ISETP.LT.AND P3, PT, R113, R3.reuse, P0 ;  /* 0x000000037100720c */ /* 0x080fe20000761270 */
[----:B------:R-:W-:Y:S01]  /*d770*/  @P6 IMAD.MOV.U32 R113, RZ, RZ, R141 ;  /* 0x000000ffff716224 */ /* 0x000fe200078e008d */
[----:B-1----:R-:W-:Y:S01]  /*d780*/  PRMT R108, RZ, 0x7610, R108 ;  /* 0x00007610ff6c7816 */ /* 0x002fe2000000006c */
[----:B------:R-:W-:Y:S01]  /*d790*/  STL.64 [R1+0xce0], R96 ;  /* 0x000ce06001007387 */ /* 0x000fe20000100a00 */
[----:B------:R-:W-:Y:S01]  /*d7a0*/  ISETP.LT.AND P2, PT, R112, R3, P0 ;  /* 0x000000037000720c */ /* 0x000fe20000741270 */
[----:B------:R-:W-:Y:S01]  /*d7b0*/  @P6 IMAD.MOV.U32 R112, RZ, RZ, R142 ;  /* 0x000000ffff706224 */ /* 0x000fe200078e008e */
[----:B------:R-:W-:Y:S01]  /*d7c0*/  PRMT R47, RZ, 0x7610, R47 ;  /* 0x00007610ff2f7816 */ /* 0x000fe2000000002f */
[----:B0-----:R-:W-:Y:S01]  /*d7d0*/  BAR.SYNC.DEFER_BLOCKING 0x0 ;  /* 0x0000000000007b1d */ /* 0x001fe20000010000 */
[----:B------:R-:W-:-:S02]  /*d7e0*/  PRMT R109, RZ, 0x7610, R109 ;  /* 0x00007610ff6d7816 */ /* 0x000fc4000000006d */
[----:B------:R-:W-:-:S03]  /*d7f0*/  PRMT R49, RZ, 0x7610, R49 ;  /* 0x00007610ff317816 */ /* 0x000fc60000000031 */
[----:B------:R-:W0:Y:S01]  /*d800*/  LDCU UR36, c[0x0][0x3b0] ;  /* 0x00007600ff2477ac */ /* 0x000e220008000800 */
[----:B------:R-:W-:Y:S01]  /*d810*/  STL.64 [R1+0xcd8], R92 ;  /* 0x000cd85c01007387 */ /* 0x000fe20000100a00 */
[----:B------:R-:W1:Y:S03]  /*d820*/  LDCU UR39, c[0x0][0x3b0] ;  /* 0x00007600ff2777ac */ /* 0x000e660008000800 */
[----:B------:R-:W-:Y:S01]  /*d830*/  STL.64 [R1+0xcd0], R88 ;  /* 0x000cd05801007387 */ /* 0x000fe20000100a00 */
[----:B------:R-:W0:Y:S03]  /*d840*/  LDCU UR28, c[0x0][0x3b0] ;  /* 0x00007600ff1c77ac */ /* 0x000e260008000800 */
[----:B------:R-:W-:Y:S01]  /*d850*/  STL.64 [R1+0xcc8], R86 ;  /* 0x000cc85601007387 */ /* 0x000fe20000100a00 */
[----:B------:R-:W0:Y:S03]  /*d860*/  LDCU UR24, c[0x0][0x3b0] ;  /* 0x00007600ff1877ac */ /* 0x000e260008000800 */
[----:B------:R-:W-:Y:S01]  /*d870*/  STL.64 [R1+0xcc0], R84 ;  /* 0x000cc05401007387 */ /* 0x000fe20000100a00 */
[----:B------:R-:W0:Y:S03]  /*d880*/  LDCU UR32, c[0x0][0x3b0] ;  /* 0x00007600ff2077ac */ /* 0x000e260008000800 */
[----:B------:R1:W3:Y:S01]  /*d890*/  @P6 LDG.E.U8 R108, desc[UR22][R112.64] ;  /* 0x00000016706c6981 */ /* 0x0002e2000c1e1100 */
[----:B------:R-:W0:Y:S03]  /*d8a0*/  LDCU UR25, c[0x0][0x3b0] ;  /* 0x00007600ff1977ac */ /* 0x000e260008000800 */
[----:B------:R-:W-:Y:S01]  /*d8b0*/  STL.64 [R1+0xcb8], R80 ;  /* 0x000cb85001007387 */ /* 0x000fe20000100a00 */
[----:B------:R-:W0:Y:S03]  /*d8c0*/  LDCU UR33, c[0x0][0x3b0] ;  /* 0x00007600ff2177ac */ /* 0x000e260008000800 */
[----:B------:R-:W-:Y:S01]  /*d8d0*/  STL.64 [R1+0xcb0], R76 ;  /* 0x000cb04c01007387 */ /* 0x000fe20000100a00 */
[----:B-1----:R-:W-:Y:S01]  /*d8e0*/  LOP3.LUT R112, R33, 0x18, RZ, 0xfc, !PT ;  /* 0x0000001821707812 */ /* 0x002fe200078efcff */
[----:B------:R-:W-:-:S02]  /*d8f0*/  @P3 IMAD.MOV.U32 R113, RZ, RZ, R149 ;  /* 0x000000ffff713224 */ /* 0x000fc400078e0095 */
[----:B------:R-:W-:Y:S01]  /*d900*/  STL.64 [R1+0xca8], R68 ;  /* 0x000ca84401007387 */ /* 0x000fe20000100a00 */
[----:B------:R-:W1:Y:S01]  /*d910*/  LDCU UR20, c[0x0][0x3b0] ;  /* 0x00007600ff1477ac */ /* 0x000e620008000800 */
[----:B------:R-:W-:Y:S01]  /*d920*/  ISETP.LT.AND P6, PT, R112, R3, P0 ;  /* 0x000000037000720c */ /* 0x000fe200007c1270 */
[----:B------:R-:W-:Y:S01]  /*d930*/  @P3 IMAD.MOV.U32 R112, RZ, RZ, R150 ;  /* 0x000000ffff703224 */ /* 0x000fe200078e0096 */
[----:B------:R-:W-:Y:S01]  /*d940*/  STL.64 [R1+0xca0], R64 ;  /* 0x000ca04001007387 */ /* 0x000fe20000100a00 */
[----:B------:R-:W0:Y:S03]  /*d950*/  LDCU UR19, c[0x0][0x3b0] ;  /* 0x00007600ff1377ac */ /* 0x000e260008000800 */
[----:B------:R-:W4:Y:S01]  /*d960*/  @P3 LDG.E.U8 R109, desc[UR22][R112.64] ;  /* 0x00000016706d3981 */ /* 0x000f22000c1e1100 */
[----:B------:R-:W0:Y:S03]  /*d970*/  LDCU UR21, c[0x0][0x3b0] ;  /* 0x00007600ff1577ac */ /* 0x000e260008000800 */
[----:B------:R-:W-:Y:S01]  /*d980*/  STL.64 [R1+0xc98], R14 ;  /* 0x000c980e01007387 */ /* 0x000fe20000100a00 */
        /* <DEDUP_REMOVED lines=8> */
[----:B------:R-:W0:Y:S01]  /*da10*/  LDCU UR76, c[0x0][0x3b0] ;  /* 0x00007600ff4c77ac */ /* 0x000e220008000800 */
        /* <DEDUP_REMOVED lines=34> */
[----:B--2---:R-:W-:-:S02]  /*dc40*/  ISETP.GE.AND P5, PT, R125, RZ, PT ;  /* 0x000000ff7d00720c */ /* 0x004fc40003fa6270 */
[----:B------:R-:W2:Y:S04]  /*dc50*/  LDL R125, [R1] ;  /* 0x00000000017d7983 */ /* 0x000ea80000100800 */
[----:B------:R-:W-:Y:S04]  /*dc60*/  STL [R1+0xa84], R142 ;  /* 0x000a848e01007387 */ /* 0x000fe80000100800 */
[----:B------:R-:W-:Y:S04]  /*dc70*/  STL [R1+0xa80], R141 ;  /* 0x000a808d01007387 */ /* 0x000fe80000100800 */
[----:B------:R-:W2:Y:S04]  /*dc80*/  LDL R120, [R1+0x1c] ;  /* 0x00001c0001787983 */ /* 0x000ea80000100800 */
[----:B------:R-:W2:Y:S04]  /*dc90*/  LDL R121, [R1+0x20] ;  /* 0x0000200001797983 */ /* 0x000ea80000100800 */
[----:B---3--:R3:W-:Y:S04]  /*dca0*/  STL [R1+0x518], R108 ;  /* 0x0005186c01007387 */ /* 0x0087e80000100800 */
[----:B------:R-:W-:Y:S04]  /*dcb0*/  STL [R1+0xa8c], R150 ;  /* 0x000a8c9601007387 */ /* 0x000fe80000100800 */
[----:B------:R-:W-:Y:S04]  /*dcc0*/  STL [R1+0xa88], R149 ;  /* 0x000a889501007387 */ /* 0x000fe80000100800 */
[----:B------:R-:W2:Y:S04]  /*dcd0*/  LDL R112, [R1+0x3c] ;  /* 0x00003c0001707983 */ /* 0x000ea80000100800 */
[----:B------:R-:W2:Y:S01]  /*dce0*/  LDL R113, [R1+0x40] ;  /* 0x0000400001717983 */ /* 0x000ea20000100800 */
[----:B---3--:R-:W-:-:S02]  /*dcf0*/  LOP3.LUT R108, R33, 0x20, RZ, 0xfc, !PT ;  /* 0x00000020216c7812 */ /* 0x008fc400078efcff */
[----:B------:R-:W-:Y:S01]  /*dd00*/  PRMT R101, RZ, 0x7610, R101 ;  /* 0x00007610ff657816 */ /* 0x000fe20000000065 */
[----:B------:R-:W3:Y:S01]  /*dd10*/  LDL R116, [R1+0x5c] ;  /* 0x00005c0001747983 */ /* 0x000ee20000100800 */
[----:B------:R-:W-:Y:S01]  /*dd20*/  ISETP.LT.AND P3, PT, R108, R3, P0 ;  /* 0x000000036c00720c */ /* 0x000fe20000761270 */
[----:B------:R-:W-:Y:S02]  /*dd30*/  @P2 IMAD.MOV.U32 R108, RZ, RZ, R158 ;  /* 0x000000ffff6c2224 */ /* 0x000fe400078e009e */
[----:B------:R-:W3:Y:S04]  /*dd40*/  LDL R117, [R1+0x60] ;  /* 0x0000600001757983 */ /* 0x000ee80000100800 */
[----:B----4-:R4:W-:Y:S02]  /*dd50*/  STL [R1+0x514], R109 ;  /* 0x0005146d01007387 */ /* 0x0109e40000100800 */
[----:B----4-:R-:W-:-:S05]  /*dd60*/  @P2 IMAD.MOV.U32 R109, RZ, RZ, R157 ;  /* 0x000000ffff6d2224 */ /* 0x010fca00078e009d */
[----:B------:R4:W3:Y:S02]  /*dd70*/  @P2 LDG.E.U8 R101, desc[UR22][R108.64] ;  /* 0x000000166c652981 */ /* 0x0008e4000c1e1100 */
[----:B----4-:R-:W-:-:S04]  /*dd80*/  LOP3.LUT R108, R33, 0x28, RZ, 0xfc, !PT ;  /* 0x00000028216c7812 */ /* 0x010fc800078efcff */
[----:B------:R-:W-:Y:S02]  /*dd90*/  ISETP.LT.AND P2, PT, R108, R3, P0 ;  /* 0x000000036c00720c */ /* 0x000fe40000741270 */
[----:B------:R-:W-:Y:S02]  /*dda0*/  PRMT R100, RZ, 0x7610, R100 ;  /* 0x00007610ff647816 */ /* 0x000fe40000000064 */
[----:B------:R-:W-:Y:S02]  /*ddb0*/  PRMT R104, RZ, 0x7610, R104 ;  /* 0x00007610ff687816 */ /* 0x000fe40000000068 */
[----:B------:R-:W-:Y:S01]  /*ddc0*/  PRMT R105, RZ, 0x7610, R105 ;  /* 0x00007610ff697816 */ /* 0x000fe20000000069 */
[----:B--2---:R-:W-:Y:S02]  /*ddd0*/  @P6 IMAD.MOV.U32 R124, RZ, RZ, R125 ;  /* 0x000000ffff7c6224 */ /* 0x004fe400078e007d */
[----:B------:R-:W-:-:S05]  /*dde0*/  @P6 IMAD.MOV.U32 R125, RZ, RZ, R165 ;  /* 0x000000ffff7d6224 */ /* 0x000fca00078e00a5 */
[----:B------:R-:W2:Y:S01]  /*ddf0*/  @P6 LDG.E.U8 R104, desc[UR22][R124.64] ;  /* 0x000000167c686981 */ /* 0x000ea2000c1e1100 */
[----:B------:R-:W-:-:S04]  /*de00*/  @P3 LOP3.LUT R121, R121, R120, RZ, 0x3c, !PT ;  /* 0x0000007879793212 */ /* 0x000fc800078e3cff */
[----:B------:R-:W-:-:S04]  /*de10*/  @P3 LOP3.LUT R120, R121, R120, RZ, 0x3c, !PT ;  /* 0x0000007879783212 */ /* 0x000fc800078e3cff */
[----:B------:R-:W-:-:S05]  /*de20*/  @P3 LOP3.LUT R121, R121, R120, RZ, 0x3c, !PT ;  /* 0x0000007879793212 */ /* 0x000fca00078e3cff */
[----:B------:R-:W4:Y:S01]  /*de30*/  @P3 LDG.E.U8 R100, desc[UR22][R120.64] ;  /* 0x0000001678643981 */ /* 0x000f22000c1e1100 */
[----:B------:R-:W-:-:S04]  /*de40*/  @P2 LOP3.LUT R113, R113, R112, RZ, 0x3c, !PT ;  /* 0x0000007071712212 */ /* 0x000fc800078e3cff */
[----:B------:R-:W-:-:S04]  /*de50*/  @P2 LOP3.LUT R112, R113, R112, RZ, 0x3c, !PT ;  /* 0x0000007071702212 */ /* 0x000fc800078e3cff */
[----:B------:R-:W-:-:S05]  /*de60*/  @P2 LOP3.LUT R113, R113, R112, RZ, 0x3c, !PT ;  /* 0x0000007071712212 */ /* 0x000fca00078e3cff */
[----:B------:R-:W2:Y:S04]  /*de70*/  @P2 LDG.E.U8 R105, desc[UR22][R112.64] ;  /* 0x0000001670692981 */ /* 0x000ea8000c1e1100 */
[----:B------:R-:W-:Y:S04]  /*de80*/  STL [R1+0xa94], R158 ;  /* 0x000a949e01007387 */ /* 0x000fe80000100800 */
[----:B------:R-:W-:Y:S04]  /*de90*/  STL [R1+0xa90], R157 ;  /* 0x000a909d01007387 */ /* 0x000fe80000100800 */
[----:B---3--:R3:W-:Y:S04]  /*dea0*/  STL [R1+0x510], R101 ;  /* 0x0005106501007387 */ /* 0x0087e80000100800 */
[----:B------:R-:W2:Y:S04]  /*deb0*/  LDL R108, [R1+0x7c] ;  /* 0x00007c00016c7983 */ /* 0x000ea80000100800 */
[----:B------:R-:W2:Y:S01]  /*dec0*/  LDL R109, [R1+0x80] ;  /* 0x00008000016d7983 */ /* 0x000ea20000100800 */
[----:B---3--:R-:W-:-:S03]  /*ded0*/  LOP3.LUT R101, R33, 0x30, RZ, 0xfc, !PT ;  /* 0x0000003021657812 */ /* 0x008fc600078efcff */
[----:B------:R-:W-:Y:S01]  /*dee0*/  STL [R1+0xa98], R165 ;  /* 0x000a98a501007387 */ /* 0x000fe20000100800 */
[----:B------:R-:W-:-:S03]  /*def0*/  ISETP.LT.AND P6, PT, R101, R3, P0 ;  /* 0x000000036500720c */ /* 0x000fc600007c1270 */
[----:B------:R-:W3:Y:S04]  /*df00*/  LDL.LU.64 R124, [R1+0xd18] ;  /* 0x000d1800017c7983 */ /* 0x000ee80000300a00 */
[----:B------:R-:W3:Y:S01]  /*df10*/  LDL.LU.64 R120, [R1+0xd10] ;  /* 0x000d100001787983 */ /* 0x000ee20000300a00 */
[----:B------:R-:W-:-:S03]  /*df20*/  PRMT R93, RZ, 0x7610, R93 ;  /* 0x00007610ff5d7816 */ /* 0x000fc6000000005d */
[----:B----4-:R4:W-:Y:S04]  /*df30*/  STL [R1+0x508], R100 ;  /* 0x0005086401007387 */ /* 0x0109e80000100800 */
[----:B------:R-:W3:Y:S04]  /*df40*/  LDL R101, [R1+0xa0] ;  /* 0x0000a00001657983 */ /* 0x000ee80000100800 */
[----:B----4-:R-:W3:Y:S04]  /*df50*/  LDL R100, [R1+0x9c] ;  /* 0x00009c0001647983 */ /* 0x010ee80000100800 */
[----:B--2---:R2:W-:Y:S02]  /*df60*/  STL [R1+0x50c], R104 ;  /* 0x00050c6801007387 */ /* 0x0045e40000100800 */
[----:B--2---:R-:W-:-:S02]  /*df70*/  LOP3.LUT R104, R33, 0x38, RZ, 0xfc, !PT ;  /* 0x0000003821687812 */ /* 0x004fc400078efcff */
[----:B------:R-:W-:-:S04]  /*df80*/  LOP3.LUT R104, R33, 0x40, RZ, 0xfc, !PT ;  /* 0x0000004021687812 */ /* 0x000fc800078efcff */
[----:B------:R-:W-:Y:S01]  /*df90*/  ISETP.LT.AND P2, PT, R104, R3, P0 ;  /* 0x000000036800720c */ /* 0x000fe20000741270 */
[----:B------:R-:W-:Y:S01]  /*dfa0*/  @P6 IMAD.MOV.U32 R104, RZ, RZ, R117 ;  /* 0x000000ffff686224 */ /* 0x000fe200078e0075 */
[----:B------:R2:W-:Y:S04]  /*dfb0*/  STL [R1+0x504], R105 ;  /* 0x0005046901007387 */ /* 0x0005e80000100800 */
[----:B------:R-:W4:Y:S04]  /*dfc0*/  LDL R112, [R1+0x8dc] ;  /* 0x0008dc0001707983 */ /* 0x000f280000100800 */
[----:B------:R-:W4:Y:S01]  /*dfd0*/  LDL R113, [R1+0x8e0] ;  /* 0x0008e00001717983 */ /* 0x000f220000100800 */
[----:B--2---:R-:W-:-:S03]  /*dfe0*/  @P6 IMAD.MOV.U32 R105, RZ, RZ, R116 ;  /* 0x000000ffff696224 */ /* 0x004fc600078e0074 */
[----:B------:R-:W2:Y:S04]  /*dff0*/  LDL R116, [R1+0xbc] ;  /* 0x0000bc0001747983 */ /* 0x000ea80000100800 */
[----:B------:R0:W2:Y:S04]  /*e000*/  @P6 LDG.E.U8 R93, desc[UR22][R104.64] ;  /* 0x00000016685d6981 */ /* 0x0000a8000c1e1100 */
[----:B------:R-:W4:Y:S01]  /*e010*/  LDL R117, [R1+0x8c0] ;  /* 0x0008c00001757983 */ /* 0x000f220000100800 */
[----:B------:R-:W0:Y:S02]  /*e020*/  S2R R33, SR_TID.X ;  /* 0x0000000000217919 */ /* 0x000e240000002100 */
[----:B0-----:R-:W-:-:S04]  /*e030*/  SHF.R.U32.HI R33, RZ, 0x6, R33 ;  /* 0x00000006ff217819 */ /* 0x001fc80000011621 */
[----:B------:R-:W-:-:S04]  /*e040*/  SGXT.U32 R33, R33, 0x1 ;  /* 0x000000012121781a */ /* 0x000fc80000000000 */
[----:B------:R-:W-:-:S04]  /*e050*/  LOP3.LUT R33, R33, 0x38, RZ, 0xfc, !PT ;  /* 0x0000003821217812 */ /* 0x000fc800078efcff */
[----:B------:R-:W-:Y:S02]  /*e060*/  ISETP.LT.AND P3, PT, R33, R3, P0 ;  /* 0x000000032100720c */ /* 0x000fe40000761270 */
[----:B------:R-:W0:Y:S01]  /*e070*/  S2R R33, SR_TID.X ;  /* 0x0000000000217919 */ /* 0x000e220000002100 */
[----:B------:R-:W-:-:S10]  /*e080*/  PRMT R97, RZ, 0x7610, R97 ;  /* 0x00007610ff617816 */ /* 0x000fd40000000061 */
[----:B------:R-:W-:Y:S01]  /*e090*/  @P3 IMAD.MOV.U32 R105, RZ, RZ, R108 ;  /* 0x000000ffff693224 */ /* 0x000fe200078e006c */
[----:B0-----:R-:W-:-:S04]  /*e0a0*/  SHF.R.U32.HI R33, RZ, 0x6, R33 ;  /* 0x00000006ff217819 */ /* 0x001fc80000011621 */
[----:B------:R-:W-:-:S04]  /*e0b0*/  SGXT.U32 R33, R33, 0x1 ;  /* 0x000000012121781a */ /* 0x000fc80000000000 */
[----:B------:R-:W-:-:S04]  /*e0c0*/  LOP3.LUT R104, R33, 0x48, RZ, 0xfc, !PT ;  /* 0x0000004821687812 */ /* 0x000fc800078efcff */
[----:B------:R-:W-:Y:S01]  /*e0d0*/  ISETP.LT.AND P6, PT, R104, R3, P0 ;  /* 0x000000036800720c */ /* 0x000fe200007c1270 */
[----:B------:R-:W-:-:S05]  /*e0e0*/  @P3 IMAD.MOV.U32 R104, RZ, RZ, R109 ;  /* 0x000000ffff683224 */ /* 0x000fca00078e006d */
[----:B------:R-:W4:Y:S01]  /*e0f0*/  @P3 LDG.E.U8 R97, desc[UR22][R104.64] ;  /* 0x0000001668613981 */ /* 0x000f22000c1e1100 */
[----:B------:R-:W-:Y:S02]  /*e100*/  PRMT R92, RZ, 0x7610, R92 ;  /* 0x00007610ff5c7816 */ /* 0x000fe4000000005c */
[----:B------:R-:W-:Y:S02]  /*e110*/  PRMT R96, RZ, 0x7610, R96 ;  /* 0x00007610ff607816 */ /* 0x000fe40000000060 */
[----:B------:R-:W-:Y:S02]  /*e120*/  PRMT R165, RZ, 0x7610, R165 ;  /* 0x00007610ffa57816 */ /* 0x000fe400000000a5 */
[----:B---3--:R-:W-:-:S04]  /*e130*/  @P2 LOP3.LUT R101, R101, R100, RZ, 0x3c, !PT ;  /* 0x0000006465652212 */ /* 0x008fc800078e3cff */
[----:B------:R-:W-:-:S04]  /*e140*/  @P2 LOP3.LUT R100, R101, R100, RZ, 0x3c, !PT ;  /* 0x0000006465642212 */ /* 0x000fc800078e3cff */
[----:B------:R-:W-:-:S05]  /*e150*/  @P2 LOP3.LUT R101, R101, R100, RZ, 0x3c, !PT ;  /* 0x0000006465652212 */ /* 0x000fca00078e3cff */
[----:B------:R-:W3:Y:S04]  /*e160*/  @P2 LDG.E.U8 R92, desc[UR22][R100.64] ;  /* 0x00000016645c2981 */ /* 0x000ee8000c1e1100 */
[----:B--2---:R0:W-:Y:S01]  /*e170*/  STL [R1+0x500], R93 ;  /* 0x0005005d01007387 */ /* 0x0041e20000100800 */
[----:B----4-:R-:W-:-:S03]  /*e180*/  @P6 LOP3.LUT R117, R117, R116, RZ, 0x3c, !PT ;  /* 0x0000007475756212 */ /* 0x010fc600078e3cff */
[----:B------:R-:W2:Y:S01]  /*e190*/  LDL R108, [R1+0x8fc] ;  /* 0x0008fc00016c7983 */ /* 0x000ea20000100800 */
[----:B0-----:R-:W-:-:S03]  /*e1a0*/  LOP3.LUT R93, R33, 0x50, RZ, 0xfc, !PT ;  /* 0x00000050215d7812 */ /* 0x001fc600078efcff */
[----:B------:R-:W2:Y:S01]  /*e1b0*/  LDL R109, [R1+0x900] ;  /* 0x00090000016d7983 */ /* 0x000ea20000100800 */
[----:B------:R-:W-:-:S03]  /*e1c0*/  ISETP.LT.AND P3, PT, R93, R3, P0 ;  /* 0x000000035d00720c */ /* 0x000fc60000761270 */
[----:B------:R-:W4:Y:S01]  /*e1d0*/  LDL R104, [R1+0x91c] ;  /* 0x00091c0001687983 */ /* 0x000f220000100800 */
[----:B------:R-:W-:-:S03]  /*e1e0*/  @P6 LOP3.LUT R116, R117, R116, RZ, 0x3c, !PT ;  /* 0x0000007475746212 */ /* 0x000fc600078e3cff */
[----:B------:R-:W4:Y:S04]  /*e1f0*/  LDL R105, [R1+0x920] ;  /* 0x0009200001697983 */ /* 0x000f280000100800 */
[----:B------:R-:W2:Y:S02]  /*e200*/  LDL R100, [R1+0x93c] ;  /* 0x00093c0001647983 */ /* 0x000ea40000100800 */
[-C--:B------:R-:W-:Y:S02]  /*e210*/  @P3 LOP3.LUT R113, R113, R112.reuse, RZ, 0x3c, !PT ;  /* 0x0000007071713212 */ /* 0x080fe400078e3cff */
[----:B------:R-:W2:Y:S02]  /*e220*/  LDL R101, [R1+0x940] ;  /* 0x0009400001657983 */ /* 0x000ea40000100800 */
[----:B------:R-:W-:-:S02]  /*e230*/  @P3 LOP3.LUT R112, R113, R112, RZ, 0x3c, !PT ;  /* 0x0000007071703212 */ /* 0x000fc400078e3cff */
[----:B------:R-:W-:Y:S02]  /*e240*/  @P6 LOP3.LUT R117, R117, R116, RZ, 0x3c, !PT ;  /* 0x0000007475756212 */ /* 0x000fe400078e3cff */
[----:B------:R-:W-:-:S03]  /*e250*/  @P3 LOP3.LUT R113, R113, R112, RZ, 0x3c, !PT ;  /* 0x0000007071713212 */ /* 0x000fc600078e3cff */
[----:B------:R-:W2:Y:S04]  /*e260*/  @P6 LDG.E.U8 R165, desc[UR22][R116.64] ;  /* 0x0000001674a56981 */ /* 0x000ea8000c1e1100 */
[----:B------:R-:W2:Y:S01]  /*e270*/  @P3 LDG.E.U8 R96, desc[UR22][R112.64] ;  /* 0x0000001670603981 */ /* 0x000ea2000c1e1100 */
[----:B------:R-:W-:Y:S02]  /*e280*/  PRMT R88, RZ, 0x7610, R88 ;  /* 0x00007610ff587816 */ /* 0x000fe40000000058 */
[----:B------:R-:W-:Y:S01]  /*e290*/  PRMT R89, RZ, 0x7610, R89 ;  /* 0x00007610ff597816 */ /* 0x000fe20000000059 */
[----:B---3--:R0:W-:Y:S04]  /*e2a0*/  STL [R1+0x4f8], R92 ;  /* 0x0004f85c01007387 */ /* 0x0081e80000100800 */
[----:B------:R3:W-:Y:S04]  /*e2b0*/  STL [R1+0x4fc], R97 ;  /* 0x0004fc6101007387 */ /* 0x0007e80000100800 */
[----:B------:R-:W4:Y:S01]  /*e2c0*/  LDL R93, [R1+0x960] ;  /* 0x00096000015d7983 */ /* 0x000f220000100800 */
[----:B0-----:R-:W-:-:S02]  /*e2d0*/  LOP3.LUT R92, R33, 0x58, RZ, 0xfc, !PT ;  /* 0x00000058215c7812 */ /* 0x001fc400078efcff */
[----:B---3--:R-:W-:Y:S02]  /*e2e0*/  LOP3.LUT R97, R33, 0x60, RZ, 0xfc, !PT ;  /* 0x0000006021617812 */ /* 0x008fe400078efcff */
[-C--:B------:R-:W-:Y:S02]  /*e2f0*/  ISETP.LT.AND P2, PT, R92, R3.reuse, P0 ;  /* 0x000000035c00720c */ /* 0x080fe40000741270 */
[----:B------:R-:W3:Y:S01]  /*e300*/  LDL R92, [R1+0x95c] ;  /* 0x00095c00015c7983 */ /* 0x000ee20000100800 */
[----:B------:R-:W-:-:S03]  /*e310*/  ISETP.LT.AND P6, PT, R97, R3, P0 ;  /* 0x000000036100720c */ /* 0x000fc600007c1270 */
[----:B------:R-:W3:Y:S04]  /*e320*/  LDL.LU.64 R116, [R1+0xd08] ;  /* 0x000d080001747983 */ /* 0x000ee80000300a00 */
[----:B------:R-:W3:Y:S04]  /*e330*/  LDL.LU.64 R112, [R1+0xd00] ;  /* 0x000d000001707983 */ /* 0x000ee80000300a00 */
[----:B--2---:R0:W-:Y:S04]  /*e340*/  STL [R1+0x4f0], R96 ;  /* 0x0004f06001007387 */ /* 0x0041e80000100800 */
[----:B------:R-:W2:Y:S04]  /*e350*/  LDL R97, [R1+0x980] ;  /* 0x0009800001617983 */ /* 0x000ea80000100800 */
[----:B0-----:R-:W2:Y:S04]  /*e360*/  LDL R96, [R1+0x97c] ;  /* 0x00097c0001607983 */ /* 0x001ea80000100800 */
[----:B------:R0:W-:Y:S02]  /*e370*/  STL [R1+0x4f4], R165 ;  /* 0x0004f4a501007387 */ /* 0x0001e40000100800 */
[----:B0-----:R-:W-:-:S02]  /*e380*/  LOP3.LUT R165, R33, 0x68, RZ, 0xfc, !PT ;  /* 0x0000006821a57812 */ /* 0x001fc400078efcff */
[----:B------:R-:W-:Y:S02]  /*e390*/  LOP3.LUT R165, R33, 0x70, RZ, 0xfc, !PT ;  /* 0x0000007021a57812 */ /* 0x000fe400078efcff */
[----:B------:R-:W0:Y:S01]  /*e3a0*/  S2R R33, SR_TID.X ;  /* 0x0000000000217919 */ /* 0x000e220000002100 */
[----:B------:R-:W-:Y:S02]  /*e3b0*/  @P2 LOP3.LUT R109, R109, R108, RZ, 0x3c, !PT ;  /* 0x0000006c6d6d2212 */ /* 0x000fe400078e3cff */
[----:B----4-:R-:W-:Y:S02]  /*e3c0*/  @P6 LOP3.LUT R105, R105, R104, RZ, 0x3c, !PT ;  /* 0x0000006869696212 */ /* 0x010fe400078e3cff */
[----:B------:R-:W-:Y:S02]  /*e3d0*/  @P2 LOP3.LUT R108, R109, R108, RZ, 0x3c, !PT ;  /* 0x0000006c6d6c2212 */ /* 0x000fe400078e3cff */
[----:B------:R-:W-:Y:S02]  /*e3e0*/  @P6 LOP3.LUT R104, R105, R104, RZ, 0x3c, !PT ;  /* 0x0000006869686212 */ /* 0x000fe400078e3cff */
[----:B0-----:R-:W-:-:S04]  /*e3f0*/  SHF.R.U32.HI R33, RZ, 0x6, R33 ;  /* 0x00000006ff217819 */ /* 0x001fc80000011621 */
[----:B------:R-:W-:-:S04]  /*e400*/  SGXT.U32 R33, R33, 0x1 ;  /* 0x000000012121781a */ /* 0x000fc80000000000 */
[----:B------:R-:W-:-:S04]  /*e410*/  LOP3.LUT R33, R33, 0x68, RZ, 0xfc, !PT ;  /* 0x0000006821217812 */ /* 0x000fc800078efcff */
[----:B------:R-:W-:Y:S02]  /*e420*/  ISETP.LT.AND P3, PT, R33, R3, P0 ;  /* 0x000000032100720c */ /* 0x000fe40000761270 */
[----:B------:R-:W-:Y:S02]  /*e430*/  @P2 LOP3.LUT R109, R109, R108, RZ, 0x3c, !PT ;  /* 0x0000006c6d6d2212 */ /* 0x000fe400078e3cff */
[----:B------:R-:W-:-:S03]  /*e440*/  @P6 LOP3.LUT R105, R105, R104, RZ, 0x3c, !PT ;  /* 0x0000006869696212 */ /* 0x000fc600078e3cff */
[----:B------:R-:W4:Y:S04]  /*e450*/  @P2 LDG.E.U8 R11, desc[UR22][R108.64] ;  /* 0x000000166c0b2981 */ /* 0x000f28000c1e1100 */
[----:B------:R-:W2:Y:S02]  /*e460*/  @P6 LDG.E.U8 R88, desc[UR22][R104.64] ;  /* 0x0000001668586981 */ /* 0x000ea4000c1e1100 */
[----:B------:R-:W-:-:S04]  /*e470*/  @P3 LOP3.LUT R101, R101, R100, RZ, 0x3c, !PT ;  /* 0x0000006465653212 */ /* 0x000fc800078e3cff */
[C---:B------:R-:W-:Y:S01]  /*e480*/  @P3 LOP3.LUT R100, R101.reuse, R100, RZ, 0x3c, !PT ;  /* 0x0000006465643212 */ /* 0x040fe200078e3cff */
[----:B------:R-:W0:Y:S03]  /*e490*/  S2R R33, SR_TID.X ;  /* 0x0000000000217919 */ /* 0x000e260000002100 */
[----:B------:R-:W-:Y:S01]  /*e4a0*/  @P3 LOP3.LUT R101, R101, R100, RZ, 0x3c, !PT ;  /* 0x0000006465653212 */ /* 0x000fe200078e3cff */
[----:B------:R-:W3:Y:S04]  /*e4b0*/  LDL.LU.64 R108, [R1+0xcf8] ;  /* 0x000cf800016c7983 */ /* 0x000ee80000300a00 */
[----:B------:R-:W3:Y:S01]  /*e4c0*/  @P3 LDG.E.U8 R89, desc[UR22][R100.64] ;  /* 0x0000001664593981 */ /* 0x000ee2000c1e1100 */
[----:B------:R-:W-:-:S02]  /*e4d0*/  ISETP.LT.AND P2, PT, R165, R3, P0 ;  /* 0x00000003a500720c */ /* 0x000fc40000741270 */
[----:B------:R-:W-:Y:S02]  /*e4e0*/  PRMT R86, RZ, 0x7610, R86 ;  /* 0x00007610ff567816 */ /* 0x000fe40000000056 */
[----:B0-----:R-:W-:-:S04]  /*e4f0*/  SHF.R.U32.HI R33, RZ, 0x6, R33 ;  /* 0x00000006ff217819 */ /* 0x001fc80000011621 */
[----:B------:R-:W-:-:S04]  /*e500*/  SGXT.U32 R33, R33, 0x1 ;  /* 0x000000012121781a */ /* 0x000fc80000000000 */
[----:B------:R-:W-:-:S04]  /*e510*/  LOP3.LUT R165, R33, 0x78, RZ, 0xfc, !PT ;  /* 0x0000007821a57812 */ /* 0x000fc800078efcff */
[----:B------:R-:W-:Y:S02]  /*e520*/  ISETP.LT.AND P6, PT, R165, R3, P0 ;  /* 0x00000003a500720c */ /* 0x000fe400007c1270 */
[----:B------:R-:W-:Y:S01]  /*e530*/  PRMT R87, RZ, 0x7610, R87 ;  /* 0x00007610ff577816 */ /* 0x000fe20000000057 */
[----:B----4-:R-:W-:Y:S04]  /*e540*/  STL [R1+0x4ec], R11 ;  /* 0x0004ec0b01007387 */ /* 0x010fe80000100800 */
[----:B------:R-:W4:Y:S04]  /*e550*/  LDL.LU.64 R104, [R1+0xcf0] ;  /* 0x000cf00001687983 */ /* 0x000f280000300a00 */
[----:B--2---:R0:W-:Y:S04]  /*e560*/  STL [R1+0x4e8], R88 ;  /* 0x0004e85801007387 */ /* 0x0041e80000100800 */
[----:B------:R-:W2:Y:S01]  /*e570*/  LDL.LU.64 R100, [R1+0xce8] ;  /* 0x000ce80001647983 */ /* 0x000ea20000300a00 */
[----:B0-----:R-:W-:-:S03]  /*e580*/  LOP3.LUT R88, R33, 0x2, RZ, 0xfc, !PT ;  /* 0x0000000221587812 */ /* 0x001fc600078efcff */
[----:B---3--:R0:W-:Y:S01]  /*e590*/  STL [R1+0x4e4], R89 ;  /* 0x0004e45901007387 */ /* 0x0081e20000100800 */
[----:B------:R-:W-:Y:S01]  /*e5a0*/  ISETP.LT.AND P3, PT, R88, R3, P0 ;  /* 0x000000035800720c */ /* 0x000fe20000761270 */
[----:B------:R-:W-:Y:S02]  /*e5b0*/  @P2 IMAD.MOV.U32 R88, RZ, RZ, R93 ;  /* 0x000000ffff582224 */ /* 0x000fe400078e005d */
[----:B0-----:R-:W-:-:S05]  /*e5c0*/  @P2 IMAD.MOV.U32 R89, RZ, RZ, R92 ;  /* 0x000000ffff592224 */ /* 0x001fca00078e005c */
[----:B------:R0:W3:Y:S02]  /*e5d0*/  @P2 LDG.E.U8 R86, desc[UR22][R88.64] ;  /* 0x0000001658562981 */ /* 0x0000e4000c1e1100 */
[----:B0-----:R-:W-:Y:S01]  /*e5e0*/  LOP3.LUT R88, R33, 0xa, RZ, 0xfc, !PT ;  /* 0x0000000a21587812 */ /* 0x001fe200078efcff */
[----:B------:R-:W-:-:S03]  /*e5f0*/  @P6 IMAD.MOV.U32 R89, RZ, RZ, R96 ;  /* 0x000000ffff596224 */ /* 0x000fc600078e0060 */
[----:B------:R-:W-:Y:S01]  /*e600*/  ISETP.LT.AND P2, PT, R88, R3, P0 ;  /* 0x000000035800720c */ /* 0x000fe20000741270 */
[----:B------:R-:W-:-:S05]  /*e610*/  @P6 IMAD.MOV.U32 R88, RZ, RZ, R97 ;  /* 0x000000ffff586224 */ /* 0x000fca00078e0061 */
[----:B------:R-:W2:Y:S01]  /*e620*/  @P6 LDG.E.U8 R87, desc[UR22][R88.64] ;  /* 0x0000001658576981 */ /* 0x000ea2000c1e1100 */
[----:B------:R-:W-:Y:S02]  /*e630*/  PRMT R84, RZ, 0x7610, R84 ;  /* 0x00007610ff547816 */ /* 0x000fe40000000054 */
[----:B------:R-:W-:Y:S01]  /*e640*/  PRMT R85, RZ, 0x7610, R85 ;  /* 0x00007610ff557816 */ /* 0x000fe20000000055 */
[----:B---3--:R0:W-:Y:S02]  /*e650*/  STL [R1+0x4e0], R86 ;  /* 0x0004e05601007387 */ /* 0x0081e40000100800 */
[----:B0-----:R-:W-:-:S04]  /*e660*/  LOP3.LUT R86, R33, 0x12, RZ, 0xfc, !PT ;  /* 0x0000001221567812 */ /* 0x001fc800078efcff */
[----:B------:R-:W-:Y:S01]  /*e670*/  ISETP.LT.AND P6, PT, R86, R3, P0 ;  /* 0x000000035600720c */ /* 0x000fe200007c1270 */
[----:B------:R-:W-:Y:S01]  /*e680*/  @P3 IMAD.MOV.U32 R86, RZ, RZ, R144 ;  /* 0x000000ffff563224 */ /* 0x000fe200078e0090 */
[----:B--2---:R0:W-:Y:S02]  /*e690*/  STL [R1+0x4d8], R87 ;  /* 0x0004d85701007387 */ /* 0x0041e40000100800 */
[----:B0-----:R-:W-:-:S05]  /*e6a0*/  @P3 IMAD.MOV.U32 R87, RZ, RZ, R143 ;  /* 0x000000ffff573224 */ /* 0x001fca00078e008f */
[----:B------:R0:W2:Y:S02]  /*e6b0*/  @P3 LDG.E.U8 R84, desc[UR22][R86.64] ;  /* 0x0000001656543981 */ /* 0x0000a4000c1e1100 */
[----:B0-----:R-:W-:Y:S01]  /*e6c0*/  LOP3.LUT R86, R33, 0x1a, RZ, 0xfc, !PT ;  /* 0x0000001a21567812 */ /* 0x001fe200078efcff */
[----:B------:R-:W-:-:S03]  /*e6d0*/  @P2 IMAD.MOV.U32 R87, RZ, RZ, R151 ;  /* 0x000000ffff572224 */ /* 0x000fc600078e0097 */
[----:B------:R-:W-:Y:S01]  /*e6e0*/  ISETP.LT.AND P3, PT, R86, R3, P0 ;  /* 0x000000035600720c */ /* 0x000fe20000761270 */
[----:B------:R-:W-:Y:S01]  /*e6f0*/  @P2 IMAD.MOV.U32 R86, RZ, RZ, R152 ;  /* 0x000000ffff562224 */ /* 0x000fe200078e0098 */
[----:B------:R-:W-:Y:S04]  /*e700*/  STL [R1+0xaa0], R144 ;  /* 0x000aa09001007387 */ /* 0x000fe80000100800 */
[----:B------:R-:W-:Y:S04]  /*e710*/  STL [R1+0xa9c], R143 ;  /* 0x000a9c8f01007387 */ /* 0x000fe80000100800 */
[----:B------:R-:W3:Y:S04]  /*e720*/  LDL R92, [R1+0x24] ;  /* 0x00002400015c7983 */ /* 0x000ee80000100800 */
[----:B------:R-:W3:Y:S04]  /*e730*/  LDL R93, [R1+0x28] ;  /* 0x00002800015d7983 */ /* 0x000ee80000100800 */
[----:B------:R-:W3:Y:S04]  /*e740*/  @P2 LDG.E.U8 R85, desc[UR22][R86.64] ;  /* 0x0000001656552981 */ /* 0x000ee8000c1e1100 */
[----:B------:R-:W4:Y:S04]  /*e750*/  LDL R96, [R1+0x4] ;  /* 0x0000040001607983 */ /* 0x000f280000100800 */
[----:B------:R-:W4:Y:S01]  /*e760*/  LDL R97, [R1+0x8] ;  /* 0x0000080001617983 */ /* 0x000f220000100800 */
[----:B------:R-:W-:-:S02]  /*e770*/  PRMT R77, RZ, 0x7610, R77 ;  /* 0x00007610ff4d7816 */ /* 0x000fc4000000004d */
[----:B------:R-:W-:Y:S01]  /*e780*/  PRMT R76, RZ, 0x7610, R76 ;  /* 0x00007610ff4c7816 */ /* 0x000fe2000000004c */
[----:B--2---:R0:W-:Y:S04]  /*e790*/  STL [R1+0x4dc], R84 ;  /* 0x0004dc5401007387 */ /* 0x0041e80000100800 */
[----:B------:R-:W-:Y:S04]  /*e7a0*/  STL [R1+0xaa8], R152 ;  /* 0x000aa89801007387 */ /* 0x000fe80000100800 */
[----:B------:R-:W-:Y:S04]  /*e7b0*/  STL [R1+0xaa4], R151 ;  /* 0x000aa49701007387 */ /* 0x000fe80000100800 */
[----:B------:R-:W2:Y:S04]  /*e7c0*/  LDL R86, [R1+0x44] ;  /* 0x0000440001567983 */ /* 0x000ea80000100800 */
[----:B------:R-:W2:Y:S01]  /*e7d0*/  LDL R87, [R1+0x48] ;  /* 0x0000480001577983 */ /* 0x000ea20000100800 */
[----:B0-----:R-:W-:-:S03]  /*e7e0*/  LOP3.LUT R84, R33, 0x22, RZ, 0xfc, !PT ;  /* 0x0000002221547812 */ /* 0x001fc600078efcff */
[----:B------:R-:W2:Y:S01]  /*e7f0*/  LDL R88, [R1+0x64] ;  /* 0x0000640001587983 */ /* 0x000ea20000100800 */
[----:B------:R-:W-:Y:S01]  /*e800*/  ISETP.LT.AND P2, PT, R84, R3, P0 ;  /* 0x000000035400720c */ /* 0x000fe20000741270 */
[----:B------:R-:W-:Y:S02]  /*e810*/  @P6 IMAD.MOV.U32 R84, RZ, RZ, R160 ;  /* 0x000000ffff546224 */ /* 0x000fe400078e00a0 */
[----:B------:R-:W2:Y:S04]  /*e820*/  LDL R89, [R1+0x68] ;  /* 0x0000680001597983 */ /* 0x000ea80000100800 */
[----:B---3--:R0:W-:Y:S06]  /*e830*/  STL [R1+0x4d4], R85 ;  /* 0x0004d45501007387 */ /* 0x0081ec0000100800 */
[----:B------:R-:W-:-:S04]  /*e840*/  @P2 LOP3.LUT R93, R93, R92, RZ, 0x3c, !PT ;  /* 0x0000005c5d5d2212 */ /* 0x000fc800078e3cff */
[----:B------:R-:W-:Y:S01]  /*e850*/  @P2 LOP3.LUT R92, R93, R92, RZ, 0x3c, !PT ;  /* 0x0000005c5d5c2212 */ /* 0x000fe200078e3cff */
[----:B0-----:R-:W-:-:S03]  /*e860*/  @P6 IMAD.MOV.U32 R85, RZ, RZ, R159 ;  /* 0x000000ffff556224 */ /* 0x001fc600078e009f */
[----:B------:R-:W-:Y:S02]  /*e870*/  @P2 LOP3.LUT R93, R93, R92, RZ, 0x3c, !PT ;  /* 0x0000005c5d5d2212 */ /* 0x000fe400078e3cff */
[----:B------:R0:W3:Y:S04]  /*e880*/  @P6 LDG.E.U8 R77, desc[UR22][R84.64] ;  /* 0x00000016544d6981 */ /* 0x0000e8000c1e1100 */
[----:B------:R-:W3:Y:S01]  /*e890*/  @P2 LDG.E.U8 R76, desc[UR22][R92.64] ;  /* 0x000000165c4c2981 */ /* 0x000ee2000c1e1100 */
[----:B0-----:R-:W-:-:S04]  /*e8a0*/  LOP3.LUT R84, R33, 0x2a, RZ, 0xfc, !PT ;  /* 0x0000002a21547812 */ /* 0x001fc800078efcff */
[----:B------:R-:W-:Y:S02]  /*e8b0*/  ISETP.LT.AND P6, PT, R84, R3, P0 ;  /* 0x000000035400720c */ /* 0x000fe400007c1270 */
[----:B----4-:R-:W-:-:S04]  /*e8c0*/  @P3 LOP3.LUT R97, R97, R96, RZ, 0x3c, !PT ;  /* 0x0000006061613212 */ /* 0x010fc800078e3cff */
[C---:B------:R-:W-:Y:S02]  /*e8d0*/  @P3 LOP3.LUT R96, R97.reuse, R96, RZ, 0x3c, !PT ;  /* 0x0000006061603212 */ /* 0x040fe400078e3cff */
[----:B------:R-:W-:Y:S02]  /*e8e0*/  PRMT R80, RZ, 0x7610, R80 ;  /* 0x00007610ff507816 */ /* 0x000fe40000000050 */
[----:B------:R-:W-:Y:S02]  /*e8f0*/  @P3 LOP3.LUT R97, R97, R96, RZ, 0x3c, !PT ;  /* 0x0000006061613212 */ /* 0x000fe400078e3cff */
[----:B------:R-:W-:-:S03]  /*e900*/  PRMT R81, RZ, 0x7610, R81 ;  /* 0x00007610ff517816 */ /* 0x000fc60000000051 */
[----:B------:R-:W4:Y:S04]  /*e910*/  @P3 LDG.E.U8 R80, desc[UR22][R96.64] ;  /* 0x0000001660503981 */ /* 0x000f28000c1e1100 */
[----:B------:R-:W-:Y:S04]  /*e920*/  STL [R1+0xab0], R160 ;  /* 0x000ab0a001007387 */ /* 0x000fe80000100800 */
[----:B------:R-:W-:Y:S01]  /*e930*/  STL [R1+0xaac], R159 ;  /* 0x000aac9f01007387 */ /* 0x000fe20000100800 */
[----:B--2---:R-:W-:-:S04]  /*e940*/  @P6 LOP3.LUT R87, R87, R86, RZ, 0x3c, !PT ;  /* 0x0000005657576212 */ /* 0x004fc800078e3cff */
[----:B------:R-:W-:-:S04]  /*e950*/  @P6 LOP3.LUT R86, R87, R86, RZ, 0x3c, !PT ;  /* 0x0000005657566212 */ /* 0x000fc800078e3cff */
[----:B------:R-:W-:-:S05]  /*e960*/  @P6 LOP3.LUT R87, R87, R86, RZ, 0x3c, !PT ;  /* 0x0000005657576212 */ /* 0x000fca00078e3cff */
[----:B------:R-:W2:Y:S04]  /*e970*/  @P6 LDG.E.U8 R81, desc[UR22][R86.64] ;  /* 0x0000001656516981 */ /* 0x000ea8000c1e1100 */
[----:B---3--:R0:W-:Y:S04]  /*e980*/  STL [R1+0x4d0], R77 ;  /* 0x0004d04d01007387 */ /* 0x0081e80000100800 */
[----:B------:R-:W3:Y:S04]  /*e990*/  LDL R84, [R1+0x84] ;  /* 0x0000840001547983 */ /* 0x000ee80000100800 */
[----:B------:R-:W3:Y:S01]  /*e9a0*/  LDL R85, [R1+0x88] ;  /* 0x0000880001557983 */ /* 0x000ee20000100800 */
[----:B0-----:R-:W-:-:S03]  /*e9b0*/  LOP3.LUT R77, R33, 0x32, RZ, 0xfc, !PT ;  /* 0x00000032214d7812 */ /* 0x001fc600078efcff */
[----:B------:R-:W3:Y:S01]  /*e9c0*/  LDL.LU.64 R96, [R1+0xce0] ;  /* 0x000ce00001607983 */ /* 0x000ee20000300a00 */
[----:B------:R-:W-:-:S03]  /*e9d0*/  ISETP.LT.AND P3, PT, R77, R3, P0 ;  /* 0x000000034d00720c */ /* 0x000fc60000761270 */
[----:B------:R-:W3:Y:S04]  /*e9e0*/  LDL.LU.64 R92, [R1+0xcd8] ;  /* 0x000cd800015c7983 */ /* 0x000ee80000300a00 */
[----:B------:R0:W-:Y:S04]  /*e9f0*/  STL [R1+0x4c8], R76 ;  /* 0x0004c84c01007387 */ /* 0x0001e80000100800 */
[----:B------:R-:W3:Y:S04]  /*ea00*/  LDL R77, [R1+0xa8] ;  /* 0x0000a800014d7983 */ /* 0x000ee80000100800 */
[----:B0-----:R-:W3:Y:S04]  /*ea10*/  LDL R76, [R1+0xa4] ;  /* 0x0000a400014c7983 */ /* 0x001ee80000100800 */
[----:B----4-:R0:W-:Y:S01]  /*ea20*/  STL [R1+0x4cc], R80 ;  /* 0x0004cc5001007387 */ /* 0x0101e20000100800 */
[----:B------:R-:W-:-:S02]  /*ea30*/  PRMT R65, RZ, 0x7610, R65 ;  /* 0x00007610ff417816 */ /* 0x000fc40000000041 */
[----:B0-----:R-:W-:-:S04]  /*ea40*/  LOP3.LUT R80, R33, 0x42, RZ, 0xfc, !PT ;  /* 0x0000004221507812 */ /* 0x001fc800078efcff */
[----:B------:R-:W-:Y:S01]  /*ea50*/  ISETP.LT.AND P6, PT, R80, R3, P0 ;  /* 0x000000035000720c */ /* 0x000fe200007c1270 */
[----:B------:R-:W-:Y:S01]  /*ea60*/  @P3 IMAD.MOV.U32 R80, RZ, RZ, R89 ;  /* 0x000000ffff503224 */ /* 0x000fe200078e0059 */
[----:B------:R-:W-:-:S04]  /*ea70*/  LOP3.LUT R165, R33, 0x3a, RZ, 0xfc, !PT ;  /* 0x0000003a21a57812 */ /* 0x000fc800078efcff */
[----:B------:R-:W-:Y:S02]  /*ea80*/  ISETP.LT.AND P2, PT, R165, R3, P0 ;  /* 0x00000003a500720c */ /* 0x000fe40000741270 */
[----:B------:R-:W-:Y:S02]  /*ea90*/  PRMT R64, RZ, 0x7610, R64 ;  /* 0x00007610ff407816 */ /* 0x000fe40000000040 */
[----:B------:R-:W-:Y:S01]  /*eaa0*/  PRMT R69, RZ, 0x7610, R69 ;  /* 0x00007610ff457816 */ /* 0x000fe20000000045 */
[----:B--2---:R0:W-:Y:S04]  /*eab0*/  STL [R1+0x4c4], R81 ;  /* 0x0004c45101007387 */ /* 0x0041e80000100800 */
[----:B------:R-:W2:Y:S04]  /*eac0*/  LDL R86, [R1+0x8e4] ;  /* 0x0008e40001567983 */ /* 0x000ea80000100800 */
[----:B------:R-:W2:Y:S01]  /*ead0*/  LDL R87, [R1+0x8e8] ;  /* 0x0008e80001577983 */ /* 0x000ea20000100800 */
[----:B0-----:R-:W-:-:S03]  /*eae0*/  @P3 IMAD.MOV.U32 R81, RZ, RZ, R88 ;  /* 0x000000ffff513224 */ /* 0x001fc600078e0058 */
[----:B------:R-:W4:Y:S04]  /*eaf0*/  LDL R88, [R1+0x8c4] ;  /* 0x0008c40001587983 */ /* 0x000f280000100800 */
[----:B------:R0:W2:Y:S04]  /*eb00*/  @P3 LDG.E.U8 R65, desc[UR22][R80.64] ;  /* 0x0000001650413981 */ /* 0x0000a8000c1e1100 */
[----:B------:R-:W4:Y:S01]  /*eb10*/  LDL R89, [R1+0x8c8] ;  /* 0x0008c80001597983 */ /* 0x000f220000100800 */
[----:B0-----:R-:W-:Y:S01]  /*eb20*/  LOP3.LUT R80, R33, 0x4a, RZ, 0xfc, !PT ;  /* 0x0000004a21507812 */ /* 0x001fe200078efcff */
[----:B---3--:R-:W-:-:S03]  /*eb30*/  @P2 IMAD.MOV.U32 R81, RZ, RZ, R84 ;  /* 0x000000ffff512224 */ /* 0x008fc600078e0054 */
[----:B------:R-:W-:Y:S01]  /*eb40*/  ISETP.LT.AND P3, PT, R80, R3, P0 ;  /* 0x000000035000720c */ /* 0x000fe20000761270 */
[----:B------:R-:W-:-:S05]  /*eb50*/  @P2 IMAD.MOV.U32 R80, RZ, RZ, R85 ;  /* 0x000000ffff502224 */ /* 0x000fca00078e0055 */
[----:B------:R-:W3:Y:S01]  /*eb60*/  @P2 LDG.E.U8 R69, desc[UR22][R80.64] ;  /* 0x0000001650452981 */ /* 0x000ee2000c1e1100 */
[----:B------:R-:W-:-:S04]  /*eb70*/  @P6 LOP3.LUT R77, R77, R76, RZ, 0x3c, !PT ;  /* 0x0000004c4d4d6212 */ /* 0x000fc800078e3cff */
[----:B------:R-:W-:-:S04]  /*eb80*/  @P6 LOP3.LUT R76, R77, R76, RZ, 0x3c, !PT ;  /* 0x0000004c4d4c6212 */ /* 0x000fc800078e3cff */
[----:B------:R-:W-:-:S05]  /*eb90*/  @P6 LOP3.LUT R77, R77, R76, RZ, 0x3c, !PT ;  /* 0x0000004c4d4d6212 */ /* 0x000fca00078e3cff */
[----:B------:R-:W3:Y:S01]  /*eba0*/  @P6 LDG.E.U8 R64, desc[UR22][R76.64] ;  /* 0x000000164c406981 */ /* 0x000ee2000c1e1100 */
[----:B------:R-:W-:Y:S02]  /*ebb0*/  PRMT R68, RZ, 0x7610, R68 ;  /* 0x00007610ff447816 */ /* 0x000fe40000000044 */
[----:B------:R-:W-:Y:S01]  /*ebc0*/  PRMT R159, RZ, 0x7610, R159 ;  /* 0x00007610ff9f7816 */ /* 0x000fe2000000009f */
[----:B--2---:R0:W-:Y:S04]  /*ebd0*/  STL [R1+0x4c0], R65 ;  /* 0x0004c04101007387 */ /* 0x0041e80000100800 */
[----:B------:R-:W2:Y:S04]  /*ebe0*/  LDL R80, [R1+0x924] ;  /* 0x0009240001507983 */ /* 0x000ea80000100800 */
[----:B------:R-:W2:Y:S01]  /*ebf0*/  LDL R81, [R1+0x928] ;  /* 0x0009280001517983 */ /* 0x000ea20000100800 */
[----:B0-----:R-:W-:-:S02]  /*ec00*/  LOP3.LUT R65, R33, 0x52, RZ, 0xfc, !PT ;  /* 0x0000005221417812 */ /* 0x001fc400078efcff */
[-C--:B----4-:R-:W-:Y:S01]  /*ec10*/  @P3 LOP3.LUT R89, R89, R88.reuse, RZ, 0x3c, !PT ;  /* 0x0000005859593212 */ /* 0x090fe200078e3cff */
[----:B------:R-:W4:Y:S01]  /*ec20*/  LDL R84, [R1+0x904] ;  /* 0x0009040001547983 */ /* 0x000f220000100800 */
[----:B------:R-:W-:Y:S02]  /*ec30*/  ISETP.LT.AND P2, PT, R65, R3, P0 ;  /* 0x000000034100720c */ /* 0x000fe40000741270 */
[----:B------:R-:W-:Y:S01]  /*ec40*/  @P3 LOP3.LUT R88, R89, R88, RZ, 0x3c, !PT ;  /* 0x0000005859583212 */ /* 0x000fe200078e3cff */
[----:B------:R-:W4:Y:S04]  /*ec50*/  LDL R85, [R1+0x908] ;  /* 0x0009080001557983 */ /* 0x000f280000100800 */
[----:B------:R-:W4:Y:S04]  /*ec60*/  LDL R76, [R1+0x944] ;  /* 0x00094400014c7983 */ /* 0x000f280000100800 */
[----:B------:R-:W4:Y:S02]  /*ec70*/  LDL R77, [R1+0x948] ;  /* 0x00094800014d7983 */ /* 0x000f240000100800 */
[----:B------:R-:W-:-:S04]  /*ec80*/  @P2 LOP3.LUT R87, R87, R86, RZ, 0x3c, !PT ;  /* 0x0000005657572212 */ /* 0x000fc800078e3cff */
[----:B------:R-:W-:Y:S02]  /*ec90*/  @P2 LOP3.LUT R86, R87, R86, RZ, 0x3c, !PT ;  /* 0x0000005657562212 */ /* 0x000fe400078e3cff */
[----:B------:R-:W-:Y:S02]  /*eca0*/  @P3 LOP3.LUT R89, R89, R88, RZ, 0x3c, !PT ;  /* 0x0000005859593212 */ /* 0x000fe400078e3cff */
[----:B------:R-:W-:-:S03]  /*ecb0*/  @P2 LOP3.LUT R87, R87, R86, RZ, 0x3c, !PT ;  /* 0x0000005657572212 */ /* 0x000fc600078e3cff */
[----:B------:R-:W4:Y:S04]  /*ecc0*/  @P3 LDG.E.U8 R159, desc[UR22][R88.64] ;  /* 0x00000016589f3981 */ /* 0x000f28000c1e1100 */
[----:B------:R-:W4:Y:S04]  /*ecd0*/  @P2 LDG.E.U8 R68, desc[UR22][R86.64] ;  /* 0x0000001656442981 */ /* 0x000f28000c1e1100 */
[----:B---3--:R0:W-:Y:S04]  /*ece0*/  STL [R1+0x4b8], R64 ;  /* 0x0004b84001007387 */ /* 0x0081e80000100800 */
[----:B------:R3:W-:Y:S04]  /*ecf0*/  STL [R1+0x4bc], R69 ;  /* 0x0004bc4501007387 */ /* 0x0007e80000100800 */
[----:B------:R-:W4:Y:S01]  /*ed00*/  LDL R65, [R1+0x968] ;  /* 0x0009680001417983 */ /* 0x000f220000100800 */
[----:B0-----:R-:W-:-:S04]  /*ed10*/  LOP3.LUT R64, R33, 0x5a, RZ, 0xfc, !PT ;  /* 0x0000005a21407812 */ /* 0x001fc800078efcff */
[-C--:B------:R-:W-:Y:S02]  /*ed20*/  ISETP.LT.AND P6, PT, R64, R3.reuse, P0 ;  /* 0x000000034000720c */ /* 0x080fe400007c1270 */
[----:B------:R-:W4:Y:S01]  /*ed30*/  LDL R64, [R1+0x964] ;  /* 0x0009640001407983 */ /* 0x000f220000100800 */
[----:B---3--:R-:W-:Y:S02]  /*ed40*/  LOP3.LUT R69, R33, 0x62, RZ, 0xfc, !PT ;  /* 0x0000006221457812 */ /* 0x008fe400078efcff */
[----:B------:R-:W-:Y:S01]  /*ed50*/  PRMT R29, RZ, 0x7610, R29 ;  /* 0x00007610ff1d7816 */ /* 0x000fe2000000001d */
[----:B------:R-:W3:Y:S01]  /*ed60*/  LDL.LU.64 R88, [R1+0xcd0] ;  /* 0x000cd00001587983 */ /* 0x000ee20000300a00 */
[----:B------:R-:W-:Y:S02]  /*ed70*/  ISETP.LT.AND P3, PT, R69, R3, P0 ;  /* 0x000000034500720c */ /* 0x000fe40000761270 */
[----:B------:R-:W-:Y:S01]  /*ed80*/  PRMT R160, RZ, 0x7610, R160 ;  /* 0x00007610ffa07816 */ /* 0x000fe200000000a0 */
[----:B------:R-:W3:Y:S01]  /*ed90*/  LDL.LU.64 R86, [R1+0xcc8] ;  /* 0x000cc80001567983 */ /* 0x000ee20000300a00 */
[----:B------:R-:W-:-:S09]  /*eda0*/  PRMT R15, RZ, 0x7610, R15 ;  /* 0x00007610ff0f7816 */ /* 0x000fd2000000000f */
[----:B--2---:R-:W-:-:S04]  /*edb0*/  @P3 LOP3.LUT R81, R81, R80, RZ, 0x3c, !PT ;  /* 0x0000005051513212 */ /* 0x004fc800078e3cff */
[----:B------:R-:W-:-:S04]  /*edc0*/  @P3 LOP3.LUT R80, R81, R80, RZ, 0x3c, !PT ;  /* 0x0000005051503212 */ /* 0x000fc800078e3cff */
[----:B------:R-:W-:Y:S02]  /*edd0*/  @P3 LOP3.LUT R81, R81, R80, RZ, 0x3c, !PT ;  /* 0x0000005051513212 */ /* 0x000fe400078e3cff */
[----:B----4-:R-:W-:-:S03]  /*ede0*/  @P6 LOP3.LUT R85, R85, R84, RZ, 0x3c, !PT ;  /* 0x0000005455556212 */ /* 0x010fc600078e3cff */
[----:B------:R-:W2:Y:S01]  /*edf0*/  @P3 LDG.E.U8 R29, desc[UR22][R80.64] ;  /* 0x00000016501d3981 */ /* 0x000ea2000c1e1100 */
[----:B------:R-:W-:-:S04]  /*ee00*/  @P6 LOP3.LUT R84, R85, R84, RZ, 0x3c, !PT ;  /* 0x0000005455546212 */ /* 0x000fc800078e3cff */
[----:B------:R-:W-:-:S05]  /*ee10*/  @P6 LOP3.LUT R85, R85, R84, RZ, 0x3c, !PT ;  /* 0x0000005455556212 */ /* 0x000fca00078e3cff */
[----:B------:R-:W4:Y:S04]  /*ee20*/  @P6 LDG.E.U8 R160, desc[UR22][R84.64] ;  /* 0x0000001654a06981 */ /* 0x000f28000c1e1100 */
[----:B------:R0:W-:Y:S04]  /*ee30*/  STL [R1+0x4b0], R68 ;  /* 0x0004b04401007387 */ /* 0x0001e80000100800 */
[----:B------:R-:W3:Y:S04]  /*ee40*/  LDL R69, [R1+0x988] ;  /* 0x0009880001457983 */ /* 0x000ee80000100800 */
[----:B0-----:R-:W4:Y:S04]  /*ee50*/  LDL R68, [R1+0x984] ;  /* 0x0009840001447983 */ /* 0x001f280000100800 */
[----:B------:R0:W-:Y:S01]  /*ee60*/  STL [R1+0x4b4], R159 ;  /* 0x0004b49f01007387 */ /* 0x0001e20000100800 */
[----:B------:R-:W-:-:S02]  /*ee70*/  LOP3.LUT R165, R33, 0x6a, RZ, 0xfc, !PT ;  /* 0x0000006a21a57812 */ /* 0x000fc400078efcff */
[----:B------:R-:W-:Y:S01]  /*ee80*/  PRMT R150, RZ, 0x7610, R150 ;  /* 0x00007610ff967816 */ /* 0x000fe20000000096 */
[----:B------:R-:W4:Y:S01]  /*ee90*/  LDL.LU.64 R84, [R1+0xcc0] ;  /* 0x000cc00001547983 */ /* 0x000f220000300a00 */
[----:B0-----:R-:W-:-:S03]  /*eea0*/  LOP3.LUT R159, R33, 0x72, RZ, 0xfc, !PT ;  /* 0x00000072219f7812 */ /* 0x001fc600078efcff */
[----:B------:R-:W4:Y:S01]  /*eeb0*/  LDL.LU.64 R80, [R1+0xcb8] ;  /* 0x000cb80001507983 */ /* 0x000f220000300a00 */
[----:B------:R-:W-:-:S13]  /*eec0*/  ISETP.LT.AND P6, PT, R159, R3, P0 ;  /* 0x000000039f00720c */ /* 0x000fda00007c1270 */
[----:B------:R-:W-:-:S04]  /*eed0*/  @P6 LOP3.LUT R65, R65, R64, RZ, 0x3c, !PT ;  /* 0x0000004041416212 */ /* 0x000fc800078e3cff */
[----:B------:R-:W-:-:S04]  /*eee0*/  @P6 LOP3.LUT R64, R65, R64, RZ, 0x3c, !PT ;  /* 0x0000004041406212 */ /* 0x000fc800078e3cff */
[----:B------:R-:W-:-:S05]  /*eef0*/  @P6 LOP3.LUT R65, R65, R64, RZ, 0x3c, !PT ;  /* 0x0000004041416212 */ /* 0x000fca00078e3cff */
[----:B------:R3:W4:Y:S01]  /*ef00*/  @P6 LDG.E.U8 R15, desc[UR22][R64.64] ;  /* 0x00000016400f6981 */ /* 0x000722000c1e1100 */
[----:B------:R-:W-:Y:S02]  /*ef10*/  ISETP.LT.AND P2, PT, R165, R3, P0 ;  /* 0x00000003a500720c */ /* 0x000fe40000741270 */
[----:B------:R-:W-:-:S11]  /*ef20*/  LOP3.LUT R159, R33, 0x7a, RZ, 0xfc, !PT ;  /* 0x0000007a219f7812 */ /* 0x000fd600078efcff */
[----:B------:R-:W-:-:S04]  /*ef30*/  @P2 LOP3.LUT R77, R77, R76, RZ, 0x3c, !PT ;  /* 0x0000004c4d4d2212 */ /* 0x000fc800078e3cff */
[----:B------:R-:W-:Y:S02]  /*ef40*/  @P2 LOP3.LUT R76, R77, R76, RZ, 0x3c, !PT ;  /* 0x0000004c4d4c2212 */ /* 0x000fe400078e3cff */
[----:B------:R-:W-:Y:S02]  /*ef50*/  ISETP.LT.AND P3, PT, R159, R3, P0 ;  /* 0x000000039f00720c */ /* 0x000fe40000761270 */
[----:B------:R-:W-:-:S05]  /*ef60*/  @P2 LOP3.LUT R77, R77, R76, RZ, 0x3c, !PT ;  /* 0x0000004c4d4d2212 */ /* 0x000fca00078e3cff */
[----:B------:R-:W4:Y:S01]  /*ef70*/  @P2 LDG.E.U8 R150, desc[UR22][R76.64] ;  /* 0x000000164c962981 */ /* 0x000f22000c1e1100 */
[----:B------:R-:W-:Y:S02]  /*ef80*/  PRMT R25, RZ, 0x7610, R25 ;  /* 0x00007610ff197816 */ /* 0x000fe40000000019 */
[----:B------:R-:W-:Y:S02]  /*ef90*/  PRMT R14, RZ, 0x7610, R14 ;  /* 0x00007610ff0e7816 */ /* 0x000fe4000000000e */
[----:B------:R-:W-:Y:S01]  /*efa0*/  PRMT R23, RZ, 0x7610, R23 ;  /* 0x00007610ff177816 */ /* 0x000fe20000000017 */
[----:B--2---:R0:W-:Y:S04]  /*efb0*/  STL [R1+0x4a8], R29 ;  /* 0x0004a81d01007387 */ /* 0x0041e80000100800 */
[----:B------:R-:W2:Y:S01]  /*efc0*/  LDL.LU.64 R76, [R1+0xcb0] ;  /* 0x000cb000014c7983 */ /* 0x000ea20000300a00 */
[----:B0-----:R-:W-:-:S04]  /*efd0*/  LOP3.LUT R29, R33, 0x4, RZ, 0xfc, !PT ;  /* 0x00000004211d7812 */ /* 0x001fc800078efcff */
[----:B------:R-:W-:Y:S01]  /*efe0*/  ISETP.LT.AND P2, PT, R29, R3, P0 ;  /* 0x000000031d00720c */ /* 0x000fe20000741270 */
[----:B---3--:R-:W-:Y:S02]  /*eff0*/  @P3 IMAD.MOV.U32 R64, RZ, RZ, R69 ;  /* 0x000000ffff403224 */ /* 0x008fe400078e0045 */
[----:B----4-:R-:W-:-:S05]  /*f000*/  @P3 IMAD.MOV.U32 R65, RZ, RZ, R68 ;  /* 0x000000ffff413224 */ /* 0x010fca00078e0044 */
[----:B------:R0:W3:Y:S01]  /*f010*/  @P3 LDG.E.U8 R25, desc[UR22][R64.64] ;  /* 0x0000001640193981 */ /* 0x0000e2000c1e1100 */
[----:B------:R-:W-:-:S04]  /*f020*/  LOP3.LUT R29, R33, 0xc, RZ, 0xfc, !PT ;  /* 0x0000000c211d7812 */ /* 0x000fc800078efcff */
[----:B0-----:R-:W-:Y:S02]  /*f030*/  @P2 IMAD.MOV.U32 R64, RZ, RZ, R146 ;  /* 0x000000ffff402224 */ /* 0x001fe400078e0092 */
[----:B------:R-:W-:Y:S01]  /*f040*/  @P2 IMAD.MOV.U32 R65, RZ, RZ, R145 ;  /* 0x000000ffff412224 */ /* 0x000fe200078e0091 */
[----:B------:R-:W-:-:S04]  /*f050*/  ISETP.LT.AND P6, PT, R29, R3, P0 ;  /* 0x000000031d00720c */ /* 0x000fc800007c1270 */
[----:B------:R-:W4:Y:S09]  /*f060*/  @P2 LDG.E.U8 R14, desc[UR22][R64.64] ;  /* 0x00000016400e2981 */ /* 0x000f32000c1e1100 */
[----:B------:R-:W-:Y:S02]  /*f070*/  @P6 IMAD.MOV.U32 R68, RZ, RZ, R154 ;  /* 0x000000ffff446224 */ /* 0x000fe400078e009a */
[----:B------:R-:W-:-:S05]  /*f080*/  @P6 IMAD.MOV.U32 R69, RZ, RZ, R153 ;  /* 0x000000ffff456224 */ /* 0x000fca00078e0099 */
[----:B------:R0:W2:Y:S04]  /*f090*/  @P6 LDG.E.U8 R23, desc[UR22][R68.64] ;  /* 0x0000001644176981 */ /* 0x0000a8000c1e1100 */
[----:B------:R0:W-:Y:S04]  /*f0a0*/  STL [R1+0x4a0], R15 ;  /* 0x0004a00f01007387 */ /* 0x0001e80000100800 */
[----:B------:R-:W-:Y:S04]  /*f0b0*/  STL [R1+0x4ac], R160 ;  /* 0x0004aca001007387 */ /* 0x000fe80000100800 */
[----:B------:R-:W-:Y:S04]  /*f0c0*/  STL [R1+0xab8], R146 ;  /* 0x000ab89201007387 */ /* 0x000fe80000100800 */
[----:B------:R-:W-:Y:S04]  /*f0d0*/  STL [R1+0xab4], R145 ;  /* 0x000ab49101007387 */ /* 0x000fe80000100800 */
[----:B------:R-:W2:Y:S04]  /*f0e0*/  LDL R64, [R1+0xc] ;  /* 0x00000c0001407983 */ /* 0x000ea80000100800 */
[----:B------:R-:W2:Y:S01]  /*f0f0*/  LDL R65, [R1+0x10] ;  /* 0x0000100001417983 */ /* 0x000ea20000100800 */
[----:B0-----:R-:W-:-:S04]  /*f100*/  LOP3.LUT R15, R33, 0x14, RZ, 0xfc, !PT ;  /* 0x00000014210f7812 */ /* 0x001fc800078efcff */
[-C--:B------:R-:W-:Y:S02]  /*f110*/  ISETP.LT.AND P3, PT, R15, R3.reuse, P0 ;  /* 0x000000030f00720c */ /* 0x080fe40000761270 */
[----:B------:R-:W-:Y:S02]  /*f120*/  LOP3.LUT R29, R33, 0x1c, RZ, 0xfc, !PT ;  /* 0x0000001c211d7812 */ /* 0x000fe400078efcff */
[----:B------:R-:W-:Y:S02]  /*f130*/  PRMT R6, RZ, 0x7610, R6 ;  /* 0x00007610ff067816 */ /* 0x000fe40000000006 */
[----:B------:R-:W-:-:S07]  /*f140*/  ISETP.LT.AND P2, PT, R29, R3, P0 ;  /* 0x000000031d00720c */ /* 0x000fce0000741270 */
[----:B------:R-:W-:Y:S02]  /*f150*/  @P3 IMAD.MOV.U32 R68, RZ, RZ, R162 ;  /* 0x000000ffff443224 */ /* 0x000fe400078e00a2 */
[----:B------:R-:W-:-:S05]  /*f160*/  @P3 IMAD.MOV.U32 R69, RZ, RZ, R161 ;  /* 0x000000ffff453224 */ /* 0x000fca00078e00a1 */
[----:B------:R-:W2:Y:S01]  /*f170*/  @P3 LDG.E.U8 R6, desc[UR22][R68.64] ;  /* 0x0000001644063981 */ /* 0x000ea2000c1e1100 */
[----:B------:R-:W-:-:S03]  /*f180*/  PRMT R7, RZ, 0x7610, R7 ;  /* 0x00007610ff077816 */ /* 0x000fc60000000007 */
[----:B----4-:R0:W-:Y:S04]  /*f190*/  STL [R1+0x49c], R14 ;  /* 0x00049c0e01007387 */ /* 0x0101e80000100800 */
[----:B------:R-:W4:Y:S04]  /*f1a0*/  LDL R15, [R1+0x30] ;  /* 0x00003000010f7983 */ /* 0x000f280000100800 */
[----:B0-----:R-:W4:Y:S04]  /*f1b0*/  LDL R14, [R1+0x2c] ;  /* 0x00002c00010e7983 */ /* 0x001f280000100800 */
[----:B------:R-:W-:Y:S04]  /*f1c0*/  STL [R1+0x4a4], R150 ;  /* 0x0004a49601007387 */ /* 0x000fe80000100800 */
[----:B---3--:R-:W-:Y:S04]  /*f1d0*/  STL [R1+0x498], R25 ;  /* 0x0004981901007387 */ /* 0x008fe80000100800 */
[----:B------:R-:W-:Y:S04]  /*f1e0*/  STL [R1+0xac0], R154 ;  /* 0x000ac09a01007387 */ /* 0x000fe80000100800 */
[----:B------:R-:W-:Y:S04]  /*f1f0*/  STL [R1+0xabc], R153 ;  /* 0x000abc9901007387 */ /* 0x000fe80000100800 */
[----:B------:R-:W3:Y:S04]  /*f200*/  LDL R160, [R1+0x4c] ;  /* 0x00004c0001a07983 */ /* 0x000ee80000100800 */
[----:B--2---:R0:W-:Y:S04]  /*f210*/  STL [R1+0x494], R23 ;  /* 0x0004941701007387 */ /* 0x0041e80000100800 */
[----:B------:R-:W2:Y:S01]  /*f220*/  LDL R165, [R1+0x6c] ;  /* 0x00006c0001a57983 */ /* 0x000ea20000100800 */
[----:B------:R-:W-:-:S03]  /*f230*/  @P2 LOP3.LUT R65, R65, R64, RZ, 0x3c, !PT ;  /* 0x0000004041412212 */ /* 0x000fc600078e3cff */
[----:B------:R-:W2:Y:S01]  /*f240*/  LDL R29, [R1+0x70] ;  /* 0x00007000011d7983 */ /* 0x000ea20000100800 */
[----:B------:R-:W-:-:S03]  /*f250*/  @P2 LOP3.LUT R64, R65, R64, RZ, 0x3c, !PT ;  /* 0x0000004041402212 */ /* 0x000fc600078e3cff */
[----:B0-----:R-:W2:Y:S01]  /*f260*/  LDL R23, [R1+0x50] ;  /* 0x0000500001177983 */ /* 0x001ea20000100800 */
[----:B------:R-:W-:-:S05]  /*f270*/  @P2 LOP3.LUT R65, R65, R64, RZ, 0x3c, !PT ;  /* 0x0000004041412212 */ /* 0x000fca00078e3cff */
[----:B------:R-:W2:Y:S01]  /*f280*/  @P2 LDG.E.U8 R7, desc[UR22][R64.64] ;  /* 0x0000001640072981 */ /* 0x000ea2000c1e1100 */
[----:B------:R-:W-:-:S04]  /*f290*/  LOP3.LUT R25, R33, 0x24, RZ, 0xfc, !PT ;  /* 0x0000002421197812 */ /* 0x000fc800078efcff */
[-C--:B------:R-:W-:Y:S02]  /*f2a0*/  ISETP.LT.AND P6, PT, R25, R3.reuse, P0 ;  /* 0x000000031900720c */ /* 0x080fe400007c1270 */
[----:B------:R-:W-:Y:S01]  /*f2b0*/  LOP3.LUT R25, R33, 0x2c, RZ, 0xfc, !PT ;  /* 0x0000002c21197812 */ /* 0x000fe200078efcff */
[----:B------:R-:W-:Y:S01]  /*f2c0*/  STL [R1+0xac8], R162 ;  /* 0x000ac8a201007387 */ /* 0x000fe20000100800 */
[----:B------:R-:W-:Y:S02]  /*f2d0*/  PRMT R154, RZ, 0x7610, R154 ;  /* 0x00007610ff9a7816 */ /* 0x000fe4000000009a */
[----:B------:R-:W-:Y:S01]  /*f2e0*/  ISETP.LT.AND P3, PT, R25, R3, P0 ;  /* 0x000000031900720c */ /* 0x000fe20000761270 */
[----:B------:R-:W-:Y:S04]  /*f2f0*/  STL [R1+0xac4], R161 ;  /* 0x000ac4a101007387 */ /* 0x000fe80000100800 */
[----:B------:R-:W2:Y:S04]  /*f300*/  LDL.LU.64 R68, [R1+0xca8] ;  /* 0x000ca80001447983 */ /* 0x000ea80000300a00 */
[----:B------:R0:W-:Y:S01]  /*f310*/  STL [R1+0x490], R6 ;  /* 0x0004900601007387 */ /* 0x0001e20000100800 */
[----:B------:R-:W-:-:S03]  /*f320*/  PRMT R22, RZ, 0x7610, R22 ;  /* 0x00007610ff167816 */ /* 0x000fc60000000016 */
[----:B------:R-:W2:Y:S04]  /*f330*/  LDL R150, [R1+0x8c] ;  /* 0x00008c0001967983 */ /* 0x000ea80000100800 */
[----:B------:R-:W2:Y:S01]  /*f340*/  LDL R25, [R1+0x90] ;  /* 0x0000900001197983 */ /* 0x000ea20000100800 */
[----:B0-----:R-:W-:Y:S02]  /*f350*/  LOP3.LUT R6, R33, 0x34, RZ, 0xfc, !PT ;  /* 0x0000003421067812 */ /* 0x001fe400078efcff */
[----:B------:R-:W-:Y:S01]  /*f360*/  PRMT R28, RZ, 0x7610, R28 ;  /* 0x00007610ff1c7816 */ /* 0x000fe2000000001c */
[----:B------:R-:W2:Y:S01]  /*f370*/  LDL.LU.64 R64, [R1+0xca0] ;  /* 0x000ca00001407983 */ /* 0x000ea20000300a00 */
[----:B------:R-:W-:-:S03]  /*f380*/  ISETP.LT.AND P2, PT, R6, R3, P0 ;  /* 0x000000030600720c */ /* 0x000fc60000741270 */
[----:B------:R-:W2:Y:S01]  /*f390*/  LDL R6, [R1+0xac] ;  /* 0x0000ac0001067983 */ /* 0x000ea20000100800 */
[----:B----4-:R-:W-:-:S04]  /*f3a0*/  @P6 LOP3.LUT R15, R15, R14, RZ, 0x3c, !PT ;  /* 0x0000000e0f0f6212 */ /* 0x010fc800078e3cff */
[----:B------:R-:W-:-:S04]  /*f3b0*/  @P6 LOP3.LUT R14, R15, R14, RZ, 0x3c, !PT ;  /* 0x0000000e0f0e6212 */ /* 0x000fc800078e3cff */
[----:B------:R-:W-:-:S05]  /*f3c0*/  @P6 LOP3.LUT R15, R15, R14, RZ, 0x3c, !PT ;  /* 0x0000000e0f0f6212 */ /* 0x000fca00078e3cff */
[----:B------:R-:W4:Y:S01]  /*f3d0*/  @P6 LDG.E.U8 R154, desc[UR22][R14.64] ;  /* 0x000000160e9a6981 */ /* 0x000f22000c1e1100 */
[----:B---3--:R-:W-:Y:S02]  /*f3e0*/  @P3 IMAD.MOV.U32 R161, RZ, RZ, R160 ;  /* 0x000000ffffa13224 */ /* 0x008fe400078e00a0 */
[----:B--2---:R-:W-:-:S05]  /*f3f0*/  @P3 IMAD.MOV.U32 R160, RZ, RZ, R23 ;  /* 0x000000ffffa03224 */ /* 0x004fca00078e0017 */
[----:B------:R0:W2:Y:S04]  /*f400*/  @P3 LDG.E.U8 R22, desc[UR22][R160.64] ;  /* 0x00000016a0163981 */ /* 0x0000a8000c1e1100 */
[----:B------:R3:W-:Y:S01]  /*f410*/  STL [R1+0x48c], R7 ;  /* 0x00048c0701007387 */ /* 0x0007e20000100800 */
[----:B0-----:R-:W-:Y:S02]  /*f420*/  @P2 IMAD.MOV.U32 R160, RZ, RZ, R29 ;  /* 0x000000ffffa02224 */ /* 0x001fe400078e001d */
[----:B------:R-:W-:Y:S01]  /*f430*/  @P2 IMAD.MOV.U32 R161, RZ, RZ, R165 ;  /* 0x000000ffffa12224 */ /* 0x000fe200078e00a5 */
[----:B---3--:R-:W3:Y:S04]  /*f440*/  LDL R7, [R1+0xb0] ;  /* 0x0000b00001077983 */ /* 0x008ee80000100800 */
[----:B------:R0:W3:Y:S01]  /*f450*/  @P2 LDG.E.U8 R28, desc[UR22][R160.64] ;  /* 0x00000016a01c2981 */ /* 0x0000e2000c1e1100 */
[----:B------:R-:W-:-:S03]  /*f460*/  LOP3.LUT R159, R33, 0x3c, RZ, 0xfc, !PT ;  /* 0x0000003c219f7812 */ /* 0x000fc600078efcff */
[----:B------:R-:W3:Y:S01]  /*f470*/  LDL.LU.64 R14, [R1+0xc98] ;  /* 0x000c9800010e7983 */ /* 0x000ee20000300a00 */
[----:B------:R-:W-:Y:S02]  /*f480*/  ISETP.LT.AND P6, PT, R159, R3, P0 ;  /* 0x000000039f00720c */ /* 0x000fe400007c1270 */
[----:B------:R-:W-:-:S11]  /*f490*/  PRMT R24, RZ, 0x7610, R24 ;  /* 0x00007610ff187816 */ /* 0x000fd60000000018 */
[----:B0-----:R-:W-:Y:S02]  /*f4a0*/  @P6 IMAD.MOV.U32 R160, RZ, RZ, R25 ;  /* 0x000000ffffa06224 */ /* 0x001fe400078e0019 */
[----:B------:R-:W-:-:S05]  /*f4b0*/  @P6 IMAD.MOV.U32 R161, RZ, RZ, R150 ;  /* 0x000000ffffa16224 */ /* 0x000fca00078e0096 */
[----:B------:R0:W3:Y:S04]  /*f4c0*/  @P6 LDG.E.U8 R24, desc[UR22][R160.64] ;  /* 0x00000016a0186981 */ /* 0x0000e8000c1e1100 */
[----:B----4-:R4:W-:Y:S02]  /*f4d0*/  STL [R1+0x488], R154 ;  /* 0x0004889a01007387 */ /* 0x0109e40000100800 */
[----:B----4-:R-:W-:-:S04]  /*f4e0*/  LOP3.LUT R154, R33, 0x44, RZ, 0xfc, !PT ;  /* 0x00000044219a7812 */ /* 0x010fc800078efcff */
[----:B------:R-:W-:-:S13]  /*f4f0*/  ISETP.LT.AND P3, PT, R154, R3, P0 ;  /* 0x000000039a00720c */ /* 0x000fda0000761270 */
[----:B0-----:R-:W-:Y:S01]  /*f500*/  @P3 IMAD.MOV.U32 R161, RZ, RZ, R6 ;  /* 0x000000ffffa13224 */ /* 0x001fe200078e0006 */
[----:B--2---:R0:W-:Y:S04]  /*f510*/  STL [R1+0x484], R22 ;  /* 0x0004841601007387 */ /* 0x0041e80000100800 */
[----:B------:R-:W2:Y:S04]  /*f520*/  LDL R23, [R1+0x8d0] ;  /* 0x0008d00001177983 */ /* 0x000ea80000100800 */
[----:B0-----:R-:W2:Y:S01]  /*f530*/  LDL R22, [R1+0x8cc] ;  /* 0x0008cc0001167983 */ /* 0x001ea20000100800 */
[----:B---3--:R-:W-:-:S03]  /*f540*/  @P3 IMAD.MOV.U32 R160, RZ, RZ, R7 ;  /* 0x000000ffffa03224 */ /* 0x008fc600078e0007 */
[----:B------:R0:W-:Y:S04]  /*f550*/  STL [R1+0x480], R28 ;  /* 0x0004801c01007387 */ /* 0x0001e80000100800 */
[----:B------:R-:W3:Y:S04]  /*f560*/  LDL R29, [R1+0x8f0] ;  /* 0x0008f000011d7983 */ /* 0x000ee80000100800 */
[----:B------:R-:W4:Y:S04]  /*f570*/  @P3 LDG.E.U8 R51, desc[UR22][R160.64] ;  /* 0x00000016a0333981 */ /* 0x000f28000c1e1100 */
[----:B0-----:R-:W3:Y:S01]  /*f580*/  LDL R28, [R1+0x8ec] ;  /* 0x0008ec00011c7983 */ /* 0x001ee20000100800 */
[----:B------:R-:W-:-:S04]  /*f590*/  LOP3.LUT R154, R33, 0x4c, RZ, 0xfc, !PT ;  /* 0x0000004c219a7812 */ /* 0x000fc800078efcff */
[----:B------:R-:W-:Y:S02]  /*f5a0*/  ISETP.LT.AND P2, PT, R154, R3, P0 ;  /* 0x000000039a00720c */ /* 0x000fe40000741270 */
[----:B------:R-:W-:-:S04]  /*f5b0*/  LOP3.LUT R154, R33, 0x54, RZ, 0xfc, !PT ;  /* 0x00000054219a7812 */ /* 0x000fc800078efcff */
[----:B------:R-:W-:Y:S01]  /*f5c0*/  ISETP.LT.AND P6, PT, R154, R3, P0 ;  /* 0x000000039a00720c */ /* 0x000fe200007c1270 */
[----:B------:R0:W-:Y:S04]  /*f5d0*/  STL [R1+0x47c], R24 ;  /* 0x00047c1801007387 */ /* 0x0001e80000100800 */
[----:B------:R-:W3:Y:S04]  /*f5e0*/  LDL R25, [R1+0x910] ;  /* 0x0009100001197983 */ /* 0x000ee80000100800 */
[----:B0-----:R-:W3:Y:S04]  /*f5f0*/  LDL R24, [R1+0x90c] ;  /* 0x00090c0001187983 */ /* 0x001ee80000100800 */
[----:B------:R-:W3:Y:S04]  /*f600*/  LDL.LU R150, [R1+0x160] ;  /* 0x0001600001967983 */ /* 0x000ee80000300800 */
[----:B------:R-:W3:Y:S04]  /*f610*/  LDL R6, [R1+0x92c] ;  /* 0x00092c0001067983 */ /* 0x000ee80000100800 */
[----:B------:R-:W3:Y:S01]  /*f620*/  LDL R7, [R1+0x930] ;  /* 0x0009300001077983 */ /* 0x000ee20000100800 */
[----:B------:R-:W-:-:S02]  /*f630*/  PRMT R157, RZ, 0x7610, R157 ;  /* 0x00007610ff9d7816 */ /* 0x000fc4000000009d */
[----:B------:R-:W-:Y:S02]  /*f640*/  PRMT R158, RZ, 0x7610, R158 ;  /* 0x00007610ff9e7816 */ /* 0x000fe4000000009e */
[----:B--2---:R-:W-:-:S04]  /*f650*/  @P2 LOP3.LUT R23, R23, R22, RZ, 0x3c, !PT ;  /* 0x0000001617172212 */ /* 0x004fc800078e3cff */
[----:B------:R-:W-:-:S04]  /*f660*/  @P2 LOP3.LUT R22, R23, R22, RZ, 0x3c, !PT ;  /* 0x0000001617162212 */ /* 0x000fc800078e3cff */
[----:B------:R-:W-:-:S05]  /*f670*/  @P2 LOP3.LUT R23, R23, R22, RZ, 0x3c, !PT ;  /* 0x0000001617172212 */ /* 0x000fca00078e3cff */
[----:B------:R-:W2:Y:S04]  /*f680*/  @P2 LDG.E.U8 R158, desc[UR22][R22.64] ;  /* 0x00000016169e2981 */ /* 0x000ea8000c1e1100 */
[----:B----4-:R0:W-:Y:S01]  /*f690*/  STL [R1+0x478], R51 ;  /* 0x0004783301007387 */ /* 0x0101e20000100800 */
[----:B---3--:R-:W-:-:S04]  /*f6a0*/  @P6 LOP3.LUT R29, R29, R28, RZ, 0x3c, !PT ;  /* 0x0000001c1d1d6212 */ /* 0x008fc800078e3cff */
[C---:B------:R-:W-:Y:S01]  /*f6b0*/  @P6 LOP3.LUT R28, R29.reuse, R28, RZ, 0x3c, !PT ;  /* 0x0000001c1d1c6212 */ /* 0x040fe200078e3cff */
[----:B0-----:R-:W3:Y:S03]  /*f6c0*/  LDL.LU R51, [R1+0x168] ;  /* 0x0001680001337983 */ /* 0x001ee60000300800 */
[----:B------:R-:W-:Y:S01]  /*f6d0*/  @P6 LOP3.LUT R29, R29, R28, RZ, 0x3c, !PT ;  /* 0x0000001c1d1d6212 */ /* 0x000fe200078e3cff */
[----:B------:R-:W4:Y:S04]  /*f6e0*/  LDL R159, [R1+0x94c] ;  /* 0x00094c00019f7983 */ /* 0x000f280000100800 */
[----:B------:R-:W2:Y:S04]  /*f6f0*/  LDL R160, [R1+0x950] ;  /* 0x0009500001a07983 */ /* 0x000ea80000100800 */
[----:B------:R-:W3:Y:S01]  /*f700*/  @P6 LDG.E.U8 R157, desc[UR22][R28.64] ;  /* 0x000000161c9d6981 */ /* 0x000ee2000c1e1100 */
[----:B------:R-:W-:-:S02]  /*f710*/  LOP3.LUT R161, R33, 0x5c, RZ, 0xfc, !PT ;  /* 0x0000005c21a17812 */ /* 0x000fc400078efcff */
[----:B------:R-:W-:Y:S01]  /*f720*/  LOP3.LUT R154, R33, 0x64, RZ, 0xfc, !PT ;  /* 0x00000064219a7812 */ /* 0x000fe200078efcff */
[----:B------:R-:W3:Y:S01]  /*f730*/  LDL.LU.64 R22, [R1+0xc90] ;  /* 0x000c900001167983 */ /* 0x000ee20000300a00 */
[-C--:B------:R-:W-:Y:S02]  /*f740*/  ISETP.LT.AND P3, PT, R161, R3.reuse, P0 ;  /* 0x00000003a100720c */ /* 0x080fe40000761270 */
[-C--:B------:R-:W-:Y:S02]  /*f750*/  ISETP.LT.AND P2, PT, R154, R3.reuse, P0 ;  /* 0x000000039a00720c */ /* 0x080fe40000741270 */
[----:B------:R-:W-:Y:S01]  /*f760*/  LOP3.LUT R154, R33, 0x6c, RZ, 0xfc, !PT ;  /* 0x0000006c219a7812 */ /* 0x000fe200078efcff */
[----:B------:R-:W3:Y:S03]  /*f770*/  LDL.LU.64 R28, [R1+0xc88] ;  /* 0x000c8800011c7983 */ /* 0x000ee60000300a00 */
[----:B------:R-:W-:Y:S01]  /*f780*/  ISETP.LT.AND P6, PT, R154, R3, P0 ;  /* 0x000000039a00720c */ /* 0x000fe200007c1270 */
[----:B------:R-:W3:Y:S04]  /*f790*/  LDL.LU R165, [R1+0x170] ;  /* 0x0001700001a57983 */ /* 0x000ee80000300800 */
[----:B------:R-:W-:-:S04]  /*f7a0*/  @P3 LOP3.LUT R25, R25, R24, RZ, 0x3c, !PT ;  /* 0x0000001819193212 */ /* 0x000fc800078e3cff */
[C---:B------:R-:W-:Y:S02]  /*f7b0*/  @P3 LOP3.LUT R24, R25.reuse, R24, RZ, 0x3c, !PT ;  /* 0x0000001819183212 */ /* 0x040fe400078e3cff */
[----:B------:R-:W-:Y:S02]  /*f7c0*/  PRMT R149, RZ, 0x7610, R149 ;  /* 0x00007610ff957816 */ /* 0x000fe40000000095 */
[----:B------:R-:W-:Y:S02]  /*f7d0*/  @P3 LOP3.LUT R25, R25, R24, RZ, 0x3c, !PT ;  /* 0x0000001819193212 */ /* 0x000fe400078e3cff */
[-C--:B------:R-:W-:Y:S02]  /*f7e0*/  @P2 LOP3.LUT R7, R7, R6.reuse, RZ, 0x3c, !PT ;  /* 0x0000000607072212 */ /* 0x080fe400078e3cff */
[----:B------:R-:W-:Y:S01]  /*f7f0*/  PRMT R152, RZ, 0x7610, R152 ;  /* 0x00007610ff987816 */ /* 0x000fe20000000098 */
[----:B------:R-:W3:Y:S01]  /*f800*/  @P3 LDG.E.U8 R149, desc[UR22][R24.64] ;  /* 0x0000001618953981 */ /* 0x000ee2000c1e1100 */
[----:B------:R-:W-:-:S02]  /*f810*/  @P2 LOP3.LUT R6, R7, R6, RZ, 0x3c, !PT ;  /* 0x0000000607062212 */ /* 0x000fc400078e3cff */
[----:B------:R-:W-:Y:S02]  /*f820*/  PRMT R153, RZ, 0x7610, R153 ;  /* 0x00007610ff997816 */ /* 0x000fe40000000099 */
[----:B------:R-:W-:-:S05]  /*f830*/  @P2 LOP3.LUT R7, R7, R6, RZ, 0x3c, !PT ;  /* 0x0000000607072212 */ /* 0x000fca00078e3cff */
[----:B------:R-:W3:Y:S01]  /*f840*/  @P2 LDG.E.U8 R153, desc[UR22][R6.64] ;  /* 0x0000001606992981 */ /* 0x000ee2000c1e1100 */
[----:B----4-:R-:W-:-:S05]  /*f850*/  @P6 IMAD.MOV.U32 R161, RZ, RZ, R159 ;  /* 0x000000ffffa16224 */ /* 0x010fca00078e009f */
[----:B--2---:R-:W2:Y:S04]  /*f860*/  @P6 LDG.E.U8 R152, desc[UR22][R160.64] ;  /* 0x00000016a0986981 */ /* 0x004ea8000c1e1100 */
[----:B---3--:R0:W-:Y:S04]  /*f870*/  STL [R1+0x470], R157 ;  /* 0x0004709d01007387 */ /* 0x0081e80000100800 */
[----:B0-----:R-:W3:Y:S04]  /*f880*/  LDL R157, [R1+0x96c] ;  /* 0x00096c00019d7983 */ /* 0x001ee80000100800 */
[----:B------:R0:W-:Y:S04]  /*f890*/  STL [R1+0x474], R158 ;  /* 0x0004749e01007387 */ /* 0x0001e80000100800 */
[----:B0-----:R-:W4:Y:S01]  /*f8a0*/  LDL R158, [R1+0x970] ;  /* 0x00097000019e7983 */ /* 0x001f220000100800 */
[----:B------:R-:W-:-:S02]  /*f8b0*/  ISETP.GE.AND P2, PT, R51, RZ, PT ;  /* 0x000000ff3300720c */ /* 0x000fc40003f46270 */
[----:B------:R-:W-:Y:S01]  /*f8c0*/  LOP3.LUT R51, R33, 0x74, RZ, 0xfc, !PT ;  /* 0x0000007421337812 */ /* 0x000fe200078efcff */
[----:B------:R-:W-:Y:S01]  /*f8d0*/  @!P5 IMAD.MOV R37, RZ, RZ, -R37 ;  /* 0x000000ffff25d224 */ /* 0x000fe200078e0a25 */
[----:B------:R-:W4:Y:S02]  /*f8e0*/  LDL.LU.64 R24, [R1+0xc80] ;  /* 0x000c800001187983 */ /* 0x000f240000300a00 */
[----:B------:R-:W-:Y:S02]  /*f8f0*/  ISETP.LT.AND P5, PT, R51, R3, P0 ;  /* 0x000000033300720c */ /* 0x000fe400007a1270 */
[----:B------:R-:W-:Y:S01]  /*f900*/  ISETP.GE.AND P3, PT, R150, RZ, PT ;  /* 0x000000ff9600720c */ /* 0x000fe20003f66270 */
[----:B------:R0:W-:Y:S04]  /*f910*/  STL [R1+0x46c], R149 ;  /* 0x00046c9501007387 */ /* 0x0001e80000100800 */
[----:B------:R-:W4:Y:S04]  /*f920*/  LDL R150, [R1+0x990] ;  /* 0x0009900001967983 */ /* 0x000f280000100800 */
[----:B0-----:R-:W4:Y:S04]  /*f930*/  LDL R149, [R1+0x98c] ;  /* 0x00098c0001957983 */ /* 0x001f280000100800 */
[----:B------:R-:W4:Y:S01]  /*f940*/  LDL.LU.64 R6, [R1+0xc78] ;  /* 0x000c780001067983 */ /* 0x000f220000300a00 */
[----:B------:R-:W-:Y:S01]  /*f950*/  @!P2 IMAD.MOV R4, RZ, RZ, -R4 ;  /* 0x000000ffff04a224 */ /* 0x000fe200078e0a04 */
[----:B------:R-:W-:-:S02]  /*f960*/  PRMT R151, RZ, 0x7610, R151 ;  /* 0x00007610ff977816 */ /* 0x000fc40000000097 */
[----:B--2---:R0:W-:Y:S04]  /*f970*/  STL [R1+0x464], R152 ;  /* 0x0004649801007387 */ /* 0x0041e80000100800 */
[----:B------:R3:W-:Y:S01]  /*f980*/  STL [R1+0x468], R153 ;  /* 0x0004689901007387 */ /* 0x0007e20000100800 */
[----:B0-----:R-:W-:-:S04]  /*f990*/  LOP3.LUT R152, R33, 0x6, RZ, 0xfc, !PT ;  /* 0x0000000621987812 */ /* 0x001fc800078efcff */
[----:B------:R-:W-:Y:S01]  /*f9a0*/  ISETP.LT.AND P2, PT, R152, R3, P0 ;  /* 0x000000039800720c */ /* 0x000fe20000741270 */
[----:B---3--:R-:W-:Y:S02]  /*f9b0*/  @P5 IMAD.MOV.U32 R153, RZ, RZ, R157 ;  /* 0x000000ffff995224 */ /* 0x008fe400078e009d */
[----:B----4-:R-:W-:-:S05]  /*f9c0*/  @P5 IMAD.MOV.U32 R152, RZ, RZ, R158 ;  /* 0x000000ffff985224 */ /* 0x010fca00078e009e */
[----:B------:R-:W2:Y:S01]  /*f9d0*/  @P5 LDG.E.U8 R151, desc[UR22][R152.64] ;  /* 0x0000001698975981 */ /* 0x000ea2000c1e1100 */
[----:B------:R-:W-:-:S04]  /*f9e0*/  LOP3.LUT R51, R33, 0x7c, RZ, 0xfc, !PT ;  /* 0x0000007c21337812 */ /* 0x000fc800078efcff */
[----:B------:R-:W-:Y:S02]  /*f9f0*/  ISETP.LT.AND P6, PT, R51, R3, P0 ;  /* 0x000000033300720c */ /* 0x000fe400007c1270 */
[----:B------:R-:W-:Y:S02]  /*fa00*/  PRMT R146, RZ, 0x7610, R146 ;  /* 0x00007610ff927816 */ /* 0x000fe40000000092 */
[----:B------:R-:W-:Y:S01]  /*fa10*/  PRMT R141, RZ, 0x7610, R141 ;  /* 0x00007610ff8d7816 */ /* 0x000fe2000000008d */
[----:B------:R-:W0:Y:S01]  /*fa20*/  S2R R51, SR_TID.X ;  /* 0x0000000000337919 */ /* 0x000e220000002100 */
[----:B--2---:R2:W-:Y:S01]  /*fa30*/  STL [R1+0x460], R151 ;  /* 0x0004609701007387 */ /* 0x0045e20000100800 */
[----:B------:R-:W-:-:S06]  /*fa40*/  @!P3 IMAD.MOV R36, RZ, RZ, -R36 ;  /* 0x000000ffff24b224 */ /* 0x000fcc00078e0a24 */
[----:B--2---:R-:W-:Y:S01]  /*fa50*/  @P6 IMAD.MOV.U32 R151, RZ, RZ, R149 ;  /* 0x000000ffff976224 */ /* 0x004fe200078e0095 */
[----:B0-----:R-:W-:Y:S01]  /*fa60*/  LEA.HI R51, R51, 0xe, RZ, 0x1a ;  /* 0x0000000e33337811 */ /* 0x001fe200078fd0ff */
[----:B------:R-:W2:Y:S04]  /*fa70*/  LDL R152, [R1+0x14] ;  /* 0x0000140001987983 */ /* 0x000ea80000100800 */
[----:B------:R0:W3:Y:S02]  /*fa80*/  @P6 LDG.E.U8 R146, desc[UR22][R150.64] ;  /* 0x0000001696926981 */ /* 0x0000e4000c1e1100 */
[----:B0-----:R-:W-:Y:S02]  /*fa90*/  @P2 IMAD.MOV.U32 R150, RZ, RZ, R148 ;  /* 0x000000ffff962224 */ /* 0x001fe400078e0094 */
[----:B------:R-:W-:-:S05]  /*faa0*/  @P2 IMAD.MOV.U32 R151, RZ, RZ, R147 ;  /* 0x000000ffff972224 */ /* 0x000fca00078e0093 */
[----:B------:R-:W4:Y:S01]  /*fab0*/  @P2 LDG.E.U8 R141, desc[UR22][R150.64] ;  /* 0x00000016968d2981 */ /* 0x000f22000c1e1100 */
[----:B------:R-:W-:-:S03]  /*fac0*/  ISETP.GE.AND P3, PT, R165, RZ, PT ;  /* 0x000000ffa500720c */ /* 0x000fc60003f66270 */
[----:B------:R-:W2:Y:S01]  /*fad0*/  LDL R165, [R1+0x18] ;  /* 0x0000180001a57983 */ /* 0x000ea20000100800 */
[----:B------:R-:W-:-:S03]  /*fae0*/  ISETP.LT.AND P5, PT, R51, R3, P0 ;  /* 0x000000033300720c */ /* 0x000fc600007a1270 */
[----:B------:R-:W2:Y:S04]  /*faf0*/  LDL.LU R157, [R1+0x17c] ;  /* 0x00017c00019d7983 */ /* 0x000ea80000300800 */
[----:B------:R-:W2:Y:S04]  /*fb00*/  LDL R158, [R1+0x34] ;  /* 0x00003400019e7983 */ /* 0x000ea80000100800 */
[----:B------:R-:W2:Y:S04]  /*fb10*/  LDL R149, [R1+0x38] ;  /* 0x0000380001957983 */ /* 0x000ea80000100800 */
[----:B------:R-:W-:Y:S04]  /*fb20*/  STL [R1+0xad0], R148 ;  /* 0x000ad09401007387 */ /* 0x000fe80000100800 */
[----:B------:R0:W-:Y:S01]  /*fb30*/  STL [R1+0xacc], R147 ;  /* 0x000acc9301007387 */ /* 0x0001e20000100800 */
[----:B------:R-:W-:-:S03]  /*fb40*/  PRMT R142, RZ, 0x7610, R142 ;  /* 0x00007610ff8e7816 */ /* 0x000fc6000000008e */
[----:B------:R-:W2:Y:S01]  /*fb50*/  LDL R150, [R1+0x54] ;  /* 0x0000540001967983 */ /* 0x000ea20000100800 */
[----:B0-----:R-:W-:Y:S01]  /*fb60*/  @P5 IMAD.MOV.U32 R147, RZ, RZ, R155 ;  /* 0x000000ffff935224 */ /* 0x001fe200078e009b */
[----:B------:R-:W-:-:S04]  /*fb70*/  LOP3.LUT R51, R33, 0x16, RZ, 0xfc, !PT ;  /* 0x0000001621337812 */ /* 0x000fc800078efcff */
[----:B------:R-:W-:Y:S02]  /*fb80*/  ISETP.LT.AND P6, PT, R51, R3, P0 ;  /* 0x000000033300720c */ /* 0x000fe400007c1270 */
[----:B------:R-:W0:Y:S01]  /*fb90*/  S2R R51, SR_TID.X ;  /* 0x0000000000337919 */ /* 0x000e220000002100 */
[----:B----4-:R4:W-:Y:S04]  /*fba0*/  STL [R1+0x45c], R141 ;  /* 0x00045c8d01007387 */ /* 0x0109e80000100800 */
[----:B----4-:R-:W4:Y:S04]  /*fbb0*/  LDL R141, [R1+0x58] ;  /* 0x00005800018d7983 */ /* 0x010f280000100800 */
[----:B---3--:R3:W-:Y:S02]  /*fbc0*/  STL [R1+0x458], R146 ;  /* 0x0004589201007387 */ /* 0x0087e40000100800 */
[----:B---3--:R-:W-:-:S05]  /*fbd0*/  @P5 IMAD.MOV.U32 R146, RZ, RZ, R156 ;  /* 0x000000ffff925224 */ /* 0x008fca00078e009c */
[----:B------:R3:W4:Y:S01]  /*fbe0*/  @P5 LDG.E.U8 R142, desc[UR22][R146.64] ;  /* 0x00000016928e5981 */ /* 0x000722000c1e1100 */
[----:B0-----:R-:W-:-:S04]  /*fbf0*/  LEA.HI R51, R51, 0x1e, RZ, 0x1a ;  /* 0x0000001e33337811 */ /* 0x001fc800078fd0ff */
[-C--:B------:R-:W-:Y:S02]  /*fc00*/  ISETP.LT.AND P2, PT, R51, R3.reuse, P0 ;  /* 0x000000033300720c */ /* 0x080fe40000741270 */
[----:B------:R-:W-:Y:S02]  /*fc10*/  LOP3.LUT R51, R33, 0x26, RZ, 0xfc, !PT ;  /* 0x0000002621337812 */ /* 0x000fe400078efcff */
[----:B------:R-:W-:Y:S01]  /*fc20*/  PRMT R145, RZ, 0x7610, R145 ;  /* 0x00007610ff917816 */ /* 0x000fe20000000091 */
[----:B---3--:R-:W-:Y:S02]  /*fc30*/  @P6 IMAD.MOV.U32 R146, RZ, RZ, R164 ;  /* 0x000000ffff926224 */ /* 0x008fe400078e00a4 */
[----:B------:R-:W-:Y:S01]  /*fc40*/  @P6 IMAD.MOV.U32 R147, RZ, RZ, R163 ;  /* 0x000000ffff936224 */ /* 0x000fe200078e00a3 */
[----:B------:R-:W-:Y:S02]  /*fc50*/  ISETP.LT.AND P5, PT, R51, R3, P0 ;  /* 0x000000033300720c */ /* 0x000fe400007a1270 */
[----:B------:R-:W-:-:S02]  /*fc60*/  PRMT R143, RZ, 0x7610, R143 ;  /* 0x00007610ff8f7816 */ /* 0x000fc4000000008f */
[----:B------:R2:W3:Y:S01]  /*fc70*/  @P6 LDG.E.U8 R145, desc[UR22][R146.64] ;  /* 0x0000001692916981 */ /* 0x0004e2000c1e1100 */
[----:B------:R-:W-:Y:S01]  /*fc80*/  PRMT R144, RZ, 0x7610, R144 ;  /* 0x00007610ff907816 */ /* 0x000fe20000000090 */
[----:B--2---:R-:W-:Y:S02]  /*fc90*/  @P2 IMAD.MOV.U32 R146, RZ, RZ, R165 ;  /* 0x000000ffff922224 */ /* 0x004fe400078e00a5 */
[----:B------:R-:W-:-:S05]  /*fca0*/  @P2 IMAD.MOV.U32 R147, RZ, RZ, R152 ;  /* 0x000000ffff932224 */ /* 0x000fca00078e0098 */
[----:B------:R0:W2:Y:S02]  /*fcb0*/  @P2 LDG.E.U8 R143, desc[UR22][R146.64] ;  /* 0x00000016928f2981 */ /* 0x0000a4000c1e1100 */
[----:B0-----:R-:W-:Y:S02]  /*fcc0*/  @P5 IMAD.MOV.U32 R146, RZ, RZ, R149 ;  /* 0x000000ffff925224 */ /* 0x001fe400078e0095 */
[----:B------:R-:W-:-:S05]  /*fcd0*/  @P5 IMAD.MOV.U32 R147, RZ, RZ, R158 ;  /* 0x000000ffff935224 */ /* 0x000fca00078e009e */
[----:B------:R-:W3:Y:S04]  /*fce0*/  @P5 LDG.E.U8 R144, desc[UR22][R146.64] ;  /* 0x0000001692905981 */ /* 0x000ee8000c1e1100 */
[----:B------:R-:W-:Y:S04]  /*fcf0*/  STL [R1+0xad8], R156 ;  /* 0x000ad89c01007387 */ /* 0x000fe80000100800 */
[----:B------:R-:W-:Y:S04]  /*fd00*/  STL [R1+0xad4], R155 ;  /* 0x000ad49b01007387 */ /* 0x000fe80000100800 */
[----:B----4-:R0:W-:Y:S04]  /*fd10*/  STL [R1+0x454], R142 ;  /* 0x0004548e01007387 */ /* 0x0101e80000100800 */
[----:B0-----:R-:W4:Y:S04]  /*fd20*/  LDL.LU R142, [R1+0x184] ;  /* 0x00018400018e7983 */ /* 0x001f280000300800 */
[----:B------:R-:W4:Y:S01]  /*fd30*/  LDL R51, [R1+0x74] ;  /* 0x0000740001337983 */ /* 0x000f220000100800 */
[----:B------:R-:W0:Y:S03]  /*fd40*/  S2R R151, SR_TID.X ;  /* 0x0000000000977919 */ /* 0x000e260000002100 */
[----:B------:R-:W-:Y:S04]  /*fd50*/  STL [R1+0xae0], R164 ;  /* 0x000ae0a401007387 */ /* 0x000fe80000100800 */
[----:B------:R-:W-:Y:S04]  /*fd60*/  STL [R1+0xadc], R163 ;  /* 0x000adca301007387 */ /* 0x000fe80000100800 */
[----:B--2---:R2:W-:Y:S01]  /*fd70*/  STL [R1+0x44c], R143 ;  /* 0x00044c8f01007387 */ /* 0x0045e20000100800 */
[----:B0-----:R-:W-:-:S04]  /*fd80*/  LEA.HI R151, R151, 0x2e, RZ, 0x1a ;  /* 0x0000002e97977811 */ /* 0x001fc800078fd0ff */
[----:B------:R-:W-:Y:S02]  /*fd90*/  ISETP.LT.AND P6, PT, R151, R3, P0 ;  /* 0x000000039700720c */ /* 0x000fe400007c1270 */
[----:B--2---:R-:W-:-:S04]  /*fda0*/  LOP3.LUT R143, R33, 0x36, RZ, 0xfc, !PT ;  /* 0x00000036218f7812 */ /* 0x004fc800078efcff */
[----:B------:R-:W-:Y:S01]  /*fdb0*/  ISETP.LT.AND P5, PT, R143, R3, P0 ;  /* 0x000000038f00720c */ /* 0x000fe200007a1270 */
[----:B---3--:R0:W-:Y:S04]  /*fdc0*/  STL [R1+0x448], R144 ;  /* 0x0004489001007387 */ /* 0x0081e80000100800 */
[----:B------:R2:W-:Y:S02]  /*fdd0*/  STL [R1+0x450], R145 ;  /* 0x0004509101007387 */ /* 0x0005e40000100800 */
[----:B0-----:R-:W-:Y:S02]  /*fde0*/  @P6 IMAD.MOV.U32 R144, RZ, RZ, R141 ;  /* 0x000000ffff906224 */ /* 0x001fe400078e008d */
[----:B--2---:R-:W-:-:S05]  /*fdf0*/  @P6 IMAD.MOV.U32 R145, RZ, RZ, R150 ;  /* 0x000000ffff916224 */ /* 0x004fca00078e0096 */
[----:B------:R-:W2:Y:S01]  /*fe00*/  @P6 LDG.E.U8 R43, desc[UR22][R144.64] ;  /* 0x00000016902b6981 */ /* 0x000ea2000c1e1100 */
[----:B----4-:R-:W-:Y:S01]  /*fe10*/  ISETP.GE.AND P6, PT, R142, RZ, PT ;  /* 0x000000ff8e00720c */ /* 0x010fe20003fc6270 */
[----:B------:R-:W-:Y:S02]  /*fe20*/  @P5 IMAD.MOV.U32 R142, RZ, RZ, R135 ;  /* 0x000000ffff8e5224 */ /* 0x000fe400078e0087 */
[----:B------:R-:W-:-:S05]  /*fe30*/  @P5 IMAD.MOV.U32 R143, RZ, RZ, R51 ;  /* 0x000000ffff8f5224 */ /* 0x000fca00078e0033 */
[----:B------:R-:W3:Y:S01]  /*fe40*/  @P5 LDG.E.U8 R45, desc[UR22][R142.64] ;  /* 0x000000168e2d5981 */ /* 0x000ee2000c1e1100 */
[----:B------:R-:W-:Y:S01]  /*fe50*/  ISETP.GE.AND P2, PT, R157, RZ, PT ;  /* 0x000000ff9d00720c */ /* 0x000fe20003f46270 */
[----:B------:R-:W-:Y:S01]  /*fe60*/  @!P3 IMAD.MOV R12, RZ, RZ, -R12 ;  /* 0x000000ffff0cb224 */ /* 0x000fe200078e0a0c */
[----:B------:R-:W-:-:S11]  /*fe70*/  ISETP.NE.AND P3, PT, R5, RZ, PT ;  /* 0x000000ff0500720c */ /* 0x000fd60003f65270 */
[----:B------:R-:W-:Y:S01]  /*fe80*/  @!P2 IMAD.MOV R10, RZ, RZ, -R10 ;  /* 0x000000ffff0aa224 */ /* 0x000fe200078e0a0a */
[----:B--2---:R0:W-:Y:S02]  /*fe90*/  STL [R1+0x444], R43 ;  /* 0x0004442b01007387 */ /* 0x0041e40000100800 */
[----:B0-----:R-:W-:-:S04]  /*fea0*/  LOP3.LUT R43, RZ, R5, RZ, 0x33, !PT ;  /* 0x00000005ff2b7212 */ /* 0x001fc800078e33ff */
[C---:B------:R-:W-:Y:S02]  /*feb0*/  SEL R55, R43.reuse, R55, !P3 ;  /* 0x000000372b377207 */ /* 0x040fe40005800000 */
[----:B------:R-:W-:Y:S02]  /*fec0*/  SEL R54, R43, R54, !P3 ;  /* 0x000000362b367207 */ /* 0x000fe40005800000 */
[----:B------:R-:W-:Y:S01]  /*fed0*/  PRMT R5, RZ, 0x7610, R5 ;  /* 0x00007610ff057816 */ /* 0x000fe20000000005 */
[----:B------:R-:W-:Y:S01]  /*fee0*/  IMAD R156, R55, UR15, RZ ;  /* 0x0000000f379c7c24 */ /* 0x000fe2000f8e02ff */
[----:B---3--:R0:W-:Y:S01]  /*fef0*/  STL [R1+0x440], R45 ;  /* 0x0004402d01007387 */ /* 0x0081e20000100800 */
[----:B------:R-:W-:Y:S01]  /*ff00*/  IMAD R155, R54, UR14, RZ ;  /* 0x0000000e369b7c24 */ /* 0x000fe2000f8e02ff */
[----:B------:R-:W-:Y:S01]  /*ff10*/  LOP3.LUT R51, R33, 0x46, RZ, 0xfc, !PT ;  /* 0x0000004621337812 */ /* 0x000fe200078efcff */
[----:B------:R-:W-:Y:S01]  /*ff20*/  @!P6 IMAD.MOV R13, RZ, RZ, -R13 ;  /* 0x000000ffff0de224 */ /* 0x000fe200078e0a0d */
[C---:B------:R-:W-:Y:S01]  /*ff30*/  SEL R39, R43.reuse, R39, !P3 ;  /* 0x000000272b277207 */ /* 0x040fe20005800000 */
[----:B------:R-:W2:Y:S01]  /*ff40*/  S2R R11, SR_CgaCtaId ;  /* 0x00000000000b7919 */ /* 0x000ea20000008800 */
[C---:B------:R-:W-:Y:S01]  /*ff50*/  SEL R44, R43.reuse, R44, !P3 ;  /* 0x0000002c2b2c7207 */ /* 0x040fe20005800000 */
[----:B------:R-:W3:Y:S01]  /*ff60*/  LDCU UR15, c[0x0][0x3b0] ;  /* 0x00007600ff0f77ac */ /* 0x000ee20008000800 */
[----:B0-----:R-:W0:Y:S01]  /*ff70*/  S2R R45, SR_TID.X ;  /* 0x00000000002d7919 */ /* 0x001e220000002100 */
[----:B------:R-:W-:Y:S01]  /*ff80*/  SEL R38, R43, R38, !P3 ;  /* 0x000000262b267207 */ /* 0x000fe20005800000 */
[----:B------:R-:W4:Y:S01]  /*ff90*/  LDCU UR14, c[0x0][0x3b0] ;  /* 0x00007600ff0e77ac */ /* 0x000f220008000800 */
[----:B0-----:R-:W-:-:S04]  /*ffa0*/  LEA.HI R45, R45, 0x3e, RZ, 0x1a ;  /* 0x0000003e2d2d7811 */ /* 0x001fc800078fd0ff */
[-C--:B------:R-:W-:Y:S02]  /*ffb0*/  ISETP.LT.AND P2, PT, R45, R3.reuse, P0 ;  /* 0x000000032d00720c */ /* 0x080fe40000741270 */
[----:B------:R-:W-:Y:S01]  /*ffc0*/  ISETP.LT.AND P5, PT, R51, R3, P0 ;  /* 0x000000033300720c */ /* 0x000fe200007a1270 */
[----:B------:R-:W2:Y:S10]  /*ffd0*/  LDL.LU R45, [R1+0x188] ;  /* 0x00018800012d7983 */ /* 0x000eb40000300800 */
[----:B------:R-:W-:-:S02]  /*ffe0*/  @P2 IMAD.MOV.U32 R54, RZ, RZ, R127 ;  /* 0x000000ffff362224 */ /* 0x000fc400078e007f */
[----:B------:R-:W-:-:S05]  /*fff0*/  @P2 IMAD.MOV.U32 R55, RZ, RZ, R131 ;  /* 0x000000ffff372224 */ /* 0x000fca00078e0083 */
[----:B------:R-:W2:Y:S01]  /*10000*/  @P2 LDG.E.U8 R5, desc[UR22][R54.64] ;  /* 0x0000001636052981 */ /* 0x000ea2000c1e1100 */
[----:B------:R-:W0:Y:S02]  /*10010*/  S2R R51, SR_TID.X ;  /* 0x0000000000337919 */ /* 0x000e240000002100 */
[----:B0-----:R-:W-:-:S04]  /*10020*/  LEA.HI R51, R51, 0x4e, RZ, 0x1a ;  /* 0x0000004e33337811 */ /* 0x001fc800078fd0ff */
[----:B------:R-:W-:Y:S01]  /*10030*/  ISETP.LT.AND P2, PT, R51, R3, P0 ;  /* 0x000000033300720c */ /* 0x000fe20000741270 */
[----:B------:R-:W-:Y:S01]  /*10040*/  @P5 IMAD.MOV.U32 R51, RZ, RZ, R123 ;  /* 0x000000ffff335224 */ /* 0x000fe200078e007b */
[----:B--2---:R0:W-:Y:S02]  /*10050*/  STL [R1+0x43c], R5 ;  /* 0x00043c0501007387 */ /* 0x0041e40000100800 */
[----:B0-----:R-:W-:Y:S01]  /*10060*/  SEL R5, R43, R50, !P3 ;  /* 0x000000322b057207 */ /* 0x001fe20005800000 */
[----:B------:R-:W-:-:S05]  /*10070*/  @P5 IMAD.MOV.U32 R50, RZ, RZ, R119 ;  /* 0x000000ffff325224 */ /* 0x000fca00078e0077 */
[----:B------:R-:W2:Y:S01]  /*10080*/  @P5 LDG.E.U8 R47, desc[UR22][R50.64] ;  /* 0x00000016322f5981 */ /* 0x000ea2000c1e1100 */
[----:B------:R-:W-:Y:S01]  /*10090*/  IMAD R152, R5, UR40, RZ ;  /* 0x0000002805987c24 */ /* 0x000fe2000f8e02ff */
[C---:B------:R-:W-:Y:S01]  /*100a0*/  SEL R5, R43.reuse, R46, !P3 ;  /* 0x0000002e2b057207 */ /* 0x040fe20005800000 */
[----:B------:R-:W-:Y:S01]  /*100b0*/  @P2 IMAD.MOV.U32 R46, RZ, RZ, R111 ;  /* 0x000000ffff2e2224 */ /* 0x000fe200078e006f */
[----:B------:R-:W-:Y:S01]  /*100c0*/  SEL R40, R43, R40, !P3 ;  /* 0x000000282b287207 */ /* 0x000fe20005800000 */
[----:B------:R-:W-:Y:S01]  /*100d0*/  IMAD R158, R39, UR17, RZ ;  /* 0x00000011279e7c24 */ /* 0x000fe2000f8e02ff */
[----:B------:R-:W-:Y:S01]  /*100e0*/  PRMT R39, RZ, 0x7610, R39 ;  /* 0x00007610ff277816 */ /* 0x000fe20000000027 */
[----:B------:R-:W-:Y:S01]  /*100f0*/  IMAD R127, R44, UR37, RZ ;  /* 0x000000252c7f7c24 */ /* 0x000fe2000f8e02ff */
[----:B------:R-:W-:Y:S01]  /*10100*/  SEL R35, R43, R35, !P3 ;  /* 0x000000232b237207 */ /* 0x000fe20005800000 */
[----:B--2---:R0:W-:Y:S01]  /*10110*/  STL [R1+0x438], R47 ;  /* 0x0004382f01007387 */ /* 0x0041e20000100800 */
[----:B------:R-:W-:Y:S01]  /*10120*/  IMAD R135, R5, UR38, RZ ;  /* 0x0000002605877c24 */ /* 0x000fe2000f8e02ff */
[C---:B------:R-:W-:Y:S01]  /*10130*/  SEL R16, R43.reuse, R16, !P3 ;  /* 0x000000102b107207 */ /* 0x040fe20005800000 */
[----:B------:R-:W-:Y:S01]  /*10140*/  IMAD R119, R38, UR31, RZ ;  /* 0x0000001f26777c24 */ /* 0x000fe2000f8e02ff */
[C---:B------:R-:W-:Y:S01]  /*10150*/  SEL R56, R43.reuse, R56, !P3 ;  /* 0x000000382b387207 */ /* 0x040fe20005800000 */
[----:B------:R-:W-:Y:S01]  /*10160*/  IMAD R111, R40, UR34, RZ ;  /* 0x00000022286f7c24 */ /* 0x000fe2000f8e02ff */
[----:B------:R-:W-:-:S02]  /*10170*/  SEL R53, R43, R53, !P3 ;  /* 0x000000352b357207 */ /* 0x000fc40005800000 */
[C---:B------:R-:W-:Y:S02]  /*10180*/  SEL R52, R43.reuse, R52, !P3 ;  /* 0x000000342b347207 */ /* 0x040fe40005800000 */
[C---:B------:R-:W-:Y:S02]  /*10190*/  SEL R42, R43.reuse, R42, !P3 ;  /* 0x0000002a2b2a7207 */ /* 0x040fe40005800000 */
[----:B------:R-:W-:Y:S01]  /*101a0*/  SEL R48, R43, R48, !P3 ;  /* 0x000000302b307207 */ /* 0x000fe20005800000 */
[----:B------:R-:W-:Y:S01]  /*101b0*/  IMAD.SHL.U32 R11, R11, 0x100, RZ ;  /* 0x000001000b0b7824 */ /* 0x000fe200078e00ff */
[----:B0-----:R-:W-:Y:S01]  /*101c0*/  LOP3.LUT R47, R33, 0x56, RZ, 0xfc, !PT ;  /* 0x00000056212f7812 */ /* 0x001fe200078efcff */
[----:B------:R-:W0:Y:S03]  /*101d0*/  LDCU UR17, c[0x0][0x3b0] ;  /* 0x00007600ff1177ac */ /* 0x000e260008000800 */
[----:B------:R-:W-:Y:S01]  /*101e0*/  ISETP.LT.AND P5, PT, R47, R3, P0 ;  /* 0x000000032f00720c */ /* 0x000fe200007a1270 */
[----:B------:R-:W-:Y:S01]  /*101f0*/  @P2 IMAD.MOV.U32 R47, RZ, RZ, R115 ;  /* 0x000000ffff2f2224 */ /* 0x000fe200078e0073 */
[----:B------:R-:W-:Y:S01]  /*10200*/  PRMT R5, RZ, 0x7610, R5 ;  /* 0x00007610ff057816 */ /* 0x000fe20000000005 */
[----:B------:R-:W-:Y:S01]  /*10210*/  IMAD R157, R56, UR16, RZ ;  /* 0x00000010389d7c24 */ /* 0x000fe2000f8e02ff */
[----:B------:R-:W-:Y:S01]  /*10220*/  PRMT R40, RZ, 0x7610, R40 ;  /* 0x00007610ff287816 */ /* 0x000fe20000000028 */
[----:B------:R-:W-:Y:S01]  /*10230*/  IMAD R154, R53, UR13, RZ ;  /* 0x0000000d359a7c24 */ /* 0x000fe2000f8e02ff */
[----:B------:R-:W2:Y:S01]  /*10240*/  @P2 LDG.E.U8 R49, desc[UR22][R46.64] ;  /* 0x000000162e312981 */ /* 0x000ea2000c1e1100 */
[----:B------:R-:W-:Y:S01]  /*10250*/  ISETP.GE.AND P2, PT, R45, RZ, PT ;  /* 0x000000ff2d00720c */ /* 0x000fe20003f46270 */
[----:B------:R-:W-:Y:S01]  /*10260*/  IMAD R153, R52, UR41, RZ ;  /* 0x0000002934997c24 */ /* 0x000fe2000f8e02ff */
[C---:B------:R-:W-:Y:S01]  /*10270*/  SEL R73, R43.reuse, R73, !P3 ;  /* 0x000000492b497207 */ /* 0x040fe20005800000 */
[----:B------:R-:W-:Y:S01]  /*10280*/  IMAD R131, R42, UR36, RZ ;  /* 0x000000242a837c24 */ /* 0x000fe2000f8e02ff */
[----:B------:R-:W-:Y:S01]  /*10290*/  SEL R61, R43, R61, !P3 ;  /* 0x0000003d2b3d7207 */ /* 0x000fe20005800000 */
[----:B------:R-:W-:Y:S01]  /*102a0*/  IMAD R151, R48, UR39, RZ ;  /* 0x0000002730977c24 */ /* 0x000fe2000f8e02ff */
[----:B------:R-:W-:Y:S01]  /*102b0*/  LOP3.LUT R11, R11, 0x100, RZ, 0xc0, !PT ;  /* 0x000001000b0b7812 */ /* 0x000fe200078ec0ff */
[----:B------:R-:W-:Y:S01]  /*102c0*/  @P5 IMAD.MOV.U32 R44, RZ, RZ, R99 ;  /* 0x000000ffff2c5224 */ /* 0x000fe200078e0063 */
[C---:B------:R-:W-:Y:S01]  /*102d0*/  SEL R10, R43.reuse, R10, !P3 ;  /* 0x0000000a2b0a7207 */ /* 0x040fe20005800000 */
[----:B------:R-:W-:Y:S01]  /*102e0*/  @P5 IMAD.MOV.U32 R45, RZ, RZ, R107 ;  /* 0x000000ffff2d5224 */ /* 0x000fe200078e006b */
[C---:B------:R-:W-:Y:S01]  /*102f0*/  SEL R66, R43.reuse, R66, !P3 ;  /* 0x000000422b427207 */ /* 0x040fe20005800000 */
[----:B------:R-:W0:Y:S03]  /*10300*/  LDCU UR16, c[0x0][0x3b0] ;  /* 0x00007600ff1077ac */ /* 0x000e260008000800 */
[----:B------:R-:W3:Y:S01]  /*10310*/  @P5 LDG.E.U8 R39, desc[UR22][R44.64] ;  /* 0x000000162c275981 */ /* 0x000ee2000c1e1100 */
[C---:B------:R-:W-:Y:S01]  /*10320*/  SEL R71, R43.reuse, R71, !P3 ;  /* 0x000000472b477207 */ /* 0x040fe20005800000 */
[----:B------:R-:W0:Y:S01]  /*10330*/  LDCU UR13, c[0x0][0x3b0] ;  /* 0x00007600ff0d77ac */ /* 0x000e220008000800 */
[----:B------:R-:W-:-:S02]  /*10340*/  SEL R70, R43, R70, !P3 ;  /* 0x000000462b467207 */ /* 0x000fc40005800000 */
[C---:B------:R-:W-:Y:S01]  /*10350*/  SEL R72, R43.reuse, R72, !P3 ;  /* 0x000000482b487207 */ /* 0x040fe20005800000 */
[----:B------:R-:W0:Y:S01]  /*10360*/  LDCU UR40, c[0x0][0x3b0] ;  /* 0x00007600ff2877ac */ /* 0x000e220008000800 */
[C---:B------:R-:W-:Y:S02]  /*10370*/  SEL R138, R43.reuse, R138, !P3 ;  /* 0x0000008a2b8a7207 */ /* 0x040fe40005800000 */
[C---:B------:R-:W-:Y:S01]  /*10380*/  SEL R126, R43.reuse, R126, !P3 ;  /* 0x0000007e2b7e7207 */ /* 0x040fe20005800000 */
[----:B------:R-:W0:Y:S01]  /*10390*/  LDCU UR38, c[0x0][0x3b0] ;  /* 0x00007600ff2677ac */ /* 0x000e220008000800 */
[C---:B------:R-:W-:Y:S02]  /*103a0*/  SEL R18, R43.reuse, R18, !P3 ;  /* 0x000000122b127207 */ /* 0x040fe40005800000 */
[C---:B------:R-:W-:Y:S01]  /*103b0*/  SEL R41, R43.reuse, R41, !P3 ;  /* 0x000000292b297207 */ /* 0x040fe20005800000 */
[----:B------:R-:W0:Y:S01]  /*103c0*/  LDCU UR37, c[0x0][0x3b0] ;  /* 0x00007600ff2577ac */ /* 0x000e220008000800 */
[----:B------:R-:W-:-:S02]  /*103d0*/  SEL R37, R43, R37, !P3 ;  /* 0x000000252b257207 */ /* 0x000fc40005800000 */
[C---:B------:R-:W-:Y:S01]  /*103e0*/  SEL R137, R43.reuse, R137, !P3 ;  /* 0x000000892b897207 */ /* 0x040fe20005800000 */
[----:B------:R-:W0:Y:S01]  /*103f0*/  LDCU UR31, c[0x0][0x3b0] ;  /* 0x00007600ff1f77ac */ /* 0x000e220008000800 */
[C---:B------:R-:W-:Y:S02]  /*10400*/  SEL R130, R43.reuse, R130, !P3 ;  /* 0x000000822b827207 */ /* 0x040fe40005800000 */
[----:B------:R-:W-:Y:S01]  /*10410*/  SEL R125, R43, R125, !P3 ;  /* 0x0000007d2b7d7207 */ /* 0x000fe20005800000 */
[----:B------:R-:W0:Y:S01]  /*10420*/  LDCU UR34, c[0x0][0x3b0] ;  /* 0x00007600ff2277ac */ /* 0x000e220008000800 */
[----:B--2---:R2:W-:Y:S01]  /*10430*/  STL [R1+0x434], R49 ;  /* 0x0004343101007387 */ /* 0x0045e20000100800 */
[----:B------:R-:W-:Y:S01]  /*10440*/  IMAD R150, R73, UR24, RZ ;  /* 0x0000001849967c24 */ /* 0x000fe2000f8e02ff */
[C---:B------:R-:W-:Y:S01]  /*10450*/  SEL R120, R43.reuse, R120, !P3 ;  /* 0x000000782b787207 */ /* 0x040fe20005800000 */
[----:B------:R-:W-:Y:S01]  /*10460*/  IMAD R99, R16, UR29, RZ ;  /* 0x0000001d10637c24 */ /* 0x000fe2000f8e02ff */
[----:B------:R-:W-:Y:S01]  /*10470*/  SEL R105, R43, R105, !P3 ;  /* 0x000000692b697207 */ /* 0x000fe20005800000 */
[----:B------:R-:W-:Y:S01]  /*10480*/  IMAD R123, R61, UR32, RZ ;  /* 0x000000203d7b7c24 */ /* 0x000fe2000f8e02ff */
[C---:B------:R-:W-:Y:S01]  /*10490*/  SEL R101, R43.reuse, R101, !P3 ;  /* 0x000000652b657207 */ /* 0x040fe20005800000 */
[----:B------:R-:W-:Y:S01]  /*104a0*/  @!P2 IMAD.MOV R21, RZ, RZ, -R21 ;  /* 0x000000ffff15a224 */ /* 0x000fe200078e0a15 */
[----:B------:R-:W-:Y:S01]  /*104b0*/  SEL R97, R43, R97, !P3 ;  /* 0x000000612b617207 */ /* 0x000fe20005800000 */
[----:B------:R-:W-:Y:S01]  /*104c0*/  IMAD R107, R66, UR33, RZ ;  /* 0x00000021426b7c24 */ /* 0x000fe2000f8e02ff */
[----:B--2---:R-:W2:Y:S01]  /*104d0*/  S2R R49, SR_TID.X ;  /* 0x0000000000317919 */ /* 0x004ea20000002100 */
[----:B------:R-:W-:Y:S01]  /*104e0*/  PRMT R16, RZ, 0x7610, R16 ;  /* 0x00007610ff107816 */ /* 0x000fe20000000010 */
[----:B------:R-:W0:Y:S01]  /*104f0*/  LDCU UR41, c[0x0][0x3b0] ;  /* 0x00007600ff2977ac */ /* 0x000e220008000800 */
[----:B------:R-:W-:-:S02]  /*10500*/  LOP3.LUT R73, R0, 0xd7, R11, 0xfe, !PT ;  /* 0x000000d700497812 */ /* 0x000fc400078efe0b */
[----:B------:R-:W-:Y:S01]  /*10510*/  SEL R66, R43, R19, !P3 ;  /* 0x000000132b427207 */ /* 0x000fe20005800000 */
[----:B-1----:R-:W-:Y:S01]  /*10520*/  IMAD R148, R71, UR20, RZ ;  /* 0x0000001447947c24 */ /* 0x002fe2000f8e02ff */
[C---:B------:R-:W-:Y:S01]  /*10530*/  SEL R93, R43.reuse, R93, !P3 ;  /* 0x0000005d2b5d7207 */ /* 0x040fe20005800000 */
[----:B------:R-:W-:Y:S01]  /*10540*/  IMAD R147, R70, UR19, RZ ;  /* 0x0000001346937c24 */ /* 0x000fe2000f8e02ff */
[C---:B------:R-:W-:Y:S01]  /*10550*/  SEL R89, R43.reuse, R89, !P3 ;  /* 0x000000592b597207 */ /* 0x040fe20005800000 */
[----:B------:R-:W-:Y:S01]  /*10560*/  IMAD R149, R72, UR21, RZ ;  /* 0x0000001548957c24 */ /* 0x000fe2000f8e02ff */
[----:B------:R-:W-:Y:S01]  /*10570*/  SEL R96, R43, R96, !P3 ;  /* 0x000000602b607207 */ /* 0x000fe20005800000 */
[----:B------:R-:W-:Y:S01]  /*10580*/  IMAD R115, R41, UR35, RZ ;  /* 0x0000002329737c24 */ /* 0x000fe2000f8e02ff */
[----:B------:R-:W-:Y:S01]  /*10590*/  SEL R86, R43, R86, !P3 ;  /* 0x000000562b567207 */ /* 0x000fe20005800000 */
[----:B------:R-:W-:Y:S01]  /*105a0*/  IMAD R137, R137, UR5, RZ ;  /* 0x0000000589897c24 */ /* 0x000fe2000f8e02ff */
[C---:B------:R-:W-:Y:S01]  /*105b0*/  SEL R82, R43.reuse, R82, !P3 ;  /* 0x000000522b527207 */ /* 0x040fe20005800000 */
[----:B------:R-:W-:Y:S01]  /*105c0*/  IMAD R130, R130, UR5, RZ ;  /* 0x0000000582827c24 */ /* 0x000fe2000f8e02ff */
[----:B------:R-:W-:Y:S01]  /*105d0*/  SEL R78, R43, R78, !P3 ;  /* 0x0000004e2b4e7207 */ /* 0x000fe20005800000 */
[----:B------:R-:W-:Y:S01]  /*105e0*/  IMAD R125, R125, UR5, RZ ;  /* 0x000000057d7d7c24 */ /* 0x000fe2000f8e02ff */
[C---:B------:R-:W-:Y:S01]  /*105f0*/  SEL R92, R43.reuse, R92, !P3 ;  /* 0x0000005c2b5c7207 */ /* 0x040fe20005800000 */
[----:B------:R-:W-:Y:S01]  /*10600*/  IMAD R120, R120, UR5, RZ ;  /* 0x0000000578787c24 */ /* 0x000fe2000f8e02ff */
[----:B------:R-:W-:Y:S01]  /*10610*/  SEL R74, R43, R74, !P3 ;  /* 0x0000004a2b4a7207 */ /* 0x000fe20005800000 */
[----:B------:R-:W-:Y:S01]  /*10620*/  IMAD R105, R105, UR18, RZ ;  /* 0x0000001269697c24 */ /* 0x000fe2000f8e02ff */
[----:B------:R-:W-:Y:S01]  /*10630*/  SEL R88, R43, R88, !P3 ;  /* 0x000000582b587207 */ /* 0x000fe20005800000 */
[----:B------:R-:W-:Y:S01]  /*10640*/  IMAD R101, R101, UR76, RZ ;  /* 0x0000004c65657c24 */ /* 0x000fe2000f8e02ff */
[----:B------:R-:W-:Y:S01]  /*10650*/  SEL R65, R43, R65, !P3 ;  /* 0x000000412b417207 */ /* 0x000fe20005800000 */
[----:B------:R-:W-:Y:S01]  /*10660*/  IMAD R97, R97, UR75, RZ ;  /* 0x0000004b61617c24 */ /* 0x000fe2000f8e02ff */
[----:B------:R-:W-:Y:S01]  /*10670*/  SEL R60, R43, R60, !P3 ;  /* 0x0000003c2b3c7207 */ /* 0x000fe20005800000 */
[----:B------:R-:W1:Y:S01]  /*10680*/  LDCU UR39, c[0x0][0x3b0] ;  /* 0x00007600ff2777ac */ /* 0x000e620008000800 */
[----:B--2---:R-:W-:Y:S01]  /*10690*/  LEA.HI R49, R49, 0x5e, RZ, 0x1a ;  /* 0x0000005e31317811 */ /* 0x004fe200078fd0ff */
[----:B------:R-:W2:Y:S03]  /*106a0*/  LDCU UR36, c[0x0][0x3b0] ;  /* 0x00007600ff2477ac */ /* 0x000ea60008000800 */
[----:B------:R-:W-:Y:S01]  /*106b0*/  ISETP.LT.AND P5, PT, R49, R3, P0 ;  /* 0x000000033100720c */ /* 0x000fe200007a1270 */
[----:B------:R-:W0:Y:S01]  /*106c0*/  LDCU UR32, c[0x0][0x3b0] ;  /* 0x00007600ff2077ac */ /* 0x000e220008000800 */
[----:B------:R-:W2:Y:S01]  /*106d0*/  LDL.LU R49, [R1+0x18c] ;  /* 0x00018c0001317983 */ /* 0x000ea20000300800 */
[----:B------:R-:W-:-:S02]  /*106e0*/  SEL R19, R43, R13, !P3 ;  /* 0x0000000d2b137207 */ /* 0x000fc40005800000 */
[----:B------:R-:W-:Y:S01]  /*106f0*/  SEL R72, R43, R21, !P3 ;  /* 0x000000152b487207 */ /* 0x000fe20005800000 */
[----:B---3--:R3:W-:Y:S01]  /*10700*/  STL [R1+0x430], R39 ;  /* 0x0004302701007387 */ /* 0x0087e20000100800 */
[----:B------:R-:W-:Y:S01]  /*10710*/  IMAD R93, R93, UR74, RZ ;  /* 0x0000004a5d5d7c24 */ /* 0x000fe2000f8e02ff */
[----:B------:R-:W-:Y:S01]  /*10720*/  SEL R27, R43, R27, !P3 ;  /* 0x0000001b2b1b7207 */ /* 0x000fe20005800000 */
[----:B------:R-:W-:Y:S01]  /*10730*/  IMAD R89, R89, UR73, RZ ;  /* 0x0000004959597c24 */ /* 0x000fe2000f8e02ff */
[C---:B------:R-:W-:Y:S01]  /*10740*/  SEL R85, R43.reuse, R85, !P3 ;  /* 0x000000552b557207 */ /* 0x040fe20005800000 */
[----:B------:R-:W-:Y:S01]  /*10750*/  IMAD R86, R86, UR72, RZ ;  /* 0x0000004856567c24 */ /* 0x000fe2000f8e02ff */
[C---:B------:R-:W-:Y:S01]  /*10760*/  SEL R81, R43.reuse, R81, !P3 ;  /* 0x000000512b517207 */ /* 0x040fe20005800000 */
[----:B------:R-:W-:Y:S01]  /*10770*/  IMAD R82, R82, UR71, RZ ;  /* 0x0000004752527c24 */ /* 0x000fe2000f8e02ff */
[----:B------:R-:W-:Y:S01]  /*10780*/  SEL R28, R43, R28, !P3 ;  /* 0x0000001c2b1c7207 */ /* 0x000fe20005800000 */
[----:B------:R-:W-:Y:S01]  /*10790*/  IMAD R78, R78, UR70, RZ ;  /* 0x000000464e4e7c24 */ /* 0x000fe2000f8e02ff */
[----:B---3--:R-:W-:Y:S01]  /*107a0*/  LOP3.LUT R39, R33, 0x66, RZ, 0xfc, !PT ;  /* 0x0000006621277812 */ /* 0x008fe200078efcff */
[----:B------:R-:W-:Y:S01]  /*107b0*/  @P5 IMAD.MOV.U32 R38, RZ, RZ, R91 ;  /* 0x000000ffff265224 */ /* 0x000fe200078e005b */
[----:B------:R-:W-:Y:S01]  /*107c0*/  SEL R29, R43, R29, !P3 ;  /* 0x0000001d2b1d7207 */ /* 0x000fe20005800000 */
[----:B------:R-:W-:Y:S01]  /*107d0*/  IMAD R74, R74, UR69, RZ ;  /* 0x000000454a4a7c24 */ /* 0x000fe2000f8e02ff */
[-C--:B------:R-:W-:Y:S01]  /*107e0*/  ISETP.LT.AND P6, PT, R39, R3.reuse, P0 ;  /* 0x000000032700720c */ /* 0x080fe200007c1270 */
[----:B------:R-:W-:Y:S01]  /*107f0*/  @P5 IMAD.MOV.U32 R39, RZ, RZ, R95 ;  /* 0x000000ffff275224 */ /* 0x000fe200078e005f */
[----:B------:R-:W-:Y:S01]  /*10800*/  SEL R30, R43, R30, !P3 ;  /* 0x0000001e2b1e7207 */ /* 0x000fe20005800000 */
[----:B------:R-:W3:Y:S03]  /*10810*/  LDCU UR35, c[0x0][0x3b0] ;  /* 0x00007600ff2377ac */ /* 0x000ee60008000800 */
[----:B------:R-:W2:Y:S01]  /*10820*/  @P5 LDG.E.U8 R5, desc[UR22][R38.64] ;  /* 0x0000001626055981 */ /* 0x000ea2000c1e1100 */
[----:B------:R-:W-:Y:S01]  /*10830*/  LEA.HI R91, R103, 0x6e, RZ, 0x1a ;  /* 0x0000006e675b7811 */ /* 0x000fe200078fd0ff */
[----:B------:R-:W-:Y:S01]  /*10840*/  IMAD R103, R35, UR30, RZ ;  /* 0x0000001e23677c24 */ /* 0x000fe2000f8e02ff */
[----:B------:R-:W-:Y:S01]  /*10850*/  LOP3.LUT R33, R33, 0x76, RZ, 0xfc, !PT ;  /* 0x0000007621217812 */ /* 0x000fe200078efcff */
[----:B------:R-:W-:Y:S01]  /*10860*/  IMAD R65, R65, UR68, RZ ;  /* 0x0000004441417c24 */ /* 0x000fe2000f8e02ff */
[----:B------:R-:W-:Y:S01]  /*10870*/  ISETP.LT.AND P5, PT, R91, R3, P0 ;  /* 0x000000035b00720c */ /* 0x000fe200007a1270 */
[----:B------:R-:W0:Y:S01]  /*10880*/  LDCU UR33, c[0x0][0x3b0] ;  /* 0x00007600ff2177ac */ /* 0x000e220008000800 */
[----:B------:R-:W-:Y:S01]  /*10890*/  @P6 IMAD.MOV.U32 R35, RZ, RZ, R83 ;  /* 0x000000ffff236224 */ /* 0x000fe200078e0053 */
[----:B------:R-:W-:-:S02]  /*108a0*/  SEL R77, R43, R77, !P3 ;  /* 0x0000004d2b4d7207 */ /* 0x000fc40005800000 */
[C---:B------:R-:W-:Y:S01]  /*108b0*/  SEL R31, R43.reuse, R31, !P3 ;  /* 0x0000001f2b1f7207 */ /* 0x040fe20005800000 */
[----:B------:R-:W0:Y:S01]  /*108c0*/  LDCU UR29, c[0x0][0x3b0] ;  /* 0x00007600ff1d77ac */ /* 0x000e220008000800 */
[C---:B------:R-:W-:Y:S02]  /*108d0*/  SEL R36, R43.reuse, R36, !P3 ;  /* 0x000000242b247207 */ /* 0x040fe40005800000 */
[C---:B------:R-:W-:Y:S01]  /*108e0*/  SEL R69, R43.reuse, R69, !P3 ;  /* 0x000000452b457207 */ /* 0x040fe20005800000 */
[----:B------:R-:W0:Y:S01]  /*108f0*/  LDCU UR24, c[0x0][0x3b0] ;  /* 0x00007600ff1877ac */ /* 0x000e220008000800 */
[----:B------:R-:W-:Y:S02]  /*10900*/  ISETP.LT.AND P2, PT, R2, R3, P0 ;  /* 0x000000030200720c */ /* 0x000fe40000741270 */
        /* <DEDUP_REMOVED lines=11> */
[----:B--2---:R2:W-:Y:S01]  /*109c0*/  STL [R1+0x42c], R5 ;  /* 0x00042c0501007387 */ /* 0x0045e20000100800 */
[----:B------:R-:W-:Y:S01]  /*109d0*/  IMAD R60, R60, UR67, RZ ;  /* 0x000000433c3c7c24 */ /* 0x000fe2000f8e02ff */
[----:B------:R-:W-:Y:S01]  /*109e0*/  SEL R113, R43, R113, !P3 ;  /* 0x000000712b717207 */ /* 0x000fe20005800000 */
[----:B------:R-:W-:Y:S01]  /*109f0*/  IMAD R27, R27, UR66, RZ ;  /* 0x000000421b1b7c24 */ /* 0x000fe2000f8e02ff */
[----:B------:R-:W3:Y:S01]  /*10a00*/  LDL.LU R45, [R1+0x12c] ;  /* 0x00012c00012d7983 */ /* 0x000ee20000300800 */
[----:B------:R-:W-:Y:S01]  /*10a10*/  IMAD R28, R28, UR65, RZ ;  /* 0x000000411c1c7c24 */ /* 0x000fe2000f8e02ff */
[----:B------:R-:W-:Y:S01]  /*10a20*/  SEL R110, R43, R110, !P3 ;  /* 0x0000006e2b6e7207 */ /* 0x000fe20005800000 */
[----:B------:R-:W-:Y:S01]  /*10a30*/  IMAD R29, R29, UR64, RZ ;  /* 0x000000401d1d7c24 */ /* 0x000fe2000f8e02ff */
[C---:B------:R-:W-:Y:S01]  /*10a40*/  SEL R108, R43.reuse, R108, !P3 ;  /* 0x0000006c2b6c7207 */ /* 0x040fe20005800000 */
[----:B------:R-:W-:Y:S01]  /*10a50*/  IMAD R30, R30, UR63, RZ ;  /* 0x0000003f1e1e7c24 */ /* 0x000fe2000f8e02ff */
[C---:B--2---:R-:W-:Y:S01]  /*10a60*/  SEL R5, R43.reuse, R34, !P3 ;  /* 0x000000222b057207 */ /* 0x044fe20005800000 */
[----:B------:R-:W-:Y:S01]  /*10a70*/  @P6 IMAD.MOV.U32 R34, RZ, RZ, R79 ;  /* 0x000000ffff226224 */ /* 0x000fe200078e004f */
[----:B------:R-:W-:Y:S01]  /*10a80*/  SEL R104, R43, R104, !P3 ;  /* 0x000000682b687207 */ /* 0x000fe20005800000 */
[----:B------:R-:W-:Y:S01]  /*10a90*/  IMAD R19, R19, UR60, RZ ;  /* 0x0000003c13137c24 */ /* 0x000fe2000f8e02ff */
[----:B------:R-:W-:Y:S01]  /*10aa0*/  SEL R100, R43, R100, !P3 ;  /* 0x000000642b647207 */ /* 0x000fe20005800000 */
[----:B------:R-:W2:Y:S01]  /*10ab0*/  LDCU UR30, c[0x0][0x3b0] ;  /* 0x00007600ff1e77ac */ /* 0x000ea20008000800 */
[----:B------:R0:W2:Y:S02]  /*10ac0*/  @P6 LDG.E.U8 R40, desc[UR22][R34.64] ;  /* 0x0000001622286981 */ /* 0x0000a4000c1e1100 */
[----:B0-----:R-:W-:-:S02]  /*10ad0*/  @P5 IMAD.MOV.U32 R34, RZ, RZ, R67 ;  /* 0x000000ffff225224 */ /* 0x001fc400078e0043 */
[----:B------:R-:W-:-:S05]  /*10ae0*/  @P5 IMAD.MOV.U32 R35, RZ, RZ, R75 ;  /* 0x000000ffff235224 */ /* 0x000fca00078e004b */
[----:B------:R0:W4:Y:S01]  /*10af0*/  @P5 LDG.E.U8 R16, desc[UR22][R34.64] ;  /* 0x0000001622105981 */ /* 0x000122000c1e1100 */
[----:B------:R-:W-:Y:S02]  /*10b00*/  ISETP.LT.AND P6, PT, R33, R3, P0 ;  /* 0x000000032100720c */ /* 0x000fe400007c1270 */
[----:B------:R-:W-:-:S11]  /*10b10*/  ISETP.GE.AND P5, PT, R49, RZ, PT ;  /* 0x000000ff3100720c */ /* 0x000fd60003fa6270 */
[----:B0-----:R-:W-:Y:S02]  /*10b20*/  @P6 IMAD.MOV.U32 R34, RZ, RZ, R59 ;  /* 0x000000ffff226224 */ /* 0x001fe400078e003b */
[----:B------:R-:W4:Y:S04]  /*10b30*/  LDL.LU R59, [R1+0x128] ;  /* 0x00012800013b7983 */ /* 0x000f280000300800 */
[----:B------:R-:W4:Y:S04]  /*10b40*/  LDL.LU R56, [R1+0x124] ;  /* 0x0001240001387983 */ /* 0x000f280000300800 */
[----:B------:R-:W4:Y:S04]  /*10b50*/  LDL.LU R55, [R1+0x120] ;  /* 0x0001200001377983 */ /* 0x000f280000300800 */
[----:B------:R-:W4:Y:S04]  /*10b60*/  LDL.LU R54, [R1+0x11c] ;  /* 0x00011c0001367983 */ /* 0x000f280000300800 */
[----:B------:R-:W4:Y:S01]  /*10b70*/  LDL.LU R53, [R1+0x118] ;  /* 0x0001180001357983 */ /* 0x000f220000300800 */
[----:B------:R-:W-:Y:S01]  /*10b80*/  IMAD R95, R5, UR28, RZ ;  /* 0x0000001c055f7c24 */ /* 0x000fe2000f8e02ff */
[----:B------:R-:W-:Y:S01]  /*10b90*/  PRMT R5, RZ, 0x7610, R5 ;  /* 0x00007610ff057816 */ /* 0x000fe20000000005 */
[----:B------:R-:W-:Y:S01]  /*10ba0*/  @P6 IMAD.MOV.U32 R35, RZ, RZ, R63 ;  /* 0x000000ffff236224 */ /* 0x000fe200078e003f */
[----:B------:R-:W-:Y:S01]  /*10bb0*/  LOP3.LUT R75, R0, 0xdc, R11, 0xfe, !PT ;  /* 0x000000dc004b7812 */ /* 0x000fe200078efe0b */
[----:B------:R-:W-:-:S02]  /*10bc0*/  IMAD R79, R10, UR25, RZ ;  /* 0x000000190a4f7c24 */ /* 0x000fc4000f8e02ff */
[----:B------:R-:W-:Y:S01]  /*10bd0*/  IMAD R91, R18, UR27, RZ ;  /* 0x0000001b125b7c24 */ /* 0x000fe2000f8e02ff */
[----:B------:R-:W4:Y:S04]  /*10be0*/  @P6 LDG.E.U8 R5, desc[UR22][R34.64] ;  /* 0x0000001622056981 */ /* 0x000f28000c1e1100 */
[----:B--2---:R-:W-:Y:S01]  /*10bf0*/  STL [R1+0x428], R40 ;  /* 0x0004282801007387 */ /* 0x004fe20000100800 */
[C---:B---3--:R-:W-:Y:S01]  /*10c00*/  SEL R61, R43.reuse, R45, !P3 ;  /* 0x0000002d2b3d7207 */ /* 0x048fe20005800000 */
[----:B------:R-:W-:Y:S01]  /*10c10*/  @!P5 IMAD.MOV R32, RZ, RZ, -R32 ;  /* 0x000000ffff20d224 */ /* 0x000fe200078e0a20 */
[----:B------:R-:W-:Y:S01]  /*10c20*/  IABS R10, R73 ;  /* 0x00000049000a7213 */ /* 0x000fe20000000000 */
[----:B------:R-:W2:Y:S01]  /*10c30*/  LDL.LU R52, [R1+0x114] ;  /* 0x0001140001347983 */ /* 0x000ea20000300800 */
[----:B------:R-:W-:Y:S01]  /*10c40*/  SEL R18, R43, R121, !P3 ;  /* 0x000000792b127207 */ /* 0x000fe20005800000 */
[----:B------:R-:W-:Y:S01]  /*10c50*/  IMAD R83, R37, UR26, RZ ;  /* 0x0000001a25537c24 */ /* 0x000fe2000f8e02ff */
[----:B----4-:R-:W-:Y:S01]  /*10c60*/  SEL R53, R43, R53, !P3 ;  /* 0x000000352b357207 */ /* 0x010fe20005800000 */
[----:B------:R-:W3:Y:S01]  /*10c70*/  LDL.LU R51, [R1+0x110] ;  /* 0x0001100001337983 */ /* 0x000ee20000300800 */
[----:B------:R-:W-:Y:S01]  /*10c80*/  IMAD R13, R61, UR5, RZ ;  /* 0x000000053d0d7c24 */ /* 0x000fe2000f8e02ff */
[C---:B------:R-:W-:Y:S01]  /*10c90*/  SEL R59, R43.reuse, R59, !P3 ;  /* 0x0000003b2b3b7207 */ /* 0x040fe20005800000 */
[----:B------:R-:W-:Y:S01]  /*10ca0*/  IMAD.MOV.U32 R71, RZ, RZ, R10 ;  /* 0x000000ffff477224 */ /* 0x000fe200078e000a */
[----:B------:R-:W4:Y:S01]  /*10cb0*/  LDL.LU R50, [R1+0x10c] ;  /* 0x00010c0001327983 */ /* 0x000f220000300800 */
[----:B------:R-:W-:Y:S01]  /*10cc0*/  SEL R121, R43, R68, !P3 ;  /* 0x000000442b797207 */ /* 0x000fe20005800000 */
[----:B------:R-:W-:-:S02]  /*10cd0*/  IMAD R18, R18, UR5, RZ ;  /* 0x0000000512127c24 */ /* 0x000fc4000f8e02ff */
[----:B------:R-:W-:Y:S01]  /*10ce0*/  IMAD R31, R31, UR62, RZ ;  /* 0x0000003e1f1f7c24 */ /* 0x000fe2000f8e02ff */
[----:B------:R-:W2:Y:S01]  /*10cf0*/  LDL.LU R49, [R1+0x108] ;  /* 0x0001080001317983 */ /* 0x000ea20000300800 */
[----:B------:R-:W-:Y:S01]  /*10d00*/  IMAD R36, R36, UR61, RZ ;  /* 0x0000003d24247c24 */ /* 0x000fe2000f8e02ff */
[----:B------:R-:W-:Y:S01]  /*10d10*/  SEL R56, R43, R56, !P3 ;  /* 0x000000382b387207 */ /* 0x000fe20005800000 */
[----:B------:R-:W-:Y:S01]  /*10d20*/  IMAD R136, R136, UR5, RZ ;  /* 0x0000000588887c24 */ /* 0x000fe2000f8e02ff */
[----:B------:R-:W2:Y:S01]  /*10d30*/  LDL.LU R42, [R1+0x104] ;  /* 0x00010400012a7983 */ /* 0x000ea20000300800 */
[----:B------:R-:W-:Y:S01]  /*10d40*/  IMAD R129, R129, UR5, RZ ;  /* 0x0000000581817c24 */ /* 0x000fe2000f8e02ff */
[C---:B------:R-:W-:Y:S01]  /*10d50*/  SEL R2, R43.reuse, R26, !P3 ;  /* 0x0000001a2b027207 */ /* 0x040fe20005800000 */
[----:B------:R-:W-:Y:S01]  /*10d60*/  IMAD R124, R124, UR5, RZ ;  /* 0x000000057c7c7c24 */ /* 0x000fe2000f8e02ff */
[----:B------:R-:W3:Y:S01]  /*10d70*/  LDL.LU R48, [R1+0x100] ;  /* 0x0001000001307983 */ /* 0x000ee20000300800 */
[----:B------:R-:W-:Y:S01]  /*10d80*/  IMAD R118, R118, UR5, RZ ;  /* 0x0000000576767c24 */ /* 0x000fe2000f8e02ff */
[C---:B------:R-:W-:Y:S01]  /*10d90*/  SEL R11, R43.reuse, R24, !P3 ;  /* 0x000000182b0b7207 */ /* 0x040fe20005800000 */
[----:B------:R-:W0:Y:S01]  /*10da0*/  LDCU UR28, c[0x0][0x3b0] ;  /* 0x00007600ff1c77ac */ /* 0x000e220008000800 */
[----:B------:R-:W3:Y:S01]  /*10db0*/  LDL.LU R47, [R1+0xfc] ;  /* 0x0000fc00012f7983 */ /* 0x000ee20000300800 */
[----:B------:R-:W-:-:S02]  /*10dc0*/  SEL R55, R43, R55, !P3 ;  /* 0x000000372b377207 */ /* 0x000fc40005800000 */
[C---:B------:R-:W-:Y:S01]  /*10dd0*/  SEL R140, R43.reuse, R140, !P3 ;  /* 0x0000008c2b8c7207 */ /* 0x040fe20005800000 */
[----:B------:R-:W3:Y:S01]  /*10de0*/  LDL.LU R46, [R1+0xf8] ;  /* 0x0000f800012e7983 */ /* 0x000ee20000300800 */
[C---:B------:R-:W-:Y:S01]  /*10df0*/  SEL R134, R43.reuse, R134, !P3 ;  /* 0x000000862b867207 */ /* 0x040fe20005800000 */
[----:B------:R-:W0:Y:S02]  /*10e00*/  LDCU UR27, c[0x0][0x3b0] ;  /* 0x00007600ff1b77ac */ /* 0x000e240008000800 */
[----:B------:R-:W3:Y:S01]  /*10e10*/  LDL.LU R163, [R1+0xf4] ;  /* 0x0000f40001a37983 */ /* 0x000ee20000300800 */
[C---:B------:R-:W-:Y:S01]  /*10e20*/  SEL R80, R43.reuse, R80, !P3 ;  /* 0x000000502b507207 */ /* 0x040fe20005800000 */
[----:B------:R-:W0:Y:S02]  /*10e30*/  LDCU UR26, c[0x0][0x3b0] ;  /* 0x00007600ff1a77ac */ /* 0x000e240008000800 */
[----:B------:R-:W3:Y:S01]  /*10e40*/  LDL.LU R164, [R1+0xf0] ;  /* 0x0000f00001a47983 */ /* 0x000ee20000300800 */
[----:B------:R-:W-:Y:S01]  /*10e50*/  SEL R128, R43, R128, !P3 ;  /* 0x000000802b807207 */ /* 0x000fe20005800000 */
[----:B------:R-:W0:Y:S02]  /*10e60*/  LDCU UR25, c[0x0][0x3b0] ;  /* 0x00007600ff1977ac */ /* 0x000e240008000800 */
[----:B------:R-:W4:Y:S04]  /*10e70*/  LDL.LU R161, [R1+0xec] ;  /* 0x0000ec0001a17983 */ /* 0x000f280000300800 */
[----:B------:R-:W4:Y:S04]  /*10e80*/  LDL.LU R162, [R1+0xe8] ;  /* 0x0000e80001a27983 */ /* 0x000f280000300800 */
[----:B------:R-:W-:Y:S04]  /*10e90*/  STL [R1+0x424], R16 ;  /* 0x0004241001007387 */ /* 0x000fe80000100800 */
[----:B------:R-:W4:Y:S04]  /*10ea0*/  LDL.LU R146, [R1+0xe4] ;  /* 0x0000e40001927983 */ /* 0x000f280000300800 */
        /* <DEDUP_REMOVED lines=9> */
[----:B------:R0:W-:Y:S04]  /*10f40*/  STL [R1+0x420], R5 ;  /* 0x0004200501007387 */ /* 0x0001e80000100800 */
[----:B------:R1:W-:Y:S04]  /*10f50*/  STL [R1+0xb44], R0 ;  /* 0x000b440001007387 */ /* 0x0003e80000100800 */
[----:B------:R-:W-:Y:S01]  /*10f60*/  STL [R1+0xb48], R9 ;  /* 0x000b480901007387 */ /* 0x000fe20000100800 */
[----:B0-----:R-:W-:-:S03]  /*10f70*/  IABS R5, R75 ;  /* 0x0000004b00057213 */ /* 0x001fc60000000000 */
[----:B------:R-:W-:Y:S01]  /*10f80*/  STL [R1+0xb4c], R43 ;  /* 0x000b4c2b01007387 */ /* 0x000fe20000100800 */
[----:B-1----:R-:W-:-:S03]  /*10f90*/  SEL R0, R43, R12, !P3 ;  /* 0x0000000c2b007207 */ /* 0x002fc60005800000 */
[----:B------:R-:W-:Y:S01]  /*10fa0*/  STL [R1+0xbfc], R61 ;  /* 0x000bfc3d01007387 */ /* 0x000fe20000100800 */
[----:B------:R-:W-:-:S03]  /*10fb0*/  IMAD R12, R53, UR5, RZ ;  /* 0x00000005350c7c24 */ /* 0x000fc6000f8e02ff */
[----:B------:R-:W-:Y:S01]  /*10fc0*/  STL [R1+0xbf4], R53 ;  /* 0x000bf43501007387 */ /* 0x000fe20000100800 */
[----:B------:R-:W-:Y:S01]  /*10fd0*/  IMAD.MOV.U32 R70, RZ, RZ, R5 ;  /* 0x000000ffff467224 */ /* 0x000fe200078e0005 */
[----:B------:R-:W-:Y:S02]  /*10fe0*/  IADD3 R21, P5, PT, R13, R7, RZ ;  /* 0x000000070d157210 */ /* 0x000fe40007fbe0ff */
[C---:B------:R-:W-:Y:S02]  /*10ff0*/  SEL R68, R43.reuse, R4, !P3 ;  /* 0x000000042b447207 */ /* 0x040fe40005800000 */
[C---:B------:R-:W-:Y:S02]  /*11000*/  SEL R16, R43.reuse, R132, !P3 ;  /* 0x000000842b107207 */ /* 0x040fe40005800000 */
[C---:B------:R-:W-:Y:S02]  /*11010*/  SEL R132, R43.reuse, R62, !P3 ;  /* 0x0000003e2b847207 */ /* 0x040fe40005800000 */
[----:B------:R-:W-:Y:S01]  /*11020*/  SEL R62, R43, R15, !P3 ;  /* 0x0000000f2b3e7207 */ /* 0x000fe20005800000 */
[----:B------:R-:W-:-:S02]  /*11030*/  IMAD R15, R138, UR5, RZ ;  /* 0x000000058a0f7c24 */ /* 0x000fc4000f8e02ff */
[----:B------:R-:W-:Y:S02]  /*11040*/  IMAD R16, R16, UR5, RZ ;  /* 0x0000000510107c24 */ /* 0x000fe4000f8e02ff */
[----:B------:R-:W-:Y:S01]  /*11050*/  IMAD R59, R59, UR5, RZ ;  /* 0x000000053b3b7c24 */ /* 0x000fe2000f8e02ff */
[----:B--2---:R-:W-:-:S05]  /*11060*/  SEL R10, R43, R42, !P3 ;  /* 0x0000002a2b0a7207 */ /* 0x004fca0005800000 */
[----:B------:R-:W-:Y:S01]  /*11070*/  IMAD R10, R10, UR5, RZ ;  /* 0x000000050a0a7c24 */ /* 0x000fe2000f8e02ff */
[----:B---3--:R-:W-:-:S05]  /*11080*/  SEL R5, R43, R164, !P3 ;  /* 0x000000a42b057207 */ /* 0x008fca0005800000 */
[----:B------:R-:W-:Y:S01]  /*11090*/  IMAD R5, R5, UR5, RZ ;  /* 0x0000000505057c24 */ /* 0x000fe2000f8e02ff */
[----:B----4-:R-:W-:-:S05]  /*110a0*/  SEL R40, R43, R159, !P3 ;  /* 0x0000009f2b287207 */ /* 0x010fca0005800000 */
[----:B------:R-:W-:Y:S01]  /*110b0*/  STL [R1+0xbe4], R40 ;  /* 0x000be42801007387 */ /* 0x000fe20000100800 */
[----:B------:R-:W-:-:S05]  /*110c0*/  SEL R35, R43, R165, !P3 ;  /* 0x000000a52b237207 */ /* 0x000fca0005800000 */
[----:B------:R-:W-:Y:S01]  /*110d0*/  STL [R1+0xb88], R35 ;  /* 0x000b882301007387 */ /* 0x000fe20000100800 */
[----:B------:R-:W-:-:S03]  /*110e0*/  SEL R34, R43, R67, !P3 ;  /* 0x000000432b227207 */ /* 0x000fc60005800000 */
[----:B------:R-:W-:Y:S01]  /*110f0*/  STL [R1+0xc50], R138 ;  /* 0x000c508a01007387 */ /* 0x000fe20000100800 */
[----:B------:R-:W-:-:S03]  /*11100*/  SEL R67, R43, R20, !P3 ;  /* 0x000000142b437207 */ /* 0x000fc60005800000 */
[----:B------:R-:W-:Y:S01]  /*11110*/  STL [R1+0xc54], R138 ;  /* 0x000c548a01007387 */ /* 0x000fe20000100800 */
[----:B------:R-:W-:-:S03]  /*11120*/  IADD3 R20, P6, PT, R12, R7, RZ ;  /* 0x000000070c147210 */ /* 0x000fc60007fde0ff */
[----:B------:R-:W-:Y:S04]  /*11130*/  STL [R1+0xc5c], R138 ;  /* 0x000c5c8a01007387 */ /* 0x000fe80000100800 */
[----:B------:R-:W-:Y:S04]  /*11140*/  STL [R1+0xc64], R138 ;  /* 0x000c648a01007387 */ /* 0x000fe80000100800 */
[----:B------:R-:W-:Y:S04]  /*11150*/  STL [R1+0xc6c], R138 ;  /* 0x000c6c8a01007387 */ /* 0x000fe80000100800 */
[----:B------:R-:W-:Y:S04]  /*11160*/  STL [R1+0xc70], R138 ;  /* 0x000c708a01007387 */ /* 0x000fe80000100800 */
[----:B------:R-:W-:Y:S04]  /*11170*/  STL [R1+0xc48], R126 ;  /* 0x000c487e01007387 */ /* 0x000fe80000100800 */
[----:B------:R0:W-:Y:S01]  /*11180*/  STL [R1+0xc4], R21 ;  /* 0x0000c41501007387 */ /* 0x0001e20000100800 */
[----:B------:R-:W-:-:S03]  /*11190*/  SEL R38, R43, R143, !P3 ;  /* 0x0000008f2b267207 */ /* 0x000fc60005800000 */
[----:B------:R1:W-:Y:S01]  /*111a0*/  STL [R1+0x104], R20 ;  /* 0x0001041401007387 */ /* 0x0003e20000100800 */
[----:B------:R-:W-:Y:S01]  /*111b0*/  SEL R143, R43, R133, !P3 ;  /* 0x000000852b8f7207 */ /* 0x000fe20005800000 */
[----:B------:R-:W-:Y:S01]  /*111c0*/  IMAD R4, R40, UR5, RZ ;  /* 0x0000000528047c24 */ /* 0x000fe2000f8e02ff */
[-C--:B0-----:R-:W-:Y:S02]  /*111d0*/  LEA.HI.X.SX32 R21, R13, R6.reuse, 0x1, P5 ;  /* 0x000000060d157211 */ /* 0x081fe400028f0eff */
[----:B------:R-:W-:Y:S02]  /*111e0*/  LEA.HI.X.SX32 R13, R12, R6, 0x1, P6 ;  /* 0x000000060c0d7211 */ /* 0x000fe400030f0eff */
[-C--:B-1----:R-:W-:Y:S02]  /*111f0*/  IADD3 R20, P5, PT, R10, R7.reuse, RZ ;  /* 0x000000070a147210 */ /* 0x082fe40007fbe0ff */
[----:B------:R-:W-:Y:S01]  /*11200*/  IADD3 R12, P6, PT, R5, R7, RZ ;  /* 0x00000007050c7210 */ /* 0x000fe20007fde0ff */
[----:B------:R-:W-:Y:S01]  /*11210*/  STL [R1+0xc0], R21 ;  /* 0x0000c01501007387 */ /* 0x000fe20000100800 */
[----:B------:R-:W-:-:S02]  /*11220*/  SEL R133, R43, R57, !P3 ;  /* 0x000000392b857207 */ /* 0x000fc40005800000 */
[----:B------:R-:W-:Y:S01]  /*11230*/  SEL R57, R43, R14, !P3 ;  /* 0x0000000e2b397207 */ /* 0x000fe20005800000 */
[----:B------:R-:W-:Y:S01]  /*11240*/  STL [R1+0x144], R20 ;  /* 0x0001441401007387 */ /* 0x000fe20000100800 */
[-C--:B------:R-:W-:Y:S01]  /*11250*/  LEA.HI.X.SX32 R10, R10, R6.reuse, 0x1, P5 ;  /* 0x000000060a0a7211 */ /* 0x080fe200028f0eff */
[----:B------:R-:W-:Y:S02]  /*11260*/  IMAD R14, R35, UR5, RZ ;  /* 0x00000005230e7c24 */ /* 0x000fe4000f8e02ff */
[----:B------:R-:W-:Y:S01]  /*11270*/  STL [R1+0x100], R13 ;  /* 0x0001000d01007387 */ /* 0x000fe20000100800 */
[----:B------:R-:W-:-:S03]  /*11280*/  LEA.HI.X.SX32 R5, R5, R6, 0x1, P6 ;  /* 0x0000000605057211 */ /* 0x000fc600030f0eff */
[----:B------:R0:W-:Y:S04]  /*11290*/  STL [R1+0x184], R12 ;  /* 0x0001840c01007387 */ /* 0x0001e80000100800 */
[----:B------:R1:W-:Y:S01]  /*112a0*/  STL [R1+0x140], R10 ;  /* 0x0001400a01007387 */ /* 0x0003e20000100800 */
[-C--:B0-----:R-:W-:Y:S02]  /*112b0*/  IADD3 R12, P5, PT, R4, R7.reuse, RZ ;  /* 0x00000007040c7210 */ /* 0x081fe40007fbe0ff */
[----:B-1----:R-:W-:-:S03]  /*112c0*/  IADD3 R10, P6, PT, R14, R7, RZ ;  /* 0x000000070e0a7210 */ /* 0x002fc60007fde0ff */
[----:B------:R-:W-:Y:S04]  /*112d0*/  STL [R1+0x1c4], R12 ;  /* 0x0001c40c01007387 */ /* 0x000fe80000100800 */
[----:B------:R0:W-:Y:S01]  /*112e0*/  STL [R1+0x180], R5 ;  /* 0x0001800501007387 */ /* 0x0001e20000100800 */
[----:B------:R-:W-:-:S03]  /*112f0*/  SEL R33, R43, R63, !P3 ;  /* 0x0000003f2b217207 */ /* 0x000fc60005800000 */
[----:B------:R1:W-:Y:S01]  /*11300*/  STL [R1+0x224], R10 ;  /* 0x0002240a01007387 */ /* 0x0003e20000100800 */
[----:B------:R-:W-:Y:S02]  /*11310*/  SEL R63, R43, R17, !P3 ;  /* 0x000000112b3f7207 */ /* 0x000fe40005800000 */
[-C--:B0-----:R-:W-:Y:S02]  /*11320*/  LEA.HI.X.SX32 R5, R4, R6.reuse, 0x1, P5 ;  /* 0x0000000604057211 */ /* 0x081fe400028f0eff */
[----:B------:R-:W-:Y:S02]  /*11330*/  LEA.HI.X.SX32 R4, R14, R6, 0x1, P6 ;  /* 0x000000060e047211 */ /* 0x000fe400030f0eff */
[----:B-1----:R-:W-:Y:S01]  /*11340*/  IADD3 R10, P5, PT, R15, R7, RZ ;  /* 0x000000070f0a7210 */ /* 0x002fe20007fbe0ff */
[----:B------:R0:W-:Y:S01]  /*11350*/  STL [R1+0x1c0], R5 ;  /* 0x0001c00501007387 */ /* 0x0001e20000100800 */
[----:B------:R-:W-:-:S03]  /*11360*/  IMAD R17, R126, UR5, RZ ;  /* 0x000000057e117c24 */ /* 0x000fc6000f8e02ff */
[----:B------:R-:W-:Y:S04]  /*11370*/  STL [R1+0x264], R10 ;  /* 0x0002640a01007387 */ /* 0x000fe80000100800 */
[----:B------:R1:W-:Y:S01]  /*11380*/  STL [R1+0x200], R4 ;  /* 0x0002000401007387 */ /* 0x0003e20000100800 */
[----:B0-----:R-:W-:-:S05]  /*11390*/  IADD3 R5, P6, PT, R16, R7, RZ ;  /* 0x0000000710057210 */ /* 0x001fca0007fde0ff */
[----:B------:R0:W-:Y:S01]  /*113a0*/  STL [R1+0x2a4], R5 ;  /* 0x0002a40501007387 */ /* 0x0001e20000100800 */
[----:B-1----:R-:W-:Y:S02]  /*113b0*/  LEA.HI.X.SX32 R4, R15, R6, 0x1, P5 ;  /* 0x000000060f047211 */ /* 0x002fe400028f0eff */
[----:B------:R-:W-:-:S03]  /*113c0*/  IADD3 R10, P5, PT, R17, R7, RZ ;  /* 0x00000007110a7210 */ /* 0x000fc60007fbe0ff */
[----:B------:R1:W-:Y:S01]  /*113d0*/  STL [R1+0x260], R4 ;  /* 0x0002600401007387 */ /* 0x0003e20000100800 */
[----:B0-----:R-:W-:-:S03]  /*113e0*/  LEA.HI.X.SX32 R5, R16, R6, 0x1, P6 ;  /* 0x0000000610057211 */ /* 0x001fc600030f0eff */
[----:B------:R-:W-:Y:S04]  /*113f0*/  STL [R1+0x2e4], R10 ;  /* 0x0002e40a01007387 */ /* 0x000fe80000100800 */
[----:B------:R0:W-:Y:S01]  /*11400*/  STL [R1+0x2a0], R5 ;  /* 0x0002a00501007387 */ /* 0x0001e20000100800 */
[----:B-1----:R-:W-:-:S05]  /*11410*/  IADD3 R4, P6, PT, R18, R7, RZ ;  /* 0x0000000712047210 */ /* 0x002fca0007fde0ff */
[----:B------:R1:W-:Y:S01]  /*11420*/  STL [R1+0x5e4], R4 ;  /* 0x0005e40401007387 */ /* 0x0003e20000100800 */
[----:B0-----:R-:W-:Y:S02]  /*11430*/  LEA.HI.X.SX32 R5, R17, R6, 0x1, P5 ;  /* 0x0000000611057211 */ /* 0x001fe400028f0eff */
[----:B------:R-:W-:-:S03]  /*11440*/  IADD3 R10, P5, PT, R158, R7, RZ ;  /* 0x000000079e0a7210 */ /* 0x000fc60007fbe0ff */
[----:B------:R0:W-:Y:S01]  /*11450*/  STL [R1+0x2e0], R5 ;  /* 0x0002e00501007387 */ /* 0x0001e20000100800 */
[----:B-1----:R-:W-:-:S03]  /*11460*/  LEA.HI.X.SX32 R4, R18, R6, 0x1, P6 ;  /* 0x0000000612047211 */ /* 0x002fc600030f0eff */
        /* <DEDUP_REMOVED lines=36> */
[----:B-1----:R-:W-:-:S03]  /*116b0*/  LEA.HI.X.SX32 R4, R135, R6, 0x1, P5 ;  /* 0x0000000687047211 */ /* 0x002fc600028f0eff */
[----:B------:R-:W-:Y:S04]  /*116c0*/  STL [R1+0xc58], R135 ;  /* 0x000c588701007387 */ /* 0x000fe80000100800 */
[----:B------:R-:W-:Y:S01]  /*116d0*/  STL [R1+0xc60], R135 ;  /* 0x000c608701007387 */ /* 0x000fe20000100800 */
[----:B0-----:R-:W-:-:S03]  /*116e0*/  IADD3 R5, P5, PT, R131, R7, RZ ;  /* 0x0000000783057210 */ /* 0x001fc60007fbe0ff */
[----:B------:R0:W-:Y:S04]  /*116f0*/  STL [R1+0x700], R4 ;  /* 0x0007000401007387 */ /* 0x0001e80000100800 */
[----:B------:R-:W-:Y:S04]  /*11700*/  STL [R1+0xc68], R135 ;  /* 0x000c688701007387 */ /* 0x000fe80000100800 */
[----:B------:R-:W-:Y:S01]  /*11710*/  STL [R1+0xc74], R135 ;  /* 0x000c748701007387 */ /* 0x000fe20000100800 */
[----:B0-----:R-:W-:-:S03]  /*11720*/  LEA.HI.X.SX32 R4, R127, R6, 0x1, P6 ;  /* 0x000000067f047211 */ /* 0x001fc600030f0eff */
[----:B------:R-:W-:Y:S01]  /*11730*/  STL [R1+0xc4c], R127 ;  /* 0x000c4c7f01007387 */ /* 0x000fe20000100800 */
[----:B------:R-:W-:-:S03]  /*11740*/  IADD3 R126, P6, PT, R115, R7, RZ ;  /* 0x00000007737e7210 */ /* 0x000fc60007fde0ff */
[----:B------:R0:W-:Y:S04]  /*11750*/  STL [R1+0x744], R5 ;  /* 0x0007440501007387 */ /* 0x0001e80000100800 */
[----:B------:R1:W-:Y:S01]  /*11760*/  STL [R1+0x720], R4 ;  /* 0x0007200401007387 */ /* 0x0003e20000100800 */
[----:B0-----:R-:W-:-:S03]  /*11770*/  LEA.HI.X.SX32 R5, R131, R6, 0x1, P5 ;  /* 0x0000000683057211 */ /* 0x001fc600028f0eff */
[----:B------:R-:W-:Y:S01]  /*11780*/  STL [R1+0x764], R126 ;  /* 0x0007647e01007387 */ /* 0x000fe20000100800 */
[----:B-1----:R-:W-:-:S03]  /*11790*/  IADD3 R4, P5, PT, R111, R7, RZ ;  /* 0x000000076f047210 */ /* 0x002fc60007fbe0ff */
[----:B------:R0:W-:Y:S01]  /*117a0*/  STL [R1+0x740], R5 ;  /* 0x0007400501007387 */ /* 0x0001e20000100800 */
[----:B------:R-:W-:-:S03]  /*117b0*/  LEA.HI.X.SX32 R127, R115, R6, 0x1, P6 ;  /* 0x00000006737f7211 */ /* 0x000fc600030f0eff */
[----:B------:R1:W-:Y:S04]  /*117c0*/  STL [R1+0x784], R4 ;  /* 0x0007840401007387 */ /* 0x0003e80000100800 */
[----:B------:R-:W-:Y:S01]  /*117d0*/  STL [R1+0xc40], R115 ;  /* 0x000c407301007387 */ /* 0x000fe20000100800 */
[----:B0-----:R-:W-:Y:S02]  /*117e0*/  LEA.HI.X.SX32 R5, R111, R6, 0x1, P5 ;  /* 0x000000066f057211 */ /* 0x001fe400028f0eff */
[-C--:B-1----:R-:W-:Y:S01]  /*117f0*/  IADD3 R4, P6, PT, R107, R7.reuse, RZ ;  /* 0x000000076b047210 */ /* 0x082fe20007fde0ff */
[----:B------:R-:W-:Y:S04]  /*11800*/  STL [R1+0x760], R127 ;  /* 0x0007607f01007387 */ /* 0x000fe80000100800 */
[----:B------:R0:W-:Y:S04]  /*11810*/  STL [R1+0x7a4], R4 ;  /* 0x0007a40401007387 */ /* 0x0001e80000100800 */
[----:B------:R-:W-:Y:S01]  /*11820*/  STL [R1+0xc3c], R111 ;  /* 0x000c3c6f01007387 */ /* 0x000fe20000100800 */
[----:B0-----:R-:W-:-:S03]  /*11830*/  IADD3 R4, P5, PT, R123, R7, RZ ;  /* 0x000000077b047210 */ /* 0x001fc60007fbe0ff */
[----:B------:R0:W-:Y:S04]  /*11840*/  STL [R1+0x780], R5 ;  /* 0x0007800501007387 */ /* 0x0001e80000100800 */
[----:B------:R-:W-:Y:S01]  /*11850*/  STL [R1+0xc38], R107 ;  /* 0x000c386b01007387 */ /* 0x000fe20000100800 */
[----:B------:R-:W-:-:S03]  /*11860*/  LEA.HI.X.SX32 R10, R123, R6, 0x1, P5 ;  /* 0x000000067b0a7211 */ /* 0x000fc600028f0eff */
[----:B------:R1:W-:Y:S01]  /*11870*/  STL [R1+0x7c4], R4 ;  /* 0x0007c40401007387 */ /* 0x0003e20000100800 */
[----:B0-----:R-:W-:-:S05]  /*11880*/  LEA.HI.X.SX32 R5, R107, R6, 0x1, P6 ;  /* 0x000000066b057211 */ /* 0x001fca00030f0eff */
[----:B------:R0:W-:Y:S01]  /*11890*/  STL [R1+0x7a0], R5 ;  /* 0x0007a00501007387 */ /* 0x0001e20000100800 */
[----:B-1----:R-:W-:-:S05]  /*118a0*/  IADD3 R4, P6, PT, R119, R7, RZ ;  /* 0x0000000777047210 */ /* 0x002fca0007fde0ff */
[----:B------:R1:W-:Y:S01]  /*118b0*/  STL [R1+0x7e4], R4 ;  /* 0x0007e40401007387 */ /* 0x0003e20000100800 */
[----:B0-----:R-:W-:-:S03]  /*118c0*/  IADD3 R5, P5, PT, R103, R7, RZ ;  /* 0x0000000767057210 */ /* 0x001fc60007fbe0ff */
[----:B------:R-:W-:Y:S04]  /*118d0*/  STL [R1+0x7c0], R10 ;  /* 0x0007c00a01007387 */ /* 0x000fe80000100800 */
[----:B------:R-:W-:Y:S01]  /*118e0*/  STL [R1+0xc44], R119 ;  /* 0x000c447701007387 */ /* 0x000fe20000100800 */
[----:B-1----:R-:W-:-:S03]  /*118f0*/  LEA.HI.X.SX32 R4, R119, R6, 0x1, P6 ;  /* 0x0000000677047211 */ /* 0x002fc600030f0eff */
[----:B------:R0:W-:Y:S04]  /*11900*/  STL [R1+0x804], R5 ;  /* 0x0008040501007387 */ /* 0x0001e80000100800 */
[----:B------:R1:W-:Y:S01]  /*11910*/  STL [R1+0x7e0], R4 ;  /* 0x0007e00401007387 */ /* 0x0003e20000100800 */
[----:B0-----:R-:W-:Y:S02]  /*11920*/  IADD3 R5, P6, PT, R99, R7, RZ ;  /* 0x0000000763057210 */ /* 0x001fe40007fde0ff */
[----:B-1----:R-:W-:-:S03]  /*11930*/  LEA.HI.X.SX32 R4, R103, R6, 0x1, P5 ;  /* 0x0000000667047211 */ /* 0x002fc600028f0eff */
[----:B------:R0:W-:Y:S01]  /*11940*/  STL [R1+0x824], R5 ;  /* 0x0008240501007387 */ /* 0x0001e20000100800 */
[----:B------:R-:W-:-:S03]  /*11950*/  IADD3 R119, P5, PT, R95, R7, RZ ;  /* 0x000000075f777210 */ /* 0x000fc60007fbe0ff */
[----:B------:R-:W-:Y:S04]  /*11960*/  STL [R1+0xc34], R103 ;  /* 0x000c346701007387 */ /* 0x000fe80000100800 */
[----:B------:R1:W-:Y:S01]  /*11970*/  STL [R1+0x800], R4 ;  /* 0x0008000401007387 */ /* 0x0003e20000100800 */
[----:B0-----:R-:W-:-:S03]  /*11980*/  LEA.HI.X.SX32 R5, R99, R6, 0x1, P6 ;  /* 0x0000000663057211 */ /* 0x001fc600030f0eff */
[----:B------:R-:W-:Y:S01]  /*11990*/  STL [R1+0xc30], R99 ;  /* 0x000c306301007387 */ /* 0x000fe20000100800 */
[----:B-1----:R-:W-:-:S03]  /*119a0*/  IADD3 R4, P6, PT, R91, R7, RZ ;  /* 0x000000075b047210 */ /* 0x002fc60007fde0ff */
[----:B------:R-:W-:Y:S04]  /*119b0*/  STL [R1+0x820], R5 ;  /* 0x0008200501007387 */ /* 0x000fe80000100800 */
[----:B------:R-:W-:Y:S04]  /*119c0*/  STL [R1+0x844], R119 ;  /* 0x0008447701007387 */ /* 0x000fe80000100800 */
[----:B------:R0:W-:Y:S04]  /*119d0*/  STL [R1+0x864], R4 ;  /* 0x0008640401007387 */ /* 0x0001e80000100800 */
[----:B------:R-:W-:Y:S01]  /*119e0*/  STL [R1+0xc24], R95 ;  /* 0x000c245f01007387 */ /* 0x000fe20000100800 */
[----:B0-----:R-:W-:-:S02]  /*119f0*/  LEA.HI.X.SX32 R4, R95, R6, 0x1, P5 ;  /* 0x000000065f047211 */ /* 0x001fc400028f0eff */
[----:B------:R-:W-:-:S03]  /*11a00*/  IADD3 R5, P5, PT, R83, R7, RZ ;  /* 0x0000000753057210 */ /* 0x000fc60007fbe0ff */
[----:B------:R0:W-:Y:S01]  /*11a10*/  STL [R1+0x840], R4 ;  /* 0x0008400401007387 */ /* 0x0001e20000100800 */
[----:B------:R-:W-:-:S03]  /*11a20*/  SEL R52, R43, R52, !P3 ;  /* 0x000000342b347207 */ /* 0x000fc60005800000 */
[----:B------:R-:W-:Y:S01]  /*11a30*/  STL [R1+0xc18], R91 ;  /* 0x000c185b01007387 */ /* 0x000fe20000100800 */
[----:B0-----:R-:W-:-:S03]  /*11a40*/  LEA.HI.X.SX32 R4, R91, R6, 0x1, P6 ;  /* 0x000000065b047211 */ /* 0x001fc600030f0eff */
[----:B------:R0:W-:Y:S01]  /*11a50*/  STL [R1+0x884], R5 ;  /* 0x0008840501007387 */ /* 0x0001e20000100800 */
[----:B------:R-:W-:-:S03]  /*11a60*/  IMAD R52, R52, UR5, RZ ;  /* 0x0000000534347c24 */ /* 0x000fc6000f8e02ff */
[----:B------:R1:W-:Y:S01]  /*11a70*/  STL [R1+0x860], R4 ;  /* 0x0008600401007387 */ /* 0x0003e20000100800 */
[----:B0-----:R-:W-:Y:S02]  /*11a80*/  IADD3 R5, P6, PT, R79, R7, RZ ;  /* 0x000000074f057210 */ /* 0x001fe40007fde0ff */
[----:B-1----:R-:W-:-:S03]  /*11a90*/  LEA.HI.X.SX32 R4, R83, R6, 0x1, P5 ;  /* 0x0000000653047211 */ /* 0x002fc600028f0eff */
[----:B------:R0:W-:Y:S01]  /*11aa0*/  STL [R1+0x8a4], R5 ;  /* 0x0008a40501007387 */ /* 0x0001e20000100800 */
[----:B------:R-:W-:-:S03]  /*11ab0*/  IADD3 R115, P5, PT, R59, R7, RZ ;  /* 0x000000073b737210 */ /* 0x000fc60007fbe0ff */
[----:B------:R-:W-:Y:S01]  /*11ac0*/  STL [R1+0xb50], R83 ;  /* 0x000b505301007387 */ /* 0x000fe20000100800 */
[----:B------:R-:W-:-:S03]  /*11ad0*/  SEL R48, R43, R48, !P3 ;  /* 0x000000302b307207 */ /* 0x000fc60005800000 */
[----:B------:R1:W-:Y:S01]  /*11ae0*/  STL [R1+0x880], R4 ;  /* 0x0008800401007387 */ /* 0x0003e20000100800 */
[----:B0-----:R-:W-:-:S03]  /*11af0*/  LEA.HI.X.SX32 R5, R79, R6, 0x1, P6 ;  /* 0x000000064f057211 */ /* 0x001fc600030f0eff */
[----:B------:R-:W-:Y:S01]  /*11b00*/  STL [R1+0xb54], R79 ;  /* 0x000b544f01007387 */ /* 0x000fe20000100800 */
[----:B------:R-:W-:Y:S01]  /*11b10*/  IMAD R48, R48, UR5, RZ ;  /* 0x0000000530307c24 */ /* 0x000fe2000f8e02ff */
[----:B-1----:R-:W-:Y:S02]  /*11b20*/  IADD3 R4, P6, PT, R52, R7, RZ ;  /* 0x0000000734047210 */ /* 0x002fe40007fde0ff */
[----:B------:R-:W-:Y:S01]  /*11b30*/  STL [R1+0x8a0], R5 ;  /* 0x0008a00501007387 */ /* 0x000fe20000100800 */
[----:B------:R-:W-:-:S03]  /*11b40*/  SEL R44, R43, R161, !P3 ;  /* 0x000000a12b2c7207 */ /* 0x000fc60005800000 */
[----:B------:R-:W-:Y:S04]  /*11b50*/  STL [R1+0xcc], R115 ;  /* 0x0000cc7301007387 */ /* 0x000fe80000100800 */
[----:B------:R0:W-:Y:S01]  /*11b60*/  STL [R1+0x10c], R4 ;  /* 0x00010c0401007387 */ /* 0x0001e20000100800 */
[----:B------:R-:W-:-:S03]  /*11b70*/  IMAD R44, R44, UR5, RZ ;  /* 0x000000052c2c7c24 */ /* 0x000fc6000f8e02ff */
[----:B------:R-:W-:Y:S01]  /*11b80*/  STL [R1+0xc00], R59 ;  /* 0x000c003b01007387 */ /* 0x000fe20000100800 */
[----:B0-----:R-:W-:Y:S02]  /*11b90*/  LEA.HI.X.SX32 R4, R59, R6, 0x1, P5 ;  /* 0x000000063b047211 */ /* 0x001fe400028f0eff */
        /* <DEDUP_REMOVED lines=8> */
[----:B------:R-:W-:Y:S01]  /*11c20*/  IMAD R34, R34, UR5, RZ ;  /* 0x0000000522227c24 */ /* 0x000fe2000f8e02ff */
        /* <DEDUP_REMOVED lines=15> */
[----:B------:R0:W-:Y:S04]  /*11d20*/  STL [R1+0x1c8], R4 ;  /* 0x0001c80401007387 */ /* 0x0001e80000100800 */
[----:B------:R-:W-:Y:S01]  /*11d30*/  STL [R1+0xbd8], R34 ;  /* 0x000bd82201007387 */ /* 0x000fe20000100800 */
[----:B0-----:R-:W-:-:S03]  /*11d40*/  LEA.HI.X.SX32 R4, R34, R6, 0x1, P6 ;  /* 0x0000000622047211 */ /* 0x001fc600030f0eff */
[----:B------:R0:W-:Y:S04]  /*11d50*/  STL [R1+0x26c], R5 ;  /* 0x00026c0501007387 */ /* 0x0001e80000100800 */
[----:B------:R1:W-:Y:S01]  /*11d60*/  STL [R1+0x228], R4 ;  /* 0x0002280401007387 */ /* 0x0003e20000100800 */
[----:B0-----:R-:W-:Y:S02]  /*11d70*/  IADD3 R5, P6, PT, R130, R7, RZ ;  /* 0x0000000782057210 */ /* 0x001fe40007fde0ff */
[----:B-1----:R-:W-:-:S03]  /*11d80*/  LEA.HI.X.SX32 R4, R137, R6, 0x1, P5 ;  /* 0x0000000689047211 */ /* 0x002fc600028f0eff */
[----:B------:R-:W-:Y:S01]  /*11d90*/  STL [R1+0x2ac], R5 ;  /* 0x0002ac0501007387 */ /* 0x000fe20000100800 */
[-C--:B------:R-:W-:Y:S02]  /*11da0*/  LEA.HI.X.SX32 R13, R130, R6.reuse, 0x1, P6 ;  /* 0x00000006820d7211 */ /* 0x080fe400030f0eff */
[CC--:B------:R-:W-:Y:S01]  /*11db0*/  IADD3 R107, P5, PT, R125.reuse, R7.reuse, RZ ;  /* 0x000000077d6b7210 */ /* 0x0c0fe20007fbe0ff */
[----:B------:R0:W-:Y:S03]  /*11dc0*/  STL [R1+0x268], R4 ;  /* 0x0002680401007387 */ /* 0x0001e60000100800 */
[----:B------:R-:W-:Y:S01]  /*11dd0*/  LEA.HI.X.SX32 R14, R125, R6, 0x1, P5 ;  /* 0x000000067d0e7211 */ /* 0x000fe200028f0eff */
[----:B------:R1:W-:Y:S01]  /*11de0*/  STL [R1+0x2a8], R13 ;  /* 0x0002a80d01007387 */ /* 0x0003e20000100800 */
[----:B0-----:R-:W-:-:S03]  /*11df0*/  IADD3 R4, P6, PT, R120, R7, RZ ;  /* 0x0000000778047210 */ /* 0x001fc60007fde0ff */
[----:B------:R-:W-:Y:S04]  /*11e00*/  STL [R1+0x2ec], R107 ;  /* 0x0002ec6b01007387 */ /* 0x000fe80000100800 */
[----:B------:R0:W-:Y:S01]  /*11e10*/  STL [R1+0x5ec], R4 ;  /* 0x0005ec0401007387 */ /* 0x0001e20000100800 */
[----:B-1----:R-:W-:-:S03]  /*11e20*/  LEA.HI.X.SX32 R13, R120, R6, 0x1, P6 ;  /* 0x00000006780d7211 */ /* 0x002fc600030f0eff */
[----:B------:R1:W-:Y:S01]  /*11e30*/  STL [R1+0x2e8], R14 ;  /* 0x0002e80e01007387 */ /* 0x0003e20000100800 */
[-C--:B0-----:R-:W-:Y:S02]  /*11e40*/  IADD3 R4, P5, PT, R150, R7.reuse, RZ ;  /* 0x0000000796047210 */ /* 0x081fe40007fbe0ff */
[----:B-1----:R-:W-:-:S03]  /*11e50*/  IADD3 R14, P6, PT, R149, R7, RZ ;  /* 0x00000007950e7210 */ /* 0x002fc60007fde0ff */
[----:B------:R-:W-:Y:S04]  /*11e60*/  STL [R1+0x60c], R4 ;  /* 0x00060c0401007387 */ /* 0x000fe80000100800 */
[----:B------:R0:W-:Y:S01]  /*11e70*/  STL [R1+0x5e8], R13 ;  /* 0x0005e80d01007387 */ /* 0x0001e20000100800 */
[----:B------:R-:W-:-:S03]  /*11e80*/  LEA.HI.X.SX32 R15, R149, R6, 0x1, P6 ;  /* 0x00000006950f7211 */ /* 0x000fc600030f0eff */
[----:B------:R1:W-:Y:S01]  /*11e90*/  STL [R1+0x62c], R14 ;  /* 0x00062c0e01007387 */ /* 0x0003e20000100800 */
[-C--:B0-----:R-:W-:Y:S02]  /*11ea0*/  LEA.HI.X.SX32 R13, R150, R6.reuse, 0x1, P5 ;  /* 0x00000006960d7211 */ /* 0x081fe400028f0eff */
[CC--:B------:R-:W-:Y:S02]  /*11eb0*/  IADD3 R103, P5, PT, R148.reuse, R7.reuse, RZ ;  /* 0x0000000794677210 */ /* 0x0c0fe40007fbe0ff */
[----:B-1----:R-:W-:Y:S01]  /*11ec0*/  IADD3 R14, P6, PT, R147, R7, RZ ;  /* 0x00000007930e7210 */ /* 0x002fe20007fde0ff */
[----:B------:R-:W-:Y:S04]  /*11ed0*/  STL [R1+0x608], R13 ;  /* 0x0006080d01007387 */ /* 0x000fe80000100800 */
[----:B------:R0:W-:Y:S04]  /*11ee0*/  STL [R1+0x628], R15 ;  /* 0x0006280f01007387 */ /* 0x0001e80000100800 */
[----:B------:R-:W-:Y:S04]  /*11ef0*/  STL [R1+0x64c], R103 ;  /* 0x00064c6701007387 */ /* 0x000fe80000100800 */
[----:B------:R1:W-:Y:S01]  /*11f00*/  STL [R1+0x66c], R14 ;  /* 0x00066c0e01007387 */ /* 0x0003e20000100800 */
[----:B0-----:R-:W-:-:S02]  /*11f10*/  LEA.HI.X.SX32 R15, R148, R6, 0x1, P5 ;  /* 0x00000006940f7211 */ /* 0x001fc400028f0eff */
        /* <DEDUP_REMOVED lines=10> */
[----:B0-----:R-:W-:-:S05]  /*11fc0*/  LEA.HI.X.SX32 R15, R101, R6, 0x1, P6 ;  /* 0x00000006650f7211 */ /* 0x001fca00030f0eff */
[----:B------:R-:W-:Y:S01]  /*11fd0*/  STL [R1+0x6a8], R15 ;  /* 0x0006a80f01007387 */ /* 0x000fe20000100800 */
[----:B-1----:R-:W-:-:S03]  /*11fe0*/  IADD3 R14, P6, PT, R93, R7, RZ ;  /* 0x000000075d0e7210 */ /* 0x002fc60007fde0ff */
[----:B------:R-:W-:Y:S04]  /*11ff0*/  STL [R1+0x6cc], R99 ;  /* 0x0006cc6301007387 */ /* 0x000fe80000100800 */
[----:B------:R0:W-:Y:S01]  /*12000*/  STL [R1+0x6ec], R14 ;  /* 0x0006ec0e01007387 */ /* 0x0001e20000100800 */
[----:B------:R-:W-:-:S03]  /*12010*/  SEL R41, R43, R146, !P3 ;  /* 0x000000922b297207 */ /* 0x000fc60005800000 */
[----:B------:R-:W-:Y:S01]  /*12020*/  STL [R1+0xc28], R96 ;  /* 0x000c286001007387 */ /* 0x000fe20000100800 */
[----:B0-----:R-:W-:-:S03]  /*12030*/  LEA.HI.X.SX32 R14, R97, R6, 0x1, P5 ;  /* 0x00000006610e7211 */ /* 0x001fc600028f0eff */
[----:B------:R0:W-:Y:S01]  /*12040*/  STL [R1+0xc2c], R97 ;  /* 0x000c2c6101007387 */ /* 0x0001e20000100800 */
[----:B------:R-:W-:Y:S02]  /*12050*/  IADD3 R15, P5, PT, R89, R7, RZ ;  /* 0x00000007590f7210 */ /* 0x000fe40007fbe0ff */
[----:B------:R-:W-:Y:S01]  /*12060*/  SEL R146, R43, R23, !P3 ;  /* 0x000000172b927207 */ /* 0x000fe20005800000 */
[----:B------:R1:W-:Y:S01]  /*12070*/  STL [R1+0x6c8], R14 ;  /* 0x0006c80e01007387 */ /* 0x0003e20000100800 */
[----:B------:R-:W-:-:S03]  /*12080*/  IMAD R23, R96, UR53, RZ ;  /* 0x0000003560177c24 */ /* 0x000fc6000f8e02ff */
[----:B------:R-:W-:Y:S01]  /*12090*/  STL [R1+0xc20], R93 ;  /* 0x000c205d01007387 */ /* 0x000fe20000100800 */
[-C--:B0-----:R-:W-:Y:S02]  /*120a0*/  LEA.HI.X.SX32 R97, R89, R6.reuse, 0x1, P5 ;  /* 0x0000000659617211 */ /* 0x081fe400028f0eff */
[----:B-1----:R-:W-:Y:S02]  /*120b0*/  LEA.HI.X.SX32 R14, R93, R6, 0x1, P6 ;  /* 0x000000065d0e7211 */ /* 0x002fe400030f0eff */
[-C--:B------:R-:W-:Y:S01]  /*120c0*/  IADD3 R96, P6, PT, R86, R7.reuse, RZ ;  /* 0x0000000756607210 */ /* 0x080fe20007fde0ff */
[----:B------:R0:W-:Y:S01]  /*120d0*/  STL [R1+0x70c], R15 ;  /* 0x00070c0f01007387 */ /* 0x0001e20000100800 */
[----:B------:R-:W-:-:S03]  /*120e0*/  IADD3 R95, P5, PT, R82, R7, RZ ;  /* 0x00000007525f7210 */ /* 0x000fc60007fbe0ff */
[----:B------:R1:W-:Y:S04]  /*120f0*/  STL [R1+0x6e8], R14 ;  /* 0x0006e80e01007387 */ /* 0x0003e80000100800 */
[----:B------:R-:W-:Y:S01]  /*12100*/  STL [R1+0xc1c], R92 ;  /* 0x000c1c5c01007387 */ /* 0x000fe20000100800 */
[----:B0-----:R-:W-:-:S03]  /*12110*/  LEA.HI.X.SX32 R15, R86, R6, 0x1, P6 ;  /* 0x00000006560f7211 */ /* 0x001fc600030f0eff */
[----:B------:R-:W-:Y:S01]  /*12120*/  STL [R1+0x72c], R96 ;  /* 0x00072c6001007387 */ /* 0x000fe20000100800 */
[----:B-1----:R-:W-:-:S03]  /*12130*/  IADD3 R14, P6, PT, R78, R7, RZ ;  /* 0x000000074e0e7210 */ /* 0x002fc60007fde0ff */
[----:B------:R-:W-:Y:S04]  /*12140*/  STL [R1+0xc14], R89 ;  /* 0x000c145901007387 */ /* 0x000fe80000100800 */
[----:B------:R-:W-:Y:S04]  /*12150*/  STL [R1+0x708], R97 ;  /* 0x0007086101007387 */ /* 0x000fe80000100800 */
[----:B------:R-:W-:Y:S04]  /*12160*/  STL [R1+0xc0c], R86 ;  /* 0x000c0c5601007387 */ /* 0x000fe80000100800 */
[----:B------:R-:W-:Y:S04]  /*12170*/  STL [R1+0x728], R15 ;  /* 0x0007280f01007387 */ /* 0x000fe80000100800 */
[----:B------:R-:W-:Y:S04]  /*12180*/  STL [R1+0x74c], R95 ;  /* 0x00074c5f01007387 */ /* 0x000fe80000100800 */
[----:B------:R0:W-:Y:S01]  /*12190*/  STL [R1+0x76c], R14 ;  /* 0x00076c0e01007387 */ /* 0x0001e20000100800 */
[----:B------:R-:W-:-:S03]  /*121a0*/  SEL R37, R43, R144, !P3 ;  /* 0x000000902b257207 */ /* 0x000fc60005800000 */
[----:B------:R-:W-:Y:S01]  /*121b0*/  STL [R1+0xc10], R88 ;  /* 0x000c105801007387 */ /* 0x000fe20000100800 */
[----:B0-----:R-:W-:-:S03]  /*121c0*/  LEA.HI.X.SX32 R14, R82, R6, 0x1, P5 ;  /* 0x00000006520e7211 */ /* 0x001fc600028f0eff */
[----:B------:R-:W-:Y:S01]  /*121d0*/  STL [R1+0xb58], R82 ;  /* 0x000b585201007387 */ /* 0x000fe20000100800 */
[----:B------:R-:W-:-:S03]  /*121e0*/  IADD3 R15, P5, PT, R74, R7, RZ ;  /* 0x000000074a0f7210 */ /* 0x000fc60007fbe0ff */
[----:B------:R0:W-:Y:S01]  /*121f0*/  STL [R1+0x748], R14 ;  /* 0x0007480e01007387 */ /* 0x0001e20000100800 */
[C---:B------:R-:W-:Y:S02]  /*12200*/  SEL R144, R43.reuse, R139, !P3 ;  /* 0x0000008b2b907207 */ /* 0x040fe40005800000 */
[----:B------:R-:W-:Y:S01]  /*12210*/  SEL R139, R43, R22, !P3 ;  /* 0x000000162b8b7207 */ /* 0x000fe20005800000 */
[----:B------:R-:W-:Y:S01]  /*12220*/  IMAD R22, R92, UR52, RZ ;  /* 0x000000345c167c24 */ /* 0x000fe2000f8e02ff */
[----:B------:R-:W-:Y:S01]  /*12230*/  STL [R1+0xb5c], R78 ;  /* 0x000b5c4e01007387 */ /* 0x000fe20000100800 */
[----:B0-----:R-:W-:-:S03]  /*12240*/  LEA.HI.X.SX32 R14, R78, R6, 0x1, P6 ;  /* 0x000000064e0e7211 */ /* 0x001fc600030f0eff */
[----:B------:R-:W-:Y:S01]  /*12250*/  STL [R1+0x78c], R15 ;  /* 0x00078c0f01007387 */ /* 0x000fe20000100800 */
[----:B------:R-:W-:-:S03]  /*12260*/  IADD3 R92, P6, PT, R65, R7, RZ ;  /* 0x00000007415c7210 */ /* 0x000fc60007fde0ff */
[----:B------:R0:W-:Y:S01]  /*12270*/  STL [R1+0x768], R14 ;  /* 0x0007680e01007387 */ /* 0x0001e20000100800 */
[----:B------:R-:W-:-:S03]  /*12280*/  LEA.HI.X.SX32 R93, R65, R6, 0x1, P6 ;  /* 0x00000006415d7211 */ /* 0x000fc600030f0eff */
[----:B------:R-:W-:Y:S01]  /*12290*/  STL [R1+0xc08], R85 ;  /* 0x000c085501007387 */ /* 0x000fe20000100800 */
[----:B0-----:R-:W-:-:S03]  /*122a0*/  LEA.HI.X.SX32 R14, R74, R6, 0x1, P5 ;  /* 0x000000064a0e7211 */ /* 0x001fc600028f0eff */
[----:B------:R-:W-:Y:S01]  /*122b0*/  STL [R1+0x7ac], R92 ;  /* 0x0007ac5c01007387 */ /* 0x000fe20000100800 */
[----:B------:R-:W-:-:S03]  /*122c0*/  IADD3 R91, P5, PT, R60, R7, RZ ;  /* 0x000000073c5b7210 */ /* 0x000fc60007fbe0ff */
[----:B------:R-:W-:Y:S04]  /*122d0*/  STL [R1+0xb60], R74 ;  /* 0x000b604a01007387 */ /* 0x000fe80000100800 */
[----:B------:R0:W-:Y:S04]  /*122e0*/  STL [R1+0x788], R14 ;  /* 0x0007880e01007387 */ /* 0x0001e80000100800 */
[----:B------:R-:W-:Y:S01]  /*122f0*/  STL [R1+0xc04], R65 ;  /* 0x000c044101007387 */ /* 0x000fe20000100800 */
[----:B0-----:R-:W-:-:S03]  /*12300*/  IADD3 R14, P6, PT, R27, R7, RZ ;  /* 0x000000071b0e7210 */ /* 0x001fc60007fde0ff */
[----:B------:R-:W-:Y:S04]  /*12310*/  STL [R1+0x7cc], R91 ;  /* 0x0007cc5b01007387 */ /* 0x000fe80000100800 */
[----:B------:R-:W-:Y:S04]  /*12320*/  STL [R1+0x7a8], R93 ;  /* 0x0007a85d01007387 */ /* 0x000fe80000100800 */
[----:B------:R0:W-:Y:S04]  /*12330*/  STL [R1+0x7ec], R14 ;  /* 0x0007ec0e01007387 */ /* 0x0001e80000100800 */
[----:B------:R-:W-:Y:S01]  /*12340*/  STL [R1+0xb64], R81 ;  /* 0x000b645101007387 */ /* 0x000fe20000100800 */
[----:B0-----:R-:W-:-:S03]  /*12350*/  LEA.HI.X.SX32 R14, R60, R6, 0x1, P5 ;  /* 0x000000063c0e7211 */ /* 0x001fc600028f0eff */
[----:B------:R-:W-:Y:S01]  /*12360*/  STL [R1+0xbbc], R60 ;  /* 0x000bbc3c01007387 */ /* 0x000fe20000100800 */
[----:B------:R-:W-:-:S03]  /*12370*/  IADD3 R89, P5, PT, R28, R7, RZ ;  /* 0x000000071c597210 */ /* 0x000fc60007fbe0ff */
[----:B------:R0:W-:Y:S01]  /*12380*/  STL [R1+0x7c8], R14 ;  /* 0x0007c80e01007387 */ /* 0x0001e20000100800 */
[----:B------:R-:W-:Y:S01]  /*12390*/  IMAD R21, R88, UR51, RZ ;  /* 0x0000003358157c24 */ /* 0x000fe2000f8e02ff */
[----:B0-----:R-:W-:Y:S02]  /*123a0*/  LEA.HI.X.SX32 R14, R27, R6, 0x1, P6 ;  /* 0x000000061b0e7211 */ /* 0x001fe400030f0eff */
[----:B------:R-:W-:-:S03]  /*123b0*/  IADD3 R88, P6, PT, R29, R7, RZ ;  /* 0x000000071d587210 */ /* 0x000fc60007fde0ff */
[----:B------:R0:W-:Y:S04]  /*123c0*/  STL [R1+0x7e8], R14 ;  /* 0x0007e80e01007387 */ /* 0x0001e80000100800 */
[----:B------:R-:W-:Y:S01]  /*123d0*/  STL [R1+0x80c], R89 ;  /* 0x00080c5901007387 */ /* 0x000fe20000100800 */
[----:B0-----:R-:W-:-:S03]  /*123e0*/  LEA.HI.X.SX32 R14, R28, R6, 0x1, P5 ;  /* 0x000000061c0e7211 */ /* 0x001fc600028f0eff */
[----:B------:R-:W-:Y:S01]  /*123f0*/  STL [R1+0xb68], R77 ;  /* 0x000b684d01007387 */ /* 0x000fe20000100800 */
[----:B------:R-:W-:-:S03]  /*12400*/  IADD3 R15, P5, PT, R30, R7, RZ ;  /* 0x000000071e0f7210 */ /* 0x000fc60007fbe0ff */
[----:B------:R-:W-:Y:S04]  /*12410*/  STL [R1+0x82c], R88 ;  /* 0x00082c5801007387 */ /* 0x000fe80000100800 */
[----:B------:R0:W-:Y:S04]  /*12420*/  STL [R1+0x808], R14 ;  /* 0x0008080e01007387 */ /* 0x0001e80000100800 */
[----:B------:R-:W-:Y:S01]  /*12430*/  STL [R1+0xb70], R29 ;  /* 0x000b701d01007387 */ /* 0x000fe20000100800 */
[----:B0-----:R-:W-:-:S03]  /*12440*/  LEA.HI.X.SX32 R14, R29, R6, 0x1, P6 ;  /* 0x000000061d0e7211 */ /* 0x001fc600030f0eff */
[----:B------:R0:W-:Y:S01]  /*12450*/  STL [R1+0x84c], R15 ;  /* 0x00084c0f01007387 */ /* 0x0001e20000100800 */
[----:B------:R-:W-:-:S03]  /*12460*/  IADD3 R86, P6, PT, R31, R7, RZ ;  /* 0x000000071f567210 */ /* 0x000fc60007fde0ff */
[----:B------:R1:W-:Y:S01]  /*12470*/  STL [R1+0x828], R14 ;  /* 0x0008280e01007387 */ /* 0x0003e20000100800 */
[----:B------:R-:W-:-:S03]  /*12480*/  IMAD R20, R85, UR50, RZ ;  /* 0x0000003255147c24 */ /* 0x000fc6000f8e02ff */
[----:B------:R-:W-:Y:S01]  /*12490*/  STL [R1+0xbd0], R69 ;  /* 0x000bd04501007387 */ /* 0x000fe20000100800 */
[-C--:B0-----:R-:W-:Y:S02]  /*124a0*/  LEA.HI.X.SX32 R15, R31, R6.reuse, 0x1, P6 ;  /* 0x000000061f0f7211 */ /* 0x081fe400030f0eff */
[----:B-1----:R-:W-:Y:S01]  /*124b0*/  LEA.HI.X.SX32 R14, R30, R6, 0x1, P5 ;  /* 0x000000061e0e7211 */ /* 0x002fe200028f0eff */
[----:B------:R-:W-:Y:S01]  /*124c0*/  STL [R1+0x86c], R86 ;  /* 0x00086c5601007387 */ /* 0x000fe20000100800 */
[----:B------:R-:W-:-:S03]  /*124d0*/  IADD3 R85, P5, PT, R36, R7, RZ ;  /* 0x0000000724557210 */ /* 0x000fc60007fbe0ff */
[----:B------:R-:W-:Y:S01]  /*124e0*/  STL [R1+0xbd4], R30 ;  /* 0x000bd41e01007387 */ /* 0x000fe20000100800 */
[----:B------:R-:W-:Y:S01]  /*124f0*/  SEL R51, R43, R51, !P3 ;  /* 0x000000332b337207 */ /* 0x000fe20005800000 */
[----:B------:R-:W-:Y:S02]  /*12500*/  IMAD R56, R56, UR5, RZ ;  /* 0x0000000538387c24 */ /* 0x000fe4000f8e02ff */
[----:B------:R0:W-:Y:S01]  /*12510*/  STL [R1+0x848], R14 ;  /* 0x0008480e01007387 */ /* 0x0001e20000100800 */
[----:B------:R-:W-:-:S03]  /*12520*/  IMAD.HI.U32 R145, R9, R71, RZ ;  /* 0x0000004709917227 */ /* 0x000fc600078e00ff */
[----:B------:R-:W-:Y:S01]  /*12530*/  STL [R1+0xb78], R31 ;  /* 0x000b781f01007387 */ /* 0x000fe20000100800 */
[----:B------:R-:W-:Y:S01]  /*12540*/  IMAD.HI.U32 R3, R9, R70, RZ ;  /* 0x0000004609037227 */ /* 0x000fe200078e00ff */
[----:B------:R-:W-:Y:S02]  /*12550*/  SEL R9, R43, R25, !P3 ;  /* 0x000000192b097207 */ /* 0x000fe40005800000 */
[----:B0-----:R-:W-:Y:S01]  /*12560*/  IADD3 R14, P6, PT, R19, R7, RZ ;  /* 0x00000007130e7210 */ /* 0x001fe20007fde0ff */
[----:B------:R-:W-:Y:S01]  /*12570*/  STL [R1+0x868], R15 ;  /* 0x0008680f01007387 */ /* 0x000fe20000100800 */
[----:B------:R-:W-:Y:S01]  /*12580*/  SEL R47, R43, R47, !P3 ;  /* 0x0000002f2b2f7207 */ /* 0x000fe20005800000 */
[----:B------:R-:W-:Y:S01]  /*12590*/  IMAD R51, R51, UR5, RZ ;  /* 0x0000000533337c24 */ /* 0x000fe2000f8e02ff */
[-C--:B------:R-:W-:Y:S01]  /*125a0*/  LEA.HI.X.SX32 R25, R36, R6.reuse, 0x1, P5 ;  /* 0x0000000624197211 */ /* 0x080fe200028f0eff */
[----:B------:R-:W-:Y:S01]  /*125b0*/  STL [R1+0x88c], R85 ;  /* 0x00088c5501007387 */ /* 0x000fe20000100800 */
[----:B------:R-:W-:-:S03]  /*125c0*/  LEA.HI.X.SX32 R19, R19, R6, 0x1, P6 ;  /* 0x0000000613137211 */ /* 0x000fc600030f0eff */
[----:B------:R0:W-:Y:S01]  /*125d0*/  STL [R1+0x8ac], R14 ;  /* 0x0008ac0e01007387 */ /* 0x0001e20000100800 */
[----:B------:R-:W-:-:S03]  /*125e0*/  IMAD R47, R47, UR5, RZ ;  /* 0x000000052f2f7c24 */ /* 0x000fc6000f8e02ff */
[----:B------:R-:W-:Y:S01]  /*125f0*/  STL [R1+0xbc4], R64 ;  /* 0x000bc44001007387 */ /* 0x000fe20000100800 */
[----:B------:R-:W-:Y:S02]  /*12600*/  SEL R42, R43, R162, !P3 ;  /* 0x000000a22b2a7207 */ /* 0x000fe40005800000 */
[-C--:B0-----:R-:W-:Y:S01]  /*12610*/  IADD3 R14, P5, PT, R56, R7.reuse, RZ ;  /* 0x00000007380e7210 */ /* 0x081fe20007fbe0ff */
[----:B------:R-:W-:Y:S01]  /*12620*/  STL [R1+0xbdc], R36 ;  /* 0x000bdc2401007387 */ /* 0x000fe20000100800 */
[----:B------:R-:W-:-:S03]  /*12630*/  IADD3 R65, P6, PT, R51, R7, RZ ;  /* 0x0000000733417210 */ /* 0x000fc60007fde0ff */
[----:B------:R-:W-:Y:S04]  /*12640*/  STL [R1+0x888], R25 ;  /* 0x0008881901007387 */ /* 0x000fe80000100800 */
[----:B------:R-:W-:Y:S04]  /*12650*/  STL [R1+0xd4], R14 ;  /* 0x0000d40e01007387 */ /* 0x000fe80000100800 */
[----:B------:R0:W-:Y:S01]  /*12660*/  STL [R1+0x8a8], R19 ;  /* 0x0008a81301007387 */ /* 0x0001e20000100800 */
[----:B------:R-:W-:-:S03]  /*12670*/  IMAD R42, R42, UR5, RZ ;  /* 0x000000052a2a7c24 */ /* 0x000fc6000f8e02ff */
[----:B------:R-:W-:Y:S01]  /*12680*/  STL [R1+0xbb8], R58 ;  /* 0x000bb83a01007387 */ /* 0x000fe20000100800 */
[----:B0-----:R-:W-:-:S03]  /*12690*/  LEA.HI.X.SX32 R19, R56, R6, 0x1, P5 ;  /* 0x0000000638137211 */ /* 0x001fc600028f0eff */
[----:B------:R-:W-:Y:S01]  /*126a0*/  STL [R1+0x114], R65 ;  /* 0x0001144101007387 */ /* 0x000fe20000100800 */
[----:B------:R-:W-:-:S03]  /*126b0*/  IADD3 R25, P5, PT, R47, R7, RZ ;  /* 0x000000072f197210 */ /* 0x000fc60007fbe0ff */
[----:B------:R-:W-:Y:S04]  /*126c0*/  STL [R1+0xbb4], R56 ;  /* 0x000bb43801007387 */ /* 0x000fe80000100800 */
[----:B------:R0:W-:Y:S04]  /*126d0*/  STL [R1+0xd0], R19 ;  /* 0x0000d01301007387 */ /* 0x0001e80000100800 */
[----:B------:R-:W-:Y:S04]  /*126e0*/  STL [R1+0xbf0], R51 ;  /* 0x000bf03301007387 */ /* 0x000fe80000100800 */
[----:B------:R1:W-:Y:S01]  /*126f0*/  STL [R1+0x154], R25 ;  /* 0x0001541901007387 */ /* 0x0003e20000100800 */
[----:B0-----:R-:W-:-:S05]  /*12700*/  LEA.HI.X.SX32 R19, R51, R6, 0x1, P6 ;  /* 0x0000000633137211 */ /* 0x001fca00030f0eff */
[----:B------:R-:W-:Y:S01]  /*12710*/  STL [R1+0x110], R19 ;  /* 0x0001101301007387 */ /* 0x000fe20000100800 */
[----:B-1----:R-:W-:-:S03]  /*12720*/  IADD3 R25, P6, PT, R42, R7, RZ ;  /* 0x000000072a197210 */ /* 0x002fc60007fde0ff */
[----:B------:R-:W-:Y:S01]  /*12730*/  STL [R1+0xbf8], R57 ;  /* 0x000bf83901007387 */ /* 0x000fe20000100800 */
[----:B------:R-:W-:-:S03]  /*12740*/  IMAD R38, R38, UR5, RZ ;  /* 0x0000000526267c24 */ /* 0x000fc6000f8e02ff */
[----:B------:R0:W-:Y:S01]  /*12750*/  STL [R1+0x194], R25 ;  /* 0x0001941901007387 */ /* 0x0001e20000100800 */
[----:B------:R-:W-:-:S03]  /*12760*/  IMAD R33, R33, UR5, RZ ;  /* 0x0000000521217c24 */ /* 0x000fc6000f8e02ff */
[----:B------:R-:W-:Y:S01]  /*12770*/  STL [R1+0xbec], R47 ;  /* 0x000bec2f01007387 */ /* 0x000fe20000100800 */
[----:B0-----:R-:W-:Y:S01]  /*12780*/  LEA.HI.X.SX32 R25, R47, R6, 0x1, P5 ;  /* 0x000000062f197211 */ /* 0x001fe200028f0eff */
[----:B------:R-:W-:Y:S01]  /*12790*/  IMAD R19, R57, UR44, RZ ;  /* 0x0000002c39137c24 */ /* 0x000fe2000f8e02ff */
[----:B------:R-:W-:-:S03]  /*127a0*/  IADD3 R61, P5, PT, R38, R7, RZ ;  /* 0x00000007263d7210 */ /* 0x000fc60007fbe0ff */
[----:B------:R0:W-:Y:S01]  /*127b0*/  STL [R1+0x150], R25 ;  /* 0x0001501901007387 */ /* 0x0001e20000100800 */
[----:B------:R-:W-:-:S03]  /*127c0*/  LEA.HI.X.SX32 R59, R38, R6, 0x1, P5 ;  /* 0x00000006263b7211 */ /* 0x000fc600028f0eff */
[----:B------:R-:W-:Y:S01]  /*127d0*/  STL [R1+0xbe8], R42 ;  /* 0x000be82a01007387 */ /* 0x000fe20000100800 */
[-C--:B0-----:R-:W-:Y:S02]  /*127e0*/  LEA.HI.X.SX32 R25, R42, R6.reuse, 0x1, P6 ;  /* 0x000000062a197211 */ /* 0x081fe400030f0eff */
[CC--:B------:R-:W-:Y:S02]  /*127f0*/  IADD3 R57, P6, PT, R33.reuse, R7.reuse, RZ ;  /* 0x0000000721397210 */ /* 0x0c0fe40007fde0ff */
[----:B------:R-:W-:Y:S01]  /*12800*/  IADD3 R27, P5, PT, R136, R7, RZ ;  /* 0x00000007881b7210 */ /* 0x000fe20007fbe0ff */
[----:B------:R-:W-:Y:S01]  /*12810*/  STL [R1+0x190], R25 ;  /* 0x0001901901007387 */ /* 0x000fe20000100800 */
[----:B------:R-:W-:-:S03]  /*12820*/  LEA.HI.X.SX32 R26, R33, R6, 0x1, P6 ;  /* 0x00000006211a7211 */ /* 0x000fc600030f0eff */
[----:B------:R-:W-:Y:S01]  /*12830*/  STL [R1+0x1d4], R61 ;  /* 0x0001d43d01007387 */ /* 0x000fe20000100800 */
[----:B------:R-:W-:-:S03]  /*12840*/  IADD3 R53, P6, PT, R129, R7, RZ ;  /* 0x0000000781357210 */ /* 0x000fc60007fde0ff */
[----:B------:R-:W-:Y:S04]  /*12850*/  STL [R1+0xbc0], R62 ;  /* 0x000bc03e01007387 */ /* 0x000fe80000100800 */
[----:B------:R-:W-:Y:S04]  /*12860*/  STL [R1+0x234], R57 ;  /* 0x0002343901007387 */ /* 0x000fe80000100800 */
[----:B------:R-:W-:Y:S01]  /*12870*/  STL [R1+0xbe0], R38 ;  /* 0x000be02601007387 */ /* 0x000fe20000100800 */
[----:B------:R-:W-:-:S03]  /*12880*/  LEA.HI.X.SX32 R29, R129, R6, 0x1, P6 ;  /* 0x00000006811d7211 */ /* 0x000fc600030f0eff */
[----:B------:R-:W-:Y:S04]  /*12890*/  STL [R1+0x1d0], R59 ;  /* 0x0001d03b01007387 */ /* 0x000fe80000100800 */
[----:B------:R0:W-:Y:S01]  /*128a0*/  STL [R1+0x274], R27 ;  /* 0x0002741b01007387 */ /* 0x0001e20000100800 */
[----:B------:R-:W-:-:S03]  /*128b0*/  IADD3 R28, P6, PT, R118, R7, RZ ;  /* 0x00000007761c7210 */ /* 0x000fc60007fde0ff */
[----:B------:R-:W-:Y:S01]  /*128c0*/  STL [R1+0xb80], R33 ;  /* 0x000b802101007387 */ /* 0x000fe20000100800 */
[----:B------:R-:W-:Y:S01]  /*128d0*/  IMAD R12, R116, UR59, RZ ;  /* 0x0000003b740c7c24 */ /* 0x000fe2000f8e02ff */
[----:B0-----:R-:W-:Y:S02]  /*128e0*/  LEA.HI.X.SX32 R27, R136, R6, 0x1, P5 ;  /* 0x00000006881b7211 */ /* 0x001fe400028f0eff */
[----:B------:R-:W-:Y:S01]  /*128f0*/  STL [R1+0x230], R26 ;  /* 0x0002301a01007387 */ /* 0x000fe20000100800 */
[----:B------:R-:W-:-:S03]  /*12900*/  IADD3 R51, P5, PT, R124, R7, RZ ;  /* 0x000000077c337210 */ /* 0x000fc60007fbe0ff */
[----:B------:R-:W-:Y:S01]  /*12910*/  STL [R1+0x2b4], R53 ;  /* 0x0002b43501007387 */ /* 0x000fe20000100800 */
[----:B------:R-:W-:-:S03]  /*12920*/  IMAD R10, R113, UR58, RZ ;  /* 0x0000003a710a7c24 */ /* 0x000fc6000f8e02ff */
[----:B------:R-:W-:Y:S04]  /*12930*/  STL [R1+0x270], R27 ;  /* 0x0002701b01007387 */ /* 0x000fe80000100800 */
[----:B------:R0:W-:Y:S04]  /*12940*/  STL [R1+0x2b0], R29 ;  /* 0x0002b01d01007387 */ /* 0x0001e80000100800 */
[----:B------:R-:W-:Y:S04]  /*12950*/  STL [R1+0x2f4], R51 ;  /* 0x0002f43301007387 */ /* 0x000fe80000100800 */
[----:B------:R1:W-:Y:S01]  /*12960*/  STL [R1+0x5f4], R28 ;  /* 0x0005f41c01007387 */ /* 0x0003e20000100800 */
[-C--:B0-----:R-:W-:Y:S01]  /*12970*/  LEA.HI.X.SX32 R29, R118, R6.reuse, 0x1, P6 ;  /* 0x00000006761d7211 */ /* 0x081fe200030f0eff */
[----:B------:R-:W-:Y:S01]  /*12980*/  IMAD R5, R110, UR57, RZ ;  /* 0x000000396e057c24 */ /* 0x000fe2000f8e02ff */
[----:B------:R-:W-:Y:S01]  /*12990*/  IADD3 R42, P6, PT, R10, R7, RZ ;  /* 0x000000070a2a7210 */ /* 0x000fe20007fde0ff */
[----:B------:R-:W-:Y:S01]  /*129a0*/  STL [R1+0xbc8], R66 ;  /* 0x000bc84201007387 */ /* 0x000fe20000100800 */
[----:B-1----:R-:W-:-:S02]  /*129b0*/  LEA.HI.X.SX32 R28, R124, R6, 0x1, P5 ;  /* 0x000000067c1c7211 */ /* 0x002fc400028f0eff */
[----:B------:R-:W-:Y:S01]  /*129c0*/  IADD3 R47, P5, PT, R12, R7, RZ ;  /* 0x000000070c2f7210 */ /* 0x000fe20007fbe0ff */
[----:B------:R-:W-:Y:S02]  /*129d0*/  IMAD R4, R108, UR56, RZ ;  /* 0x000000386c047c24 */ /* 0x000fe4000f8e02ff */
[----:B------:R-:W-:Y:S01]  /*129e0*/  STL [R1+0x2f0], R28 ;  /* 0x0002f01c01007387 */ /* 0x000fe20000100800 */
[----:B------:R-:W-:-:S03]  /*129f0*/  LEA.HI.X.SX32 R12, R12, R6, 0x1, P5 ;  /* 0x000000060c0c7211 */ /* 0x000fc600028f0eff */
[----:B------:R0:W-:Y:S04]  /*12a00*/  STL [R1+0x5f0], R29 ;  /* 0x0005f01d01007387 */ /* 0x0001e80000100800 */
[----:B------:R-:W-:Y:S04]  /*12a10*/  STL [R1+0x614], R47 ;  /* 0x0006142f01007387 */ /* 0x000fe80000100800 */
[----:B------:R-:W-:Y:S01]  /*12a20*/  STL [R1+0x634], R42 ;  /* 0x0006342a01007387 */ /* 0x000fe20000100800 */
[----:B0-----:R-:W-:-:S03]  /*12a30*/  IADD3 R29, P5, PT, R5, R7, RZ ;  /* 0x00000007051d7210 */ /* 0x001fc60007fbe0ff */
[----:B------:R0:W-:Y:S01]  /*12a40*/  STL [R1+0x610], R12 ;  /* 0x0006100c01007387 */ /* 0x0001e20000100800 */
[----:B------:R-:W-:Y:S01]  /*12a50*/  IMAD R13, R104, UR55, RZ ;  /* 0x00000037680d7c24 */ /* 0x000fe2000f8e02ff */
[-C--:B------:R-:W-:Y:S02]  /*12a60*/  LEA.HI.X.SX32 R5, R5, R6.reuse, 0x1, P5 ;  /* 0x0000000605057211 */ /* 0x080fe400028f0eff */
[----:B------:R-:W-:Y:S01]  /*12a70*/  STL [R1+0x654], R29 ;  /* 0x0006541d01007387 */ /* 0x000fe20000100800 */
[----:B0-----:R-:W-:Y:S02]  /*12a80*/  LEA.HI.X.SX32 R12, R10, R6, 0x1, P6 ;  /* 0x000000060a0c7211 */ /* 0x001fe400030f0eff */
[----:B------:R-:W-:-:S03]  /*12a90*/  IADD3 R40, P6, PT, R4, R7, RZ ;  /* 0x0000000704287210 */ /* 0x000fc60007fde0ff */
[----:B------:R0:W-:Y:S01]  /*12aa0*/  STL [R1+0x630], R12 ;  /* 0x0006300c01007387 */ /* 0x0001e20000100800 */
[----:B------:R-:W-:-:S03]  /*12ab0*/  IMAD R24, R100, UR54, RZ ;  /* 0x0000003664187c24 */ /* 0x000fc6000f8e02ff */
[----:B------:R-:W-:Y:S04]  /*12ac0*/  STL [R1+0xbcc], R68 ;  /* 0x000bcc4401007387 */ /* 0x000fe80000100800 */
[----:B------:R-:W-:Y:S01]  /*12ad0*/  STL [R1+0x674], R40 ;  /* 0x0006742801007387 */ /* 0x000fe20000100800 */
[----:B0-----:R-:W-:-:S03]  /*12ae0*/  IADD3 R12, P5, PT, R13, R7, RZ ;  /* 0x000000070d0c7210 */ /* 0x001fc60007fbe0ff */
[----:B------:R0:W-:Y:S04]  /*12af0*/  STL [R1+0x650], R5 ;  /* 0x0006500501007387 */ /* 0x0001e80000100800 */
[----:B------:R-:W-:Y:S01]  /*12b00*/  STL [R1+0x694], R12 ;  /* 0x0006940c01007387 */ /* 0x000fe20000100800 */
[----:B0-----:R-:W-:Y:S02]  /*12b10*/  LEA.HI.X.SX32 R5, R4, R6, 0x1, P6 ;  /* 0x0000000604057211 */ /* 0x001fe400030f0eff */
[----:B------:R-:W-:-:S03]  /*12b20*/  IADD3 R38, P6, PT, R24, R7, RZ ;  /* 0x0000000718267210 */ /* 0x000fc60007fde0ff */
[----:B------:R0:W-:Y:S04]  /*12b30*/  STL [R1+0x670], R5 ;  /* 0x0006700501007387 */ /* 0x0001e80000100800 */
[----:B------:R-:W-:Y:S01]  /*12b40*/  STL [R1+0xb6c], R72 ;  /* 0x000b6c4801007387 */ /* 0x000fe20000100800 */
[----:B0-----:R-:W-:-:S03]  /*12b50*/  LEA.HI.X.SX32 R5, R13, R6, 0x1, P5 ;  /* 0x000000060d057211 */ /* 0x001fc600028f0eff */
[----:B------:R-:W-:Y:S01]  /*12b60*/  STL [R1+0x6b4], R38 ;  /* 0x0006b42601007387 */ /* 0x000fe20000100800 */
[----:B------:R-:W-:-:S03]  /*12b70*/  IADD3 R36, P5, PT, R23, R7, RZ ;  /* 0x0000000717247210 */ /* 0x000fc60007fbe0ff */
[----:B------:R0:W-:Y:S02]  /*12b80*/  STL [R1+0x690], R5 ;  /* 0x0006900501007387 */ /* 0x0001e40000100800 */
[----:B0-----:R-:W-:Y:S02]  /*12b90*/  LEA.HI.X.SX32 R5, R24, R6, 0x1, P6 ;  /* 0x0000000618057211 */ /* 0x001fe400030f0eff */
[----:B------:R-:W-:-:S03]  /*12ba0*/  IADD3 R34, P6, PT, R22, R7, RZ ;  /* 0x0000000716227210 */ /* 0x000fc60007fde0ff */
[----:B------:R0:W-:Y:S04]  /*12bb0*/  STL [R1+0x6b0], R5 ;  /* 0x0006b00501007387 */ /* 0x0001e80000100800 */
[----:B------:R-:W-:Y:S01]  /*12bc0*/  STL [R1+0x6d4], R36 ;  /* 0x0006d42401007387 */ /* 0x000fe20000100800 */
[----:B0-----:R-:W-:-:S03]  /*12bd0*/  LEA.HI.X.SX32 R5, R23, R6, 0x1, P5 ;  /* 0x0000000617057211 */ /* 0x001fc600028f0eff */
[----:B------:R-:W-:Y:S01]  /*12be0*/  STL [R1+0xb74], R23 ;  /* 0x000b741701007387 */ /* 0x000fe20000100800 */
[----:B------:R-:W-:-:S03]  /*12bf0*/  IADD3 R12, P5, PT, R21, R7, RZ ;  /* 0x00000007150c7210 */ /* 0x000fc60007fbe0ff */
[----:B------:R-:W-:Y:S01]  /*12c00*/  STL [R1+0x6f4], R34 ;  /* 0x0006f42201007387 */ /* 0x000fe20000100800 */
[----:B------:R-:W-:-:S03]  /*12c10*/  IMAD R18, R81, UR49, RZ ;  /* 0x0000003151127c24 */ /* 0x000fc6000f8e02ff */
[----:B------:R0:W-:Y:S04]  /*12c20*/  STL [R1+0x6d0], R5 ;  /* 0x0006d00501007387 */ /* 0x0001e80000100800 */
[----:B------:R1:W-:Y:S01]  /*12c30*/  STL [R1+0x714], R12 ;  /* 0x0007140c01007387 */ /* 0x0003e20000100800 */
[-C--:B0-----:R-:W-:Y:S02]  /*12c40*/  LEA.HI.X.SX32 R5, R22, R6.reuse, 0x1, P6 ;  /* 0x0000000616057211 */ /* 0x081fe400030f0eff */
[----:B------:R-:W-:Y:S02]  /*12c50*/  IADD3 R30, P6, PT, R20, R7, RZ ;  /* 0x00000007141e7210 */ /* 0x000fe40007fde0ff */
[----:B-1----:R-:W-:Y:S01]  /*12c60*/  LEA.HI.X.SX32 R12, R21, R6, 0x1, P5 ;  /* 0x00000006150c7211 */ /* 0x002fe200028f0eff */
[----:B------:R0:W-:Y:S01]  /*12c70*/  STL [R1+0x6f0], R5 ;  /* 0x0006f00501007387 */ /* 0x0001e20000100800 */
[----:B------:R-:W-:-:S03]  /*12c80*/  IMAD R17, R77, UR48, RZ ;  /* 0x000000304d117c24 */ /* 0x000fc6000f8e02ff */
[----:B------:R-:W-:Y:S01]  /*12c90*/  STL [R1+0x734], R30 ;  /* 0x0007341e01007387 */ /* 0x000fe20000100800 */
[----:B0-----:R-:W-:-:S03]  /*12ca0*/  IADD3 R5, P5, PT, R18, R7, RZ ;  /* 0x0000000712057210 */ /* 0x001fc60007fbe0ff */
[----:B------:R0:W-:Y:S01]  /*12cb0*/  STL [R1+0x710], R12 ;  /* 0x0007100c01007387 */ /* 0x0001e20000100800 */
[----:B------:R-:W-:-:S03]  /*12cc0*/  IMAD R16, R69, UR47, RZ ;  /* 0x0000002f45107c24 */ /* 0x000fc6000f8e02ff */
[----:B------:R1:W-:Y:S01]  /*12cd0*/  STL [R1+0x754], R5 ;  /* 0x0007540501007387 */ /* 0x0003e20000100800 */
[----:B0-----:R-:W-:Y:S02]  /*12ce0*/  LEA.HI.X.SX32 R12, R20, R6, 0x1, P6 ;  /* 0x00000006140c7211 */ /* 0x001fe400030f0eff */
[----:B-1----:R-:W-:-:S03]  /*12cf0*/  IADD3 R5, P6, PT, R17, R7, RZ ;  /* 0x0000000711057210 */ /* 0x002fc60007fde0ff */
[----:B------:R0:W-:Y:S01]  /*12d00*/  STL [R1+0x730], R12 ;  /* 0x0007300c01007387 */ /* 0x0001e20000100800 */
[----:B------:R-:W-:-:S03]  /*12d10*/  IMAD R15, R64, UR46, RZ ;  /* 0x0000002e400f7c24 */ /* 0x000fc6000f8e02ff */
[----:B------:R1:W-:Y:S01]  /*12d20*/  STL [R1+0x774], R5 ;  /* 0x0007740501007387 */ /* 0x0003e20000100800 */
[-C--:B0-----:R-:W-:Y:S02]  /*12d30*/  LEA.HI.X.SX32 R12, R18, R6.reuse, 0x1, P5 ;  /* 0x00000006120c7211 */ /* 0x081fe400028f0eff */
[----:B------:R-:W-:Y:S02]  /*12d40*/  IADD3 R13, P5, PT, R16, R7, RZ ;  /* 0x00000007100d7210 */ /* 0x000fe40007fbe0ff */
[----:B-1----:R-:W-:Y:S01]  /*12d50*/  LEA.HI.X.SX32 R5, R17, R6, 0x1, P6 ;  /* 0x0000000611057211 */ /* 0x002fe200030f0eff */
[----:B------:R0:W-:Y:S01]  /*12d60*/  STL [R1+0x750], R12 ;  /* 0x0007500c01007387 */ /* 0x0001e20000100800 */
[----:B------:R-:W-:-:S03]  /*12d70*/  IMAD R14, R58, UR45, RZ ;  /* 0x0000002d3a0e7c24 */ /* 0x000fc6000f8e02ff */
[----:B------:R-:W-:Y:S04]  /*12d80*/  STL [R1+0x794], R13 ;  /* 0x0007940d01007387 */ /* 0x000fe80000100800 */
[----:B------:R1:W-:Y:S01]  /*12d90*/  STL [R1+0x770], R5 ;  /* 0x0007700501007387 */ /* 0x0003e20000100800 */
[----:B0-----:R-:W-:Y:S01]  /*12da0*/  IADD3 R12, P6, PT, R15, R7, RZ ;  /* 0x000000070f0c7210 */ /* 0x001fe20007fde0ff */
[----:B------:R-:W-:-:S04]  /*12db0*/  IMAD R25, R62, UR43, RZ ;  /* 0x0000002b3e197c24 */ /* 0x000fc8000f8e02ff */
[----:B------:R0:W-:Y:S01]  /*12dc0*/  STL [R1+0x7b4], R12 ;  /* 0x0007b40c01007387 */ /* 0x0001e20000100800 */
[----:B-1----:R-:W-:Y:S02]  /*12dd0*/  LEA.HI.X.SX32 R5, R16, R6, 0x1, P5 ;  /* 0x0000000610057211 */ /* 0x002fe400028f0eff */
[----:B------:R-:W-:-:S03]  /*12de0*/  IADD3 R13, P5, PT, R14, R7, RZ ;  /* 0x000000070e0d7210 */ /* 0x000fc60007fbe0ff */
[----:B------:R1:W-:Y:S01]  /*12df0*/  STL [R1+0x790], R5 ;  /* 0x0007900501007387 */ /* 0x0003e20000100800 */
[----:B0-----:R-:W-:-:S03]  /*12e00*/  LEA.HI.X.SX32 R12, R15, R6, 0x1, P6 ;  /* 0x000000060f0c7211 */ /* 0x001fc600030f0eff */
[----:B------:R-:W-:Y:S01]  /*12e10*/  STL [R1+0x7d4], R13 ;  /* 0x0007d40d01007387 */ /* 0x000fe20000100800 */
[----:B------:R-:W-:Y:S01]  /*12e20*/  IMAD R26, R63, UR42, RZ ;  /* 0x0000002a3f1a7c24 */ /* 0x000fe2000f8e02ff */
[----:B-1----:R-:W-:Y:S02]  /*12e30*/  IADD3 R5, P6, PT, R19, R7, RZ ;  /* 0x0000000713057210 */ /* 0x002fe40007fde0ff */
[----:B------:R0:W-:Y:S01]  /*12e40*/  STL [R1+0x7b0], R12 ;  /* 0x0007b00c01007387 */ /* 0x0001e20000100800 */
[----:B------:R-:W-:Y:S02]  /*12e50*/  IMAD R27, R66, UR17, RZ ;  /* 0x00000011421b7c24 */ /* 0x000fe4000f8e02ff */
[----:B------:R-:W-:Y:S01]  /*12e60*/  IMAD R28, R67, UR16, RZ ;  /* 0x00000010431c7c24 */ /* 0x000fe2000f8e02ff */
[----:B------:R1:W-:Y:S01]  /*12e70*/  STL [R1+0x7f4], R5 ;  /* 0x0007f40501007387 */ /* 0x0003e20000100800 */
[----:B------:R-:W-:Y:S02]  /*12e80*/  IMAD R10, R68, UR15, RZ ;  /* 0x0000000f440a7c24 */ /* 0x000fe4000f8e02ff */
[----:B------:R-:W-:Y:S01]  /*12e90*/  IMAD R4, R72, UR14, RZ ;  /* 0x0000000e48047c24 */ /* 0x000fe2000f8e02ff */
[----:B------:R-:W-:Y:S01]  /*12ea0*/  SEL R50, R43, R50, !P3 ;  /* 0x000000322b327207 */ /* 0x000fe20005800000 */
[----:B------:R-:W-:Y:S01]  /*12eb0*/  IMAD R55, R55, UR5, RZ ;  /* 0x0000000537377c24 */ /* 0x000fe2000f8e02ff */
[----:B0-----:R-:W-:-:S02]  /*12ec0*/  LEA.HI.X.SX32 R12, R14, R6, 0x1, P5 ;  /* 0x000000060e0c7211 */ /* 0x001fc400028f0eff */
[----:B------:R-:W-:Y:S01]  /*12ed0*/  SEL R46, R43, R46, !P3 ;  /* 0x0000002e2b2e7207 */ /* 0x000fe20005800000 */
[----:B------:R-:W-:Y:S01]  /*12ee0*/  IMAD R41, R41, UR5, RZ ;  /* 0x0000000529297c24 */ /* 0x000fe2000f8e02ff */
[----:B------:R-:W-:Y:S01]  /*12ef0*/  IADD3 R13, P5, PT, R25, R7, RZ ;  /* 0x00000007190d7210 */ /* 0x000fe20007fbe0ff */
[----:B------:R-:W-:Y:S01]  /*12f00*/  IMAD R37, R37, UR5, RZ ;  /* 0x0000000525257c24 */ /* 0x000fe2000f8e02ff */
[----:B-1----:R-:W-:Y:S01]  /*12f10*/  LEA.HI.X.SX32 R5, R19, R6, 0x1, P6 ;  /* 0x0000000613057211 */ /* 0x002fe200030f0eff */
[----:B------:R0:W-:Y:S01]  /*12f20*/  STL [R1+0x7d0], R12 ;  /* 0x0007d00c01007387 */ /* 0x0001e20000100800 */
[----:B------:R-:W-:Y:S02]  /*12f30*/  IMAD R140, R140, UR5, RZ ;  /* 0x000000058c8c7c24 */ /* 0x000fe4000f8e02ff */
[----:B------:R-:W-:Y:S01]  /*12f40*/  IMAD R134, R134, UR5, RZ ;  /* 0x0000000586867c24 */ /* 0x000fe2000f8e02ff */
[----:B------:R-:W-:Y:S01]  /*12f50*/  STL [R1+0x814], R13 ;  /* 0x0008140d01007387 */ /* 0x000fe20000100800 */
[C---:B------:R-:W-:Y:S01]  /*12f60*/  SEL R122, R43.reuse, R122, !P3 ;  /* 0x0000007a2b7a7207 */ /* 0x040fe20005800000 */
[----:B------:R-:W-:Y:S01]  /*12f70*/  IMAD R128, R128, UR5, RZ ;  /* 0x0000000580807c24 */ /* 0x000fe2000f8e02ff */
[C---:B------:R-:W-:Y:S01]  /*12f80*/  SEL R117, R43.reuse, R117, !P3 ;  /* 0x000000752b757207 */ /* 0x040fe20005800000 */
[----:B------:R1:W-:Y:S01]  /*12f90*/  STL [R1+0x7f0], R5 ;  /* 0x0007f00501007387 */ /* 0x0003e20000100800 */
[----:B------:R-:W-:Y:S01]  /*12fa0*/  SEL R114, R43, R114, !P3 ;  /* 0x000000722b727207 */ /* 0x000fe20005800000 */
[----:B------:R-:W2:Y:S01]  /*12fb0*/  LDCU UR14, c[0x0][0x3b0] ;  /* 0x00007600ff0e77ac */ /* 0x000ea20008000800 */
[----:B0-----:R-:W-:-:S02]  /*12fc0*/  IADD3 R12, P6, PT, R26, R7, RZ ;  /* 0x000000071a0c7210 */ /* 0x001fc40007fde0ff */
[C---:B------:R-:W-:Y:S02]  /*12fd0*/  SEL R112, R43.reuse, R112, !P3 ;  /* 0x000000702b707207 */ /* 0x040fe40005800000 */
[C---:B------:R-:W-:Y:S02]  /*12fe0*/  SEL R76, R43.reuse, R76, !P3 ;  /* 0x0000004c2b4c7207 */ /* 0x040fe40005800000 */
[C---:B------:R-:W-:Y:S02]  /*12ff0*/  SEL R109, R43.reuse, R109, !P3 ;  /* 0x0000006d2b6d7207 */ /* 0x040fe40005800000 */
[C---:B------:R-:W-:Y:S02]  /*13000*/  SEL R106, R43.reuse, R106, !P3 ;  /* 0x0000006a2b6a7207 */ /* 0x040fe40005800000 */
[C---:B------:R-:W-:Y:S02]  /*13010*/  SEL R102, R43.reuse, R102, !P3 ;  /* 0x000000662b667207 */ /* 0x040fe40005800000 */
[----:B------:R-:W-:-:S02]  /*13020*/  SEL R98, R43, R98, !P3 ;  /* 0x000000622b627207 */ /* 0x000fc40005800000 */
        /* <DEDUP_REMOVED lines=9> */
[----:B------:R-:W-:Y:S02]  /*130c0*/  SEL R32, R43, R32, !P3 ;  /* 0x000000202b207207 */ /* 0x000fe40005800000 */
[----:B------:R-:W-:Y:S01]  /*130d0*/  PRMT R138, RZ, 0x7610, R138 ;  /* 0x00007610ff8a7816 */ /* 0x000fe2000000008a */
[----:B------:R-:W0:Y:S01]  /*130e0*/  S2R R135, SR_TID.X ;  /* 0x0000000000877919 */ /* 0x000e220000002100 */
[-C--:B-1----:R-:W-:Y:S01]  /*130f0*/  LEA.HI.X.SX32 R5, R25, R6.reuse, 0x1, P5 ;  /* 0x0000000619057211 */ /* 0x082fe200028f0eff */
[----:B------:R-:W1:Y:S01]  /*13100*/  LDCU UR15, c[0x0][0x3b0] ;  /* 0x00007600ff0f77ac */ /* 0x000e620008000800 */
[----:B------:R3:W-:Y:S01]  /*13110*/  STL [R1+0x834], R12 ;  /* 0x0008340c01007387 */ /* 0x0007e20000100800 */
[----:B------:R-:W-:Y:S01]  /*13120*/  PRMT R137, RZ, 0x7610, R137 ;  /* 0x00007610ff897816 */ /* 0x000fe20000000089 */
[----:B------:R-:W4:Y:S02]  /*13130*/  LDCU UR16, c[0x0][0x3b0] ;  /* 0x00007600ff1077ac */ /* 0x000f240008000800 */
[----:B------:R-:W-:Y:S01]  /*13140*/  STL [R1+0xb7c], R25 ;  /* 0x000b7c1901007387 */ /* 0x000fe20000100800 */
[----:B------:R-:W-:Y:S01]  /*13150*/  PRMT R136, RZ, 0x7610, R136 ;  /* 0x00007610ff887816 */ /* 0x000fe20000000088 */
[----:B------:R-:W0:Y:S02]  /*13160*/  LDCU UR17, c[0x0][0x3b0] ;  /* 0x00007600ff1177ac */ /* 0x000e240008000800 */
[----:B------:R1:W-:Y:S01]  /*13170*/  STL [R1+0x810], R5 ;  /* 0x0008100501007387 */ /* 0x0003e20000100800 */
[----:B---3--:R-:W-:Y:S01]  /*13180*/  IADD3 R12, P5, PT, R27, R7, RZ ;  /* 0x000000071b0c7210 */ /* 0x008fe20007fbe0ff */
[----:B------:R-:W3:Y:S01]  /*13190*/  LDCU UR42, c[0x0][0x3b0] ;  /* 0x00007600ff2a77ac */ /* 0x000ee20008000800 */
[----:B-1----:R-:W-:-:S03]  /*131a0*/  LEA.HI.X.SX32 R5, R26, R6, 0x1, P6 ;  /* 0x000000061a057211 */ /* 0x002fc600030f0eff */
[----:B------:R-:W-:Y:S01]  /*131b0*/  STL [R1+0x854], R12 ;  /* 0x0008540c01007387 */ /* 0x000fe20000100800 */
[----:B------:R-:W-:-:S03]  /*131c0*/  IADD3 R14, P6, PT, R28, R7, RZ ;  /* 0x000000071c0e7210 */ /* 0x000fc60007fde0ff */
[----:B------:R1:W-:Y:S01]  /*131d0*/  STL [R1+0x830], R5 ;  /* 0x0008300501007387 */ /* 0x0003e20000100800 */
[----:B------:R-:W-:-:S03]  /*131e0*/  LEA.HI.X.SX32 R16, R28, R6, 0x1, P6 ;  /* 0x000000061c107211 */ /* 0x000fc600030f0eff */
[----:B------:R0:W-:Y:S01]  /*131f0*/  STL [R1+0x874], R14 ;  /* 0x0008740e01007387 */ /* 0x0001e20000100800 */
[----:B-1----:R-:W-:Y:S02]  /*13200*/  LEA.HI.X.SX32 R5, R27, R6, 0x1, P5 ;  /* 0x000000061b057211 */ /* 0x002fe400028f0eff */
[-C--:B------:R-:W-:Y:S01]  /*13210*/  IADD3 R69, P5, PT, R10, R7.reuse, RZ ;  /* 0x000000070a457210 */ /* 0x080fe20007fbe0ff */
[----:B------:R-:W-:Y:S01]  /*13220*/  STL [R1+0xb84], R27 ;  /* 0x000b841b01007387 */ /* 0x000fe20000100800 */
[----:B0-----:R-:W-:-:S03]  /*13230*/  IADD3 R14, P6, PT, R4, R7, RZ ;  /* 0x00000007040e7210 */ /* 0x001fc60007fde0ff */
[----:B------:R-:W-:Y:S04]  /*13240*/  STL [R1+0x850], R5 ;  /* 0x0008500501007387 */ /* 0x000fe80000100800 */
[----:B------:R-:W-:Y:S01]  /*13250*/  STL [R1+0x870], R16 ;  /* 0x0008701001007387 */ /* 0x000fe20000100800 */
[----:B------:R-:W-:-:S03]  /*13260*/  IMAD R50, R50, UR5, RZ ;  /* 0x0000000532327c24 */ /* 0x000fc6000f8e02ff */
[----:B------:R-:W-:Y:S04]  /*13270*/  STL [R1+0x894], R69 ;  /* 0x0008944501007387 */ /* 0x000fe80000100800 */
[----:B------:R0:W-:Y:S01]  /*13280*/  STL [R1+0x8b4], R14 ;  /* 0x0008b40e01007387 */ /* 0x0001e20000100800 */
[----:B------:R-:W-:Y:S01]  /*13290*/  IMAD R46, R46, UR5, RZ ;  /* 0x000000052e2e7c24 */ /* 0x000fe2000f8e02ff */
[-C--:B0-----:R-:W-:Y:S02]  /*132a0*/  LEA.HI.X.SX32 R14, R10, R6.reuse, 0x1, P5 ;  /* 0x000000060a0e7211 */ /* 0x081fe400028f0eff */
[----:B------:R-:W-:Y:S02]  /*132b0*/  LEA.HI.X.SX32 R10, R4, R6, 0x1, P6 ;  /* 0x00000006040a7211 */ /* 0x000fe400030f0eff */
[-C--:B------:R-:W-:Y:S01]  /*132c0*/  IADD3 R68, P5, PT, R55, R7.reuse, RZ ;  /* 0x0000000737447210 */ /* 0x080fe20007fbe0ff */
[----:B------:R-:W-:Y:S01]  /*132d0*/  STL [R1+0x890], R14 ;  /* 0x0008900e01007387 */ /* 0x000fe20000100800 */
[----:B------:R-:W-:-:S03]  /*132e0*/  IADD3 R64, P6, PT, R50, R7, RZ ;  /* 0x0000000732407210 */ /* 0x000fc60007fde0ff */
[----:B------:R0:W-:Y:S01]  /*132f0*/  STL [R1+0x8b0], R10 ;  /* 0x0008b00a01007387 */ /* 0x0001e20000100800 */
[-C--:B------:R-:W-:Y:S02]  /*13300*/  LEA.HI.X.SX32 R66, R50, R6.reuse, 0x1, P6 ;  /* 0x0000000632427211 */ /* 0x080fe400030f0eff */
[-C--:B------:R-:W-:Y:S01]  /*13310*/  IADD3 R58, P6, PT, R41, R7.reuse, RZ ;  /* 0x00000007293a7210 */ /* 0x080fe20007fde0ff */
[----:B------:R-:W-:Y:S01]  /*13320*/  STL [R1+0xdc], R68 ;  /* 0x0000dc4401007387 */ /* 0x000fe20000100800 */
[-C--:B0-----:R-:W-:Y:S02]  /*13330*/  LEA.HI.X.SX32 R10, R55, R6.reuse, 0x1, P5 ;  /* 0x00000006370a7211 */ /* 0x081fe400028f0eff */
[CC--:B------:R-:W-:Y:S01]  /*13340*/  IADD3 R60, P5, PT, R46.reuse, R7.reuse, RZ ;  /* 0x000000072e3c7210 */ /* 0x0c0fe20007fbe0ff */
[----:B------:R-:W-:Y:S01]  /*13350*/  STL [R1+0x11c], R64 ;  /* 0x00011c4001007387 */ /* 0x000fe20000100800 */
[-C--:B------:R-:W-:Y:S02]  /*13360*/  LEA.HI.X.SX32 R14, R41, R6.reuse, 0x1, P6 ;  /* 0x00000006290e7211 */ /* 0x080fe400030f0eff */
[----:B------:R-:W-:Y:S01]  /*13370*/  LEA.HI.X.SX32 R62, R46, R6, 0x1, P5 ;  /* 0x000000062e3e7211 */ /* 0x000fe200028f0eff */
[----:B------:R-:W-:Y:S01]  /*13380*/  STL [R1+0xd8], R10 ;  /* 0x0000d80a01007387 */ /* 0x000fe20000100800 */
[----:B------:R-:W-:-:S03]  /*13390*/  IADD3 R56, P5, PT, R37, R7, RZ ;  /* 0x0000000725387210 */ /* 0x000fc60007fbe0ff */
[----:B------:R-:W-:Y:S01]  /*133a0*/  STL [R1+0xbac], R50 ;  /* 0x000bac3201007387 */ /* 0x000fe20000100800 */
[----:B------:R-:W-:-:S03]  /*133b0*/  IADD3 R16, P6, PT, R140, R7, RZ ;  /* 0x000000078c107210 */ /* 0x000fc60007fde0ff */
[----:B------:R-:W-:Y:S04]  /*133c0*/  STL [R1+0x15c], R60 ;  /* 0x00015c3c01007387 */ /* 0x000fe80000100800 */
[----:B------:R-:W-:Y:S04]  /*133d0*/  STL [R1+0x118], R66 ;  /* 0x0001184201007387 */ /* 0x000fe80000100800 */
[----:B------:R-:W-:Y:S01]  /*133e0*/  STL [R1+0xba4], R46 ;  /* 0x000ba42e01007387 */ /* 0x000fe20000100800 */
[----:B------:R-:W-:-:S03]  /*133f0*/  LEA.HI.X.SX32 R18, R37, R6, 0x1, P5 ;  /* 0x0000000625127211 */ /* 0x000fc600028f0eff */
[----:B------:R-:W-:Y:S04]  /*13400*/  STL [R1+0x19c], R58 ;  /* 0x00019c3a01007387 */ /* 0x000fe80000100800 */
[----:B------:R-:W-:Y:S04]  /*13410*/  STL [R1+0x158], R62 ;  /* 0x0001583e01007387 */ /* 0x000fe80000100800 */
[----:B------:R-:W-:Y:S04]  /*13420*/  STL [R1+0xb9c], R41 ;  /* 0x000b9c2901007387 */ /* 0x000fe80000100800 */
[----:B------:R-:W-:Y:S04]  /*13430*/  STL [R1+0x198], R14 ;  /* 0x0001980e01007387 */ /* 0x000fe80000100800 */
[----:B------:R-:W-:Y:S04]  /*13440*/  STL [R1+0x1dc], R56 ;  /* 0x0001dc3801007387 */ /* 0x000fe80000100800 */
[----:B------:R0:W-:Y:S04]  /*13450*/  STL [R1+0x23c], R16 ;  /* 0x00023c1001007387 */ /* 0x0001e80000100800 */
[----:B------:R-:W-:Y:S04]  /*13460*/  STL [R1+0xb8c], R80 ;  /* 0x000b8c5001007387 */ /* 0x000fe80000100800 */
[----:B------:R-:W-:Y:S01]  /*13470*/  STL [R1+0xb90], R37 ;  /* 0x000b902501007387 */ /* 0x000fe20000100800 */
[----:B0-----:R-:W-:-:S03]  /*13480*/  IADD3 R16, P5, PT, R134, R7, RZ ;  /* 0x0000000786107210 */ /* 0x001fc60007fbe0ff */
[----:B------:R0:W-:Y:S01]  /*13490*/  STL [R1+0x1d8], R18 ;  /* 0x0001d81201007387 */ /* 0x0001e20000100800 */
[----:B------:R-:W-:Y:S02]  /*134a0*/  IMAD R122, R122, UR5, RZ ;  /* 0x000000057a7a7c24 */ /* 0x000fe4000f8e02ff */
[----:B------:R-:W-:Y:S01]  /*134b0*/  IMAD R117, R117, UR5, RZ ;  /* 0x0000000575757c24 */ /* 0x000fe2000f8e02ff */
[----:B------:R-:W-:Y:S01]  /*134c0*/  STL [R1+0x27c], R16 ;  /* 0x00027c1001007387 */ /* 0x000fe20000100800 */
[----:B0-----:R-:W-:Y:S02]  /*134d0*/  LEA.HI.X.SX32 R18, R140, R6, 0x1, P6 ;  /* 0x000000068c127211 */ /* 0x001fe400030f0eff */
[----:B------:R-:W-:-:S03]  /*134e0*/  IADD3 R52, P6, PT, R128, R7, RZ ;  /* 0x0000000780347210 */ /* 0x000fc60007fde0ff */
[----:B------:R0:W-:Y:S01]  /*134f0*/  STL [R1+0x238], R18 ;  /* 0x0002381201007387 */ /* 0x0001e20000100800 */
[-C--:B------:R-:W-:Y:S01]  /*13500*/  LEA.HI.X.SX32 R19, R128, R6.reuse, 0x1, P6 ;  /* 0x0000000680137211 */ /* 0x080fe200030f0eff */
[----:B------:R-:W-:Y:S01]  /*13510*/  IMAD R24, R114, UR13, RZ ;  /* 0x0000000d72187c24 */ /* 0x000fe2000f8e02ff */
[-C--:B------:R-:W-:Y:S01]  /*13520*/  IADD3 R46, P6, PT, R117, R7.reuse, RZ ;  /* 0x00000007752e7210 */ /* 0x080fe20007fde0ff */
[----:B------:R-:W-:Y:S01]  /*13530*/  IMAD R22, R112, UR41, RZ ;  /* 0x0000002970167c24 */ /* 0x000fe2000f8e02ff */
[----:B------:R-:W-:Y:S01]  /*13540*/  STL [R1+0xb94], R76 ;  /* 0x000b944c01007387 */ /* 0x000fe20000100800 */
[-C--:B0-----:R-:W-:Y:S01]  /*13550*/  LEA.HI.X.SX32 R18, R134, R6.reuse, 0x1, P5 ;  /* 0x0000000686127211 */ /* 0x081fe200028f0eff */
[----:B------:R-:W-:Y:S01]  /*13560*/  IMAD R20, R109, UR40, RZ ;  /* 0x000000286d147c24 */ /* 0x000fe2000f8e02ff */
[-C--:B------:R-:W-:Y:S01]  /*13570*/  IADD3 R48, P5, PT, R122, R7.reuse, RZ ;  /* 0x000000077a307210 */ /* 0x080fe20007fbe0ff */
[----:B------:R-:W-:Y:S01]  /*13580*/  STL [R1+0x2bc], R52 ;  /* 0x0002bc3401007387 */ /* 0x000fe20000100800 */
[-C--:B------:R-:W-:Y:S01]  /*13590*/  LEA.HI.X.SX32 R21, R117, R6.reuse, 0x1, P6 ;  /* 0x0000000675157211 */ /* 0x080fe200030f0eff */
[----:B------:R-:W-:Y:S01]  /*135a0*/  IMAD R17, R106, UR39, RZ ;  /* 0x000000276a117c24 */ /* 0x000fe2000f8e02ff */
[----:B------:R-:W-:Y:S01]  /*135b0*/  LEA.HI.X.SX32 R50, R122, R6, 0x1, P5 ;  /* 0x000000067a327211 */ /* 0x000fe200028f0eff */
[----:B------:R-:W-:Y:S01]  /*135c0*/  STL [R1+0x278], R18 ;  /* 0x0002781201007387 */ /* 0x000fe20000100800 */
[----:B------:R-:W-:Y:S01]  /*135d0*/  IADD3 R44, P5, PT, R24, R7, RZ ;  /* 0x00000007182c7210 */ /* 0x000fe20007fbe0ff */
[----:B------:R-:W-:-:S02]  /*135e0*/  IMAD R15, R102, UR38, RZ ;  /* 0x00000026660f7c24 */ /* 0x000fc4000f8e02ff */
[----:B------:R-:W-:Y:S01]  /*135f0*/  IMAD R13, R98, UR37, RZ ;  /* 0x00000025620d7c24 */ /* 0x000fe2000f8e02ff */
[----:B------:R0:W-:Y:S01]  /*13600*/  STL [R1+0x2b8], R19 ;  /* 0x0002b81301007387 */ /* 0x0001e20000100800 */
[----:B------:R-:W-:Y:S02]  /*13610*/  IMAD R12, R94, UR36, RZ ;  /* 0x000000245e0c7c24 */ /* 0x000fe4000f8e02ff */
[----:B------:R-:W-:Y:S01]  /*13620*/  IMAD R5, R90, UR35, RZ ;  /* 0x000000235a057c24 */ /* 0x000fe2000f8e02ff */
[----:B------:R-:W-:Y:S01]  /*13630*/  STL [R1+0x5dc], R48 ;  /* 0x0005dc3001007387 */ /* 0x000fe20000100800 */
[----:B------:R-:W-:Y:S02]  /*13640*/  IMAD R16, R76, UR31, RZ ;  /* 0x0000001f4c107c24 */ /* 0x000fe4000f8e02ff */
[----:B------:R-:W-:Y:S01]  /*13650*/  IMAD R4, R87, UR34, RZ ;  /* 0x0000002257047c24 */ /* 0x000fe2000f8e02ff */
[----:B------:R-:W-:Y:S01]  /*13660*/  STL [R1+0x5fc], R46 ;  /* 0x0005fc2e01007387 */ /* 0x000fe20000100800 */
[----:B------:R-:W-:Y:S01]  /*13670*/  IMAD R14, R80, UR32, RZ ;  /* 0x00000020500e7c24 */ /* 0x000fe2000f8e02ff */
[----:B0-----:R-:W-:Y:S01]  /*13680*/  IADD3 R19, P6, PT, R22, R7, RZ ;  /* 0x0000000716137210 */ /* 0x001fe20007fde0ff */
[----:B------:R-:W-:Y:S01]  /*13690*/  IMAD R10, R84, UR33, RZ ;  /* 0x00000021540a7c24 */ /* 0x000fe2000f8e02ff */
[----:B------:R-:W-:Y:S01]  /*136a0*/  STL [R1+0x5d8], R50 ;  /* 0x0005d83201007387 */ /* 0x000fe20000100800 */
[----:B------:R-:W-:Y:S01]  /*136b0*/  IMAD R18, R121, UR30, RZ ;  /* 0x0000001e79127c24 */ /* 0x000fe2000f8e02ff */
[----:B------:R-:W-:Y:S01]  /*136c0*/  LEA.HI.X.SX32 R23, R22, R6, 0x1, P6 ;  /* 0x0000000616177211 */ /* 0x000fe200030f0eff */
[----:B------:R-:W-:Y:S01]  /*136d0*/  IMAD R54, R54, UR5, RZ ;  /* 0x0000000536367c24 */ /* 0x000fe2000f8e02ff */
[----:B------:R-:W-:Y:S01]  /*136e0*/  STL [R1+0x5f8], R21 ;  /* 0x0005f81501007387 */ /* 0x000fe20000100800 */
[----:B------:R-:W-:-:S02]  /*136f0*/  IMAD R49, R49, UR5, RZ ;  /* 0x0000000531317c24 */ /* 0x000fc4000f8e02ff */
[----:B------:R-:W-:Y:S01]  /*13700*/  IMAD R45, R45, UR5, RZ ;  /* 0x000000052d2d7c24 */ /* 0x000fe2000f8e02ff */
[----:B------:R-:W-:Y:S01]  /*13710*/  STL [R1+0x61c], R44 ;  /* 0x00061c2c01007387 */ /* 0x000fe20000100800 */
[----:B------:R-:W-:Y:S01]  /*13720*/  LEA.HI R135, R135, 0x7e, RZ, 0x1a ;  /* 0x0000007e87877811 */ /* 0x000fe200078fd0ff */
[----:B------:R-:W0:Y:S02]  /*13730*/  LDCU UR13, c[0x0][0x3b0] ;  /* 0x00007600ff0d77ac */ /* 0x000e240008000800 */
[----:B------:R1:W-:Y:S01]  /*13740*/  STL [R1+0x63c], R19 ;  /* 0x00063c1301007387 */ /* 0x0003e20000100800 */
[-C--:B------:R-:W-:Y:S01]  /*13750*/  IADD3 R39, P6, PT, R17, R7.reuse, RZ ;  /* 0x0000000711277210 */ /* 0x080fe20007fde0ff */
[----:B------:R-:W0:Y:S01]  /*13760*/  LDCU UR31, c[0x0][0x3b0] ;  /* 0x00007600ff1f77ac */ /* 0x000e220008000800 */
[----:B------:R-:W-:Y:S02]  /*13770*/  PRMT R140, RZ, 0x7610, R140 ;  /* 0x00007610ff8c7816 */ /* 0x000fe4000000008c */
[----:B------:R-:W-:Y:S01]  /*13780*/  PRMT R134, RZ, 0x7610, R134 ;  /* 0x00007610ff867816 */ /* 0x000fe20000000086 */
[----:B------:R-:W0:Y:S01]  /*13790*/  LDCU UR30, c[0x0][0x3b0] ;  /* 0x00007600ff1e77ac */ /* 0x000e220008000800 */
[----:B-1----:R-:W-:Y:S01]  /*137a0*/  LEA.HI.X.SX32 R19, R24, R6, 0x1, P5 ;  /* 0x0000000618137211 */ /* 0x002fe200028f0eff */
[----:B------:R-:W1:Y:S01]  /*137b0*/  LDCU UR32, c[0x0][0x3b0] ;  /* 0x00007600ff2077ac */ /* 0x000e620008000800 */
[----:B------:R-:W-:-:S03]  /*137c0*/  IADD3 R41, P5, PT, R20, R7, RZ ;  /* 0x0000000714297210 */ /* 0x000fc60007fbe0ff */
[----:B------:R-:W-:Y:S01]  /*137d0*/  STL [R1+0x618], R19 ;  /* 0x0006181301007387 */ /* 0x000fe20000100800 */
[----:B------:R-:W-:Y:S01]  /*137e0*/  PRMT R131, RZ, 0x7610, R131 ;  /* 0x00007610ff837816 */ /* 0x000fe20000000083 */
[----:B------:R-:W0:Y:S02]  /*137f0*/  LDCU UR33, c[0x0][0x3b0] ;  /* 0x00007600ff2177ac */ /* 0x000e240008000800 */
[----:B------:R1:W-:Y:S01]  /*13800*/  STL [R1+0x638], R23 ;  /* 0x0006381701007387 */ /* 0x0003e20000100800 */
[----:B------:R-:W-:Y:S01]  /*13810*/  PRMT R130, RZ, 0x7610, R130 ;  /* 0x00007610ff827816 */ /* 0x000fe20000000082 */
[----:B------:R-:W0:Y:S02]  /*13820*/  LDCU UR34, c[0x0][0x3b0] ;  /* 0x00007600ff2277ac */ /* 0x000e240008000800 */
[----:B------:R-:W-:Y:S01]  /*13830*/  STL [R1+0x65c], R41 ;  /* 0x00065c2901007387 */ /* 0x000fe20000100800 */
[----:B------:R-:W-:Y:S01]  /*13840*/  PRMT R129, RZ, 0x7610, R129 ;  /* 0x00007610ff817816 */ /* 0x000fe20000000081 */
[----:B------:R-:W0:Y:S01]  /*13850*/  LDCU UR35, c[0x0][0x3b0] ;  /* 0x00007600ff2377ac */ /* 0x000e220008000800 */
[-C--:B-1----:R-:W-:Y:S01]  /*13860*/  LEA.HI.X.SX32 R23, R20, R6.reuse, 0x1, P5 ;  /* 0x0000000614177211 */ /* 0x082fe200028f0eff */
[----:B------:R-:W-:Y:S01]  /*13870*/  STL [R1+0x67c], R39 ;  /* 0x00067c2701007387 */ /* 0x000fe20000100800 */
[CC--:B------:R-:W-:Y:S01]  /*13880*/  IADD3 R37, P5, PT, R15.reuse, R7.reuse, RZ ;  /* 0x000000070f257210 */ /* 0x0c0fe20007fbe0ff */
[----:B------:R-:W1:Y:S02]  /*13890*/  LDCU UR36, c[0x0][0x3b0] ;  /* 0x00007600ff2477ac */ /* 0x000e640008000800 */
[----:B------:R0:W-:Y:S01]  /*138a0*/  STL [R1+0x658], R23 ;  /* 0x0006581701007387 */ /* 0x0001e20000100800 */
[----:B------:R-:W-:Y:S01]  /*138b0*/  LEA.HI.X.SX32 R76, R15, R6, 0x1, P5 ;  /* 0x000000060f4c7211 */ /* 0x000fe200028f0eff */
[----:B------:R-:W1:Y:S01]  /*138c0*/  LDCU UR37, c[0x0][0x3b0] ;  /* 0x00007600ff2577ac */ /* 0x000e620008000800 */
[----:B------:R-:W-:-:S02]  /*138d0*/  IADD3 R33, P5, PT, R12, R7, RZ ;  /* 0x000000070c217210 */ /* 0x000fc40007fbe0ff */
[----:B------:R-:W-:Y:S01]  /*138e0*/  PRMT R128, RZ, 0x7610, R128 ;  /* 0x00007610ff807816 */ /* 0x000fe20000000080 */
[----:B------:R-:W1:Y:S01]  /*138f0*/  LDCU UR38, c[0x0][0x3b0] ;  /* 0x00007600ff2677ac */ /* 0x000e620008000800 */
[-C--:B0-----:R-:W-:Y:S01]  /*13900*/  LEA.HI.X.SX32 R23, R17, R6.reuse, 0x1, P6 ;  /* 0x0000000611177211 */ /* 0x081fe200030f0eff */
[----:B------:R-:W0:Y:S01]  /*13910*/  LDCU UR39, c[0x0][0x3b0] ;  /* 0x00007600ff2777ac */ /* 0x000e220008000800 */
[CC--:B------:R-:W-:Y:S02]  /*13920*/  IADD3 R35, P6, PT, R13.reuse, R7.reuse, RZ ;  /* 0x000000070d237210 */ /* 0x0c0fe40007fde0ff */
[----:B------:R-:W-:Y:S01]  /*13930*/  PRMT R125, RZ, 0x7610, R125 ;  /* 0x00007610ff7d7816 */ /* 0x000fe2000000007d */
[----:B------:R-:W0:Y:S01]  /*13940*/  LDCU UR40, c[0x0][0x3b0] ;  /* 0x00007600ff2877ac */ /* 0x000e220008000800 */
[-C--:B------:R-:W-:Y:S02]  /*13950*/  LEA.HI.X.SX32 R80, R13, R6.reuse, 0x1, P6 ;  /* 0x000000060d507211 */ /* 0x080fe400030f0eff */
[----:B------:R-:W-:Y:S01]  /*13960*/  IADD3 R31, P6, PT, R5, R7, RZ ;  /* 0x00000007051f7210 */ /* 0x000fe20007fde0ff */
[----:B------:R-:W0:Y:S01]  /*13970*/  LDCU UR41, c[0x0][0x3b0] ;  /* 0x00007600ff2977ac */ /* 0x000e220008000800 */
[----:B------:R-:W-:-:S02]  /*13980*/  LEA.HI.X.SX32 R27, R12, R6, 0x1, P5 ;  /* 0x000000060c1b7211 */ /* 0x000fc400028f0eff */
[-C--:B------:R-:W-:Y:S02]  /*13990*/  IADD3 R29, P5, PT, R4, R7.reuse, RZ ;  /* 0x00000007041d7210 */ /* 0x080fe40007fbe0ff */
[-C--:B------:R-:W-:Y:S01]  /*139a0*/  LEA.HI.X.SX32 R25, R5, R6.reuse, 0x1, P6 ;  /* 0x0000000605197211 */ /* 0x080fe200030f0eff */
[----:B------:R1:W-:Y:S01]  /*139b0*/  STL [R1+0x678], R23 ;  /* 0x0006781701007387 */ /* 0x0003e20000100800 */
[-C--:B------:R-:W-:Y:S01]  /*139c0*/  IADD3 R77, P6, PT, R10, R7.reuse, RZ ;  /* 0x000000070a4d7210 */ /* 0x080fe20007fde0ff */
[----:B------:R-:W-:Y:S02]  /*139d0*/  IMAD R21, R132, UR29, RZ ;  /* 0x0000001d84157c24 */ /* 0x000fe4000f8e02ff */
[----:B------:R-:W-:Y:S01]  /*139e0*/  STL [R1+0x69c], R37 ;  /* 0x00069c2501007387 */ /* 0x000fe20000100800 */
[----:B------:R-:W-:Y:S01]  /*139f0*/  LEA.HI.X.SX32 R72, R10, R6, 0x1, P6 ;  /* 0x000000060a487211 */ /* 0x000fe200030f0eff */
[----:B------:R-:W-:Y:S01]  /*13a00*/  IMAD R19, R133, UR28, RZ ;  /* 0x0000001c85137c24 */ /* 0x000fe2000f8e02ff */
[----:B------:R-:W-:-:S02]  /*13a10*/  IADD3 R82, P6, PT, R16, R7, RZ ;  /* 0x0000000710527210 */ /* 0x000fc40007fde0ff */
[-C--:B-1----:R-:W-:Y:S01]  /*13a20*/  LEA.HI.X.SX32 R23, R4, R6.reuse, 0x1, P5 ;  /* 0x0000000604177211 */ /* 0x082fe200028f0eff */
[----:B------:R-:W-:Y:S01]  /*13a30*/  STL [R1+0x6bc], R35 ;  /* 0x0006bc2301007387 */ /* 0x000fe20000100800 */
[-C--:B------:R-:W-:Y:S01]  /*13a40*/  IADD3 R74, P5, PT, R14, R7.reuse, RZ ;  /* 0x000000070e4a7210 */ /* 0x080fe20007fbe0ff */
[----:B------:R-:W-:Y:S01]  /*13a50*/  IMAD R12, R9, UR24, RZ ;  /* 0x00000018090c7c24 */ /* 0x000fe2000f8e02ff */
[-C--:B------:R-:W-:Y:S01]  /*13a60*/  LEA.HI.X.SX32 R78, R16, R6.reuse, 0x1, P6 ;  /* 0x00000006104e7211 */ /* 0x080fe200030f0eff */
[----:B------:R-:W-:Y:S01]  /*13a70*/  STL [R1+0x698], R76 ;  /* 0x0006984c01007387 */ /* 0x000fe20000100800 */
[-C--:B------:R-:W-:Y:S01]  /*13a80*/  LEA.HI.X.SX32 R81, R14, R6.reuse, 0x1, P5 ;  /* 0x000000060e517211 */ /* 0x080fe200028f0eff */
[----:B------:R-:W-:Y:S01]  /*13a90*/  IMAD R17, R139, UR27, RZ ;  /* 0x0000001b8b117c24 */ /* 0x000fe2000f8e02ff */
[-C--:B------:R-:W-:Y:S01]  /*13aa0*/  IADD3 R83, P5, PT, R18, R7.reuse, RZ ;  /* 0x0000000712537210 */ /* 0x080fe20007fbe0ff */
[----:B------:R-:W-:Y:S01]  /*13ab0*/  STL [R1+0x6dc], R33 ;  /* 0x0006dc2101007387 */ /* 0x000fe20000100800 */
[-C--:B------:R-:W-:Y:S01]  /*13ac0*/  IADD3 R9, P6, PT, R21, R7.reuse, RZ ;  /* 0x0000000715097210 */ /* 0x080fe20007fde0ff */
[----:B------:R-:W-:Y:S01]  /*13ad0*/  IMAD R10, R2, UR21, RZ ;  /* 0x00000015020a7c24 */ /* 0x000fe2000f8e02ff */
[-C--:B------:R-:W-:Y:S01]  /*13ae0*/  LEA.HI.X.SX32 R79, R18, R6.reuse, 0x1, P5 ;  /* 0x00000006124f7211 */ /* 0x080fe200028f0eff */
[----:B------:R-:W-:Y:S01]  /*13af0*/  STL [R1+0x6b8], R80 ;  /* 0x0006b85001007387 */ /* 0x000fe20000100800 */
[----:B------:R-:W-:Y:S01]  /*13b00*/  IMAD R15, R146, UR26, RZ ;  /* 0x0000001a920f7c24 */ /* 0x000fe2000f8e02ff */
[-C--:B------:R-:W-:Y:S01]  /*13b10*/  IADD3 R2, P5, PT, R19, R7.reuse, RZ ;  /* 0x0000000713027210 */ /* 0x080fe20007fbe0ff */
[----:B------:R-:W-:Y:S01]  /*13b20*/  IMAD R13, R11, UR25, RZ ;  /* 0x000000190b0d7c24 */ /* 0x000fe2000f8e02ff */
[----:B------:R-:W-:Y:S01]  /*13b30*/  STL [R1+0x6fc], R31 ;  /* 0x0006fc1f01007387 */ /* 0x000fe20000100800 */
[-C--:B------:R-:W-:Y:S01]  /*13b40*/  LEA.HI.X.SX32 R43, R21, R6.reuse, 0x1, P6 ;  /* 0x00000006152b7211 */ /* 0x080fe200030f0eff */
[----:B------:R-:W-:Y:S01]  /*13b50*/  IMAD R5, R0, UR20, RZ ;  /* 0x0000001400057c24 */ /* 0x000fe2000f8e02ff */
[----:B------:R-:W-:Y:S01]  /*13b60*/  PRMT R133, RZ, 0x7610, R133 ;  /* 0x00007610ff857816 */ /* 0x000fe20000000085 */
[----:B------:R-:W-:Y:S01]  /*13b70*/  STL [R1+0x6d8], R27 ;  /* 0x0006d81b01007387 */ /* 0x000fe20000100800 */
[-C--:B------:R-:W-:Y:S01]  /*13b80*/  IADD3 R165, P6, PT, R17, R7.reuse, RZ ;  /* 0x0000000711a57210 */ /* 0x080fe20007fde0ff */
[----:B------:R-:W-:Y:S01]  /*13b90*/  IMAD R4, R32, UR19, RZ ;  /* 0x0000001320047c24 */ /* 0x000fe2000f8e02ff */
[-C--:B------:R-:W-:Y:S01]  /*13ba0*/  LEA.HI.X.SX32 R0, R19, R6.reuse, 0x1, P5 ;  /* 0x0000000613007211 */ /* 0x080fe200028f0eff */
[----:B------:R-:W-:Y:S01]  /*13bb0*/  STL [R1+0x71c], R29 ;  /* 0x00071c1d01007387 */ /* 0x000fe20000100800 */
[-C--:B------:R-:W-:Y:S01]  /*13bc0*/  LEA.HI.X.SX32 R11, R17, R6.reuse, 0x1, P6 ;  /* 0x00000006110b7211 */ /* 0x080fe200030f0eff */
[----:B------:R-:W1:Y:S02]  /*13bd0*/  LDCU UR19, c[0x0][0x3b0] ;  /* 0x00007600ff1377ac */ /* 0x000e640008000800 */
[----:B------:R-:W-:Y:S01]  /*13be0*/  STL [R1+0x6f8], R25 ;  /* 0x0006f81901007387 */ /* 0x000fe20000100800 */
[----:B------:R-:W-:Y:S01]  /*13bf0*/  PRMT R139, RZ, 0x7610, R139 ;  /* 0x00007610ff8b7816 */ /* 0x000fe2000000008b */
[----:B------:R-:W0:Y:S02]  /*13c00*/  LDCU UR20, c[0x0][0x3b0] ;  /* 0x00007600ff1477ac */ /* 0x000e240008000800 */
[----:B------:R-:W-:Y:S01]  /*13c10*/  STL [R1+0x73c], R77 ;  /* 0x00073c4d01007387 */ /* 0x000fe20000100800 */
[-C--:B------:R-:W-:Y:S01]  /*13c20*/  IADD3 R163, P5, PT, R15, R7.reuse, RZ ;  /* 0x000000070fa37210 */ /* 0x080fe20007fbe0ff */
[----:B------:R-:W0:Y:S02]  /*13c30*/  LDCU UR21, c[0x0][0x3b0] ;  /* 0x00007600ff1577ac */ /* 0x000e240008000800 */
        /* <DEDUP_REMOVED lines=10> */
[-C--:B------:R-:W-:Y:S01]  /*13ce0*/  LEA.HI.X.SX32 R164, R15, R6.reuse, 0x1, P5 ;  /* 0x000000060fa47211 */ /* 0x080fe200028f0eff */
[----:B------:R-:W0:Y:S02]  /*13cf0*/  LDCU UR27, c[0x0][0x3b0] ;  /* 0x00007600ff1b77ac */ /* 0x000e240008000800 */
[----:B------:R-:W-:Y:S01]  /*13d00*/  STL [R1+0x758], R81 ;  /* 0x0007585101007387 */ /* 0x000fe20000100800 */
[-C--:B------:R-:W-:Y:S01]  /*13d10*/  IADD3 R159, P5, PT, R12, R7.reuse, RZ ;  /* 0x000000070c9f7210 */ /* 0x080fe20007fbe0ff */
[----:B------:R-:W0:Y:S02]  /*13d20*/  LDCU UR28, c[0x0][0x3b0] ;  /* 0x00007600ff1c77ac */ /* 0x000e240008000800 */
[----:B------:R-:W-:Y:S01]  /*13d30*/  STL [R1+0x79c], R83 ;  /* 0x00079c5301007387 */ /* 0x000fe20000100800 */
[----:B------:R-:W-:Y:S01]  /*13d40*/  LEA.HI.X.SX32 R162, R13, R6, 0x1, P6 ;  /* 0x000000060da27211 */ /* 0x000fe200030f0eff */
[----:B------:R-:W0:Y:S02]  /*13d50*/  LDCU UR29, c[0x0][0x3b0] ;  /* 0x00007600ff1d77ac */ /* 0x000e240008000800 */
[----:B------:R-:W-:Y:S01]  /*13d60*/  STL [R1+0x778], R78 ;  /* 0x0007784e01007387 */ /* 0x000fe20000100800 */
[----:B------:R-:W-:-:S03]  /*13d70*/  IADD3 R157, P6, PT, R10, R7, RZ ;  /* 0x000000070a9d7210 */ /* 0x000fc60007fde0ff */
[----:B------:R-:W-:Y:S04]  /*13d80*/  STL [R1+0x7bc], R9 ;  /* 0x0007bc0901007387 */ /* 0x000fe80000100800 */
[----:B------:R-:W-:Y:S01]  /*13d90*/  STL [R1+0x798], R79 ;  /* 0x0007984f01007387 */ /* 0x000fe20000100800 */
[----:B------:R-:W-:-:S03]  /*13da0*/  LEA.HI.X.SX32 R160, R12, R6, 0x1, P5 ;  /* 0x000000060ca07211 */ /* 0x000fc600028f0eff */
[----:B------:R-:W-:Y:S01]  /*13db0*/  STL [R1+0x7dc], R2 ;  /* 0x0007dc0201007387 */ /* 0x000fe20000100800 */
[----:B------:R-:W-:-:S03]  /*13dc0*/  IADD3 R155, P5, PT, R5, R7, RZ ;  /* 0x00000007059b7210 */ /* 0x000fc60007fbe0ff */
[----:B------:R-:W-:Y:S01]  /*13dd0*/  STL [R1+0x7b8], R43 ;  /* 0x0007b82b01007387 */ /* 0x000fe20000100800 */
[----:B------:R-:W-:-:S03]  /*13de0*/  IMAD R13, R141, UR5, RZ ;  /* 0x000000058d0d7c24 */ /* 0x000fc6000f8e02ff */
[----:B------:R-:W-:Y:S01]  /*13df0*/  STL [R1+0x7fc], R165 ;  /* 0x0007fca501007387 */ /* 0x000fe20000100800 */
[----:B------:R-:W-:-:S03]  /*13e00*/  LEA.HI.X.SX32 R158, R10, R6, 0x1, P6 ;  /* 0x000000060a9e7211 */ /* 0x000fc600030f0eff */
[----:B------:R-:W-:Y:S01]  /*13e10*/  STL [R1+0x7d8], R0 ;  /* 0x0007d80001007387 */ /* 0x000fe20000100800 */
[----:B------:R-:W-:-:S03]  /*13e20*/  IADD3 R141, P6, PT, R4, R7, RZ ;  /* 0x00000007048d7210 */ /* 0x000fc60007fde0ff */
        /* <DEDUP_REMOVED lines=13> */
[----:B------:R-:W-:-:S03]  /*13f00*/  IMAD R4, R144, UR5, RZ ;  /* 0x0000000590047c24 */ /* 0x000fc6000f8e02ff */
[----:B------:R-:W-:Y:S01]  /*13f10*/  STL [R1+0x858], R160 ;  /* 0x000858a001007387 */ /* 0x000fe20000100800 */
[----:B------:R-:W-:-:S03]  /*13f20*/  IADD3 R150, P5, PT, R45, R7, RZ ;  /* 0x000000072d967210 */ /* 0x000fc60007fbe0ff */
        /* <DEDUP_REMOVED lines=17> */
[----:B------:R-:W-:-:S03]  /*14040*/  IMAD.MOV R10, RZ, RZ, -R145 ;  /* 0x000000ffff0a7224 */ /* 0x000fc600078e0a91 */
[----:B------:R-:W-:Y:S01]  /*14050*/  STL [R1+0x120], R144 ;  /* 0x0001209001007387 */ /* 0x000fe20000100800 */
[----:B------:R-:W-:-:S03]  /*14060*/  IADD3 R13, P5, PT, R5, R7, RZ ;  /* 0x00000007050d7210 */ /* 0x000fc60007fbe0ff */
[----:B------:R-:W-:Y:S01]  /*14070*/  STL [R1+0x1a4], R148 ;  /* 0x0001a49401007387 */ /* 0x000fe20000100800 */
[----:B------:R-:W-:-:S03]  /*14080*/  LEA.HI.X.SX32 R145, R4, R6, 0x1, P6 ;  /* 0x0000000604917211 */ /* 0x000fc600030f0eff */
[----:B------:R-:W-:Y:S04]  /*14090*/  STL [R1+0x160], R151 ;  /* 0x0001609701007387 */ /* 0x000fe80000100800 */
[----:B------:R-:W-:Y:S04]  /*140a0*/  STL [R1+0x1e4], R146 ;  /* 0x0001e49201007387 */ /* 0x000fe80000100800 */
[----:B------:R-:W-:Y:S04]  /*140b0*/  STL [R1+0x1a0], R149 ;  /* 0x0001a09501007387 */ /* 0x000fe80000100800 */
[----:B------:R-:W-:Y:S01]  /*140c0*/  STL [R1+0x244], R143 ;  /* 0x0002448f01007387 */ /* 0x000fe20000100800 */
[----:B------:R-:W-:-:S03]  /*140d0*/  LEA.HI.X.SX32 R14, R5, R6, 0x1, P5 ;  /* 0x00000006050e7211 */ /* 0x000fc600028f0eff */
[----:B------:R-:W2:Y:S04]  /*140e0*/  LDL R4, [R1+0xc4] ;  /* 0x0000c40001047983 */ /* 0x000ea80000100800 */
[----:B------:R-:W-:Y:S04]  /*140f0*/  STL [R1+0x1e0], R147 ;  /* 0x0001e09301007387 */ /* 0x000fe80000100800 */
[----:B------:R-:W-:Y:S04]  /*14100*/  STL [R1+0x284], R13 ;  /* 0x0002840d01007387 */ /* 0x000fe80000100800 */
[----:B------:R-:W-:Y:S04]  /*14110*/  STL [R1+0x240], R145 ;  /* 0x0002409101007387 */ /* 0x000fe80000100800 */
[----:B------:R-:W2:Y:S01]  /*14120*/  LDL R5, [R1+0xc0] ;  /* 0x0000c00001057983 */ /* 0x000ea20000100800 */
[----:B------:R-:W-:-:S02]  /*14130*/  IMAD.MOV R12, RZ, RZ, -R3 ;  /* 0x000000ffff0c7224 */ /* 0x000fc400078e0a03 */
[----:B------:R-:W0:Y:S01]  /*14140*/  LDC R3, c[0x0][0x3a0] ;  /* 0x0000e800ff037b82 */ /* 0x000e220000000800 */
[C---:B------:R-:W-:Y:S02]  /*14150*/  IMAD R10, R8.reuse, R10, R71 ;  /* 0x0000000a080a7224 */ /* 0x040fe400078e0247 */
[----:B------:R-:W-:Y:S01]  /*14160*/  IMAD R12, R8, R12, R70 ;  /* 0x0000000c080c7224 */ /* 0x000fe200078e0246 */
[----:B--2---:R-:W2:Y:S01]  /*14170*/  @P2 LDG.E.U8 R138, desc[UR22][R4.64] ;  /* 0x00000016048a2981 */ /* 0x004ea2000c1e1100 */
[----:B0-----:R-:W-:-:S03]  /*14180*/  ISETP.LT.AND P0, PT, R135, R3, P0 ;  /* 0x000000038700720c */ /* 0x001fc60000701270 */
[----:B------:R0:W-:Y:S04]  /*14190*/  STL [R1+0xae4], R10 ;  /* 0x000ae40a01007387 */ /* 0x0001e80000100800 */
[----:B0-----:R-:W3:Y:S04]  /*141a0*/  LDL R10, [R1+0x184] ;  /* 0x00018400010a7983 */ /* 0x001ee80000100800 */
[----:B------:R-:W-:Y:S04]  /*141b0*/  STL [R1+0x280], R14 ;  /* 0x0002800e01007387 */ /* 0x000fe80000100800 */
[----:B------:R-:W-:Y:S04]  /*141c0*/  STL [R1+0xae8], R12 ;  /* 0x000ae80c01007387 */ /* 0x000fe80000100800 */
[----:B------:R-:W3:Y:S04]  /*141d0*/  LDL.LU R135, [R1+0xc74] ;  /* 0x000c740001877983 */ /* 0x000ee80000300800 */
[----:B--2---:R0:W-:Y:S04]  /*141e0*/  STL [R1+0x41c], R138 ;  /* 0x00041c8a01007387 */ /* 0x0041e80000100800 */
[----:B0-----:R-:W2:Y:S04]  /*141f0*/  LDL.LU R138, [R1+0xc70] ;  /* 0x000c7000018a7983 */ /* 0x001ea80000300800 */
[----:B------:R-:W2:Y:S04]  /*14200*/  LDL R4, [R1+0x100] ;  /* 0x0001000001047983 */ /* 0x000ea80000100800 */
[----:B------:R-:W2:Y:S01]  /*14210*/  LDL R5, [R1+0x104] ;  /* 0x0001040001057983 */ /* 0x000ea20000100800 */
[----:B------:R-:W-:-:S02]  /*14220*/  PRMT R12, RZ, 0x7610, R12 ;  /* 0x00007610ff0c7816 */ /* 0x000fc4000000000c */
[----:B--2---:R-:W-:-:S04]  /*14230*/  @P2 LOP3.LUT R5, R5, R4, RZ, 0x3c, !PT ;  /* 0x0000000405052212 */ /* 0x004fc800078e3cff */
[----:B------:R-:W-:-:S04]  /*14240*/  @P2 LOP3.LUT R4, R5, R4, RZ, 0x3c, !PT ;  /* 0x0000000405042212 */ /* 0x000fc800078e3cff */
[----:B------:R-:W-:-:S05]  /*14250*/  @P2 LOP3.LUT R5, R5, R4, RZ, 0x3c, !PT ;  /* 0x0000000405052212 */ /* 0x000fca00078e3cff */
[----:B------:R0:W2:Y:S04]  /*14260*/  @P2 LDG.E.U8 R12, desc[UR22][R4.64] ;  /* 0x00000016040c2981 */ /* 0x0000a8000c1e1100 */
[----:B------:R-:W0:Y:S04]  /*14270*/  LDL R4, [R1+0x140] ;  /* 0x0001400001047983 */ /* 0x000e280000100800 */
[----:B------:R-:W0:Y:S01]  /*14280*/  LDL R5, [R1+0x144] ;  /* 0x0001440001057983 */ /* 0x000e220000100800 */
[----:B------:R-:W-:Y:S02]  /*14290*/  PRMT R138, RZ, 0x7610, R138 ;  /* 0x00007610ff8a7816 */ /* 0x000fe4000000008a */
[----:B0-----:R-:W-:-:S04]  /*142a0*/  @P2 LOP3.LUT R5, R5, R4, RZ, 0x3c, !PT ;  /* 0x0000000405052212 */ /* 0x001fc800078e3cff */
[----:B------:R-:W-:-:S04]  /*142b0*/  @P2 LOP3.LUT R4, R5, R4, RZ, 0x3c, !PT ;  /* 0x0000000405042212 */ /* 0x000fc800078e3cff */
[----:B------:R-:W-:-:S05]  /*142c0*/  @P2 LOP3.LUT R5, R5, R4, RZ, 0x3c, !PT ;  /* 0x0000000405052212 */ /* 0x000fca00078e3cff */
[----:B------:R-:W3:Y:S04]  /*142d0*/  @P2 LDG.E.U8 R138, desc[UR22][R4.64] ;  /* 0x00000016048a2981 */ /* 0x000ee8000c1e1100 */
[----:B--2---:R0:W-:Y:S04]  /*142e0*/  STL [R1+0x418], R12 ;  /* 0x0004180c01007387 */ /* 0x0041e80000100800 */
[----:B0-----:R-:W2:Y:S04]  /*142f0*/  LDL R12, [R1+0x624] ;  /* 0x00062400010c7983 */ /* 0x001ea80000100800 */
[----:B---3--:R0:W-:Y:S04]  /*14300*/  STL [R1+0x414], R138 ;  /* 0x0004148a01007387 */ /* 0x0081e80000100800 */
[----:B0-----:R-:W3:Y:S04]  /*14310*/  LDL.LU R138, [R1+0xc6c] ;  /* 0x000c6c00018a7983 */ /* 0x001ee80000300800 */
[----:B------:R-:W2:Y:S01]  /*14320*/  LDL R5, [R1+0x180] ;  /* 0x0001800001057983 */ /* 0x000ea20000100800 */
[----:B------:R-:W-:Y:S01]  /*14330*/  PRMT R135, RZ, 0x7610, R135 ;  /* 0x00007610ff877816 */ /* 0x000fe20000000087 */
[----:B------:R-:W-:-:S02]  /*14340*/  @P2 IMAD.MOV.U32 R4, RZ, RZ, R10 ;  /* 0x000000ffff042224 */ /* 0x000fc400078e000a */
[----:B------:R-:W3:Y:S04]  /*14350*/  LDL R10, [R1+0x644] ;  /* 0x00064400010a7983 */ /* 0x000ee80000100800 */
[----:B--2---:R-:W2:Y:S04]  /*14360*/  @P2 LDG.E.U8 R135, desc[UR22][R4.64] ;  /* 0x0000001604872981 */ /* 0x004ea8000c1e1100 */
[----:B--2---:R0:W-:Y:S04]  /*14370*/  STL [R1+0x410], R135 ;  /* 0x0004108701007387 */ /* 0x0041e80000100800 */
[----:B0-----:R-:W2:Y:S04]  /*14380*/  LDL.LU R135, [R1+0xc68] ;  /* 0x000c680001877983 */ /* 0x001ea80000300800 */
[----:B------:R-:W2:Y:S04]  /*14390*/  LDL R4, [R1+0x1c0] ;  /* 0x0001c00001047983 */ /* 0x000ea80000100800 */
[----:B------:R-:W2:Y:S01]  /*143a0*/  LDL R5, [R1+0x1c4] ;  /* 0x0001c40001057983 */ /* 0x000ea20000100800 */
[----:B---3--:R-:W-:-:S02]  /*143b0*/  PRMT R138, RZ, 0x7610, R138 ;  /* 0x00007610ff8a7816 */ /* 0x008fc4000000008a */
[----:B--2---:R-:W-:-:S04]  /*143c0*/  @P2 LOP3.LUT R5, R5, R4, RZ, 0x3c, !PT ;  /* 0x0000000405052212 */ /* 0x004fc800078e3cff */
[----:B------:R-:W-:-:S04]  /*143d0*/  @P2 LOP3.LUT R4, R5, R4, RZ, 0x3c, !PT ;  /* 0x0000000405042212 */ /* 0x000fc800078e3cff */
[----:B------:R-:W-:-:S05]  /*143e0*/  @P2 LOP3.LUT R5, R5, R4, RZ, 0x3c, !PT ;  /* 0x0000000405052212 */ /* 0x000fca00078e3cff */
[----:B------:R-:W2:Y:S04]  /*143f0*/  @P2 LDG.E.U8 R138, desc[UR22][R4.64] ;  /* 0x00000016048a2981 */ /* 0x000ea8000c1e1100 */
[----:B--2---:R0:W-:Y:S04]  /*14400*/  STL [R1+0x220], R138 ;  /* 0x0002208a01007387 */ /* 0x0041e80000100800 */
[----:B0-----:R-:W2:Y:S04]  /*14410*/  LDL.LU R138, [R1+0xc64] ;  /* 0x000c6400018a7983 */ /* 0x001ea80000300800 */
[----:B------:R-:W3:Y:S04]  /*14420*/  LDL R4, [R1+0x200] ;  /* 0x0002000001047983 */ /* 0x000ee80000100800 */
[----:B------:R-:W3:Y:S01]  /*14430*/  LDL R5, [R1+0x224] ;  /* 0x0002240001057983 */ /* 0x000ee20000100800 */
[----:B------:R-:W-:-:S02]  /*14440*/  PRMT R135, RZ, 0x7610, R135 ;  /* 0x00007610ff877816 */ /* 0x000fc40000000087 */
[----:B---3--:R-:W-:-:S04]  /*14450*/  @P2 LOP3.LUT R5, R5, R4, RZ, 0x3c, !PT ;  /* 0x0000000405052212 */ /* 0x008fc800078e3cff */
[----:B------:R-:W-:-:S04]  /*14460*/  @P2 LOP3.LUT R4, R5, R4, RZ, 0x3c, !PT ;  /* 0x0000000405042212 */ /* 0x000fc800078e3cff */
[----:B------:R-:W-:-:S05]  /*14470*/  @P2 LOP3.LUT R5, R5, R4, RZ, 0x3c, !PT ;  /* 0x0000000405052212 */ /* 0x000fca00078e3cff */
[----:B------:R-:W3:Y:S04]  /*14480*/  @P2 LDG.E.U8 R135, desc[UR22][R4.64] ;  /* 0x0000001604872981 */ /* 0x000ee8000c1e1100 */
[----:B---3--:R0:W-:Y:S04]  /*14490*/  STL [R1+0x21c], R135 ;  /* 0x00021c8701007387 */ /* 0x0081e80000100800 */
[----:B0-----:R-:W3:Y:S04]  /*144a0*/  LDL.LU R135, [R1+0xc60] ;  /* 0x000c600001877983 */ /* 0x001ee80000300800 */
[----:B------:R-:W3:Y:S04]  /*144b0*/  LDL R4, [R1+0x260] ;  /* 0x0002600001047983 */ /* 0x000ee80000100800 */
[----:B------:R-:W3:Y:S01]  /*144c0*/  LDL R5, [R1+0x264] ;  /* 0x0002640001057983 */ /* 0x000ee20000100800 */
[----:B--2---:R-:W-:-:S02]  /*144d0*/  PRMT R138, RZ, 0x7610, R138 ;  /* 0x00007610ff8a7816 */ /* 0x004fc4000000008a */
[----:B---3--:R-:W-:-:S04]  /*144e0*/  @P2 LOP3.LUT R5, R5, R4, RZ, 0x3c, !PT ;  /* 0x0000000405052212 */ /* 0x008fc800078e3cff */
        /* <DEDUP_REMOVED lines=29> */
[----:B------:R0:W3:Y:S04]  /*146c0*/  @P2 LDG.E.U8 R3, desc[UR22][R4.64] ;  /* 0x0000001604032981 */ /* 0x0000e8000c1e1100 */
[----:B------:R-:W0:Y:S04]  /*146d0*/  LDL R4, [R1+0x600] ;  /* 0x0006000001047983 */ /* 0x000e280000100800 */
[----:B------:R-:W0:Y:S01]  /*146e0*/  LDL R5, [R1+0x604] ;  /* 0x0006040001057983 */ /* 0x000e220000100800 */
[----:B--2---:R-:W-:Y:S02]  /*146f0*/  PRMT R138, RZ, 0x7610, R138 ;  /* 0x00007610ff8a7816 */ /* 0x004fe4000000008a */
[----:B0-----:R-:W-:-:S04]  /*14700*/  @P2 LOP3.LUT R5, R5, R4, RZ, 0x3c, !PT ;  /* 0x0000000405052212 */ /* 0x001fc800078e3cff */
[----:B------:R-:W-:-:S04]  /*14710*/  @P2 LOP3.LUT R4, R5, R4, RZ, 0x3c, !PT ;  /* 0x0000000405042212 */ /* 0x000fc800078e3cff */
[----:B------:R-:W-:-:S05]  /*14720*/  @P2 LOP3.LUT R5, R5, R4, RZ, 0x3c, !PT ;  /* 0x0000000405052212 */ /* 0x000fca00078e3cff */
[----:B------:R-:W2:Y:S04]  /*14730*/  @P2 LDG.E.U8 R138, desc[UR22][R4.64] ;  /* 0x00000016048a2981 */ /* 0x000ea8000c1e1100 */
[----:B---3--:R0:W-:Y:S04]  /*14740*/  STL [R1+0x20c], R3 ;  /* 0x00020c0301007387 */ /* 0x0081e80000100800 */
[----:B0-----:R-:W3:Y:S04]  /*14750*/  LDL R3, [R1+0x6c4] ;  /* 0x0006c40001037983 */ /* 0x001ee80000100800 */
[----:B--2---:R0:W-:Y:S04]  /*14760*/  STL [R1+0x208], R138 ;  /* 0x0002088a01007387 */ /* 0x0041e80000100800 */
[----:B0-----:R-:W2:Y:S04]  /*14770*/  LDL.LU R138, [R1+0xc50] ;  /* 0x000c5000018a7983 */ /* 0x001ea80000300800 */
[----:B------:R-:W2:Y:S01]  /*14780*/  LDL R5, [R1+0x620] ;  /* 0x0006200001057983 */ /* 0x000ea20000100800 */
[----:B------:R-:W-:-:S03]  /*14790*/  @P2 IMAD.MOV.U32 R4, RZ, RZ, R12 ;  /* 0x000000ffff042224 */ /* 0x000fc600078e000c */
[----:B------:R-:W3:Y:S04]  /*147a0*/  LDL R12, [R1+0x6e4] ;  /* 0x0006e400010c7983 */ /* 0x000ee80000100800 */
[----:B--2---:R0:W2:Y:S04]  /*147b0*/  @P2 LDG.E.U8 R140, desc[UR22][R4.64] ;  /* 0x00000016048c2981 */ /* 0x0040a8000c1e1100 */
[----:B------:R-:W3:Y:S01]  /*147c0*/  LDL R5, [R1+0x640] ;  /* 0x0006400001057983 */ /* 0x000ee20000100800 */
[----:B0-----:R-:W-:-:S03]  /*147d0*/  @P2 IMAD.MOV.U32 R4, RZ, RZ, R10 ;  /* 0x000000ffff042224 */ /* 0x001fc600078e000a */
[----:B--2---:R0:W-:Y:S01]  /*147e0*/  STL [R1+0xaec], R140 ;  /* 0x000aec8c01007387 */ /* 0x0041e20000100800 */
[----:B------:R-:W-:-:S03]  /*147f0*/  PRMT R138, RZ, 0x7610, R138 ;  /* 0x00007610ff8a7816 */ /* 0x000fc6000000008a */
[----:B------:R-:W2:Y:S04]  /*14800*/  LDL R10, [R1+0x704] ;  /* 0x00070400010a7983 */ /* 0x000ea80000100800 */
[----:B---3--:R-:W3:Y:S04]  /*14810*/  @P2 LDG.E.U8 R139, desc[UR22][R4.64] ;  /* 0x00000016048b2981 */ /* 0x008ee8000c1e1100 */
[----:B0-----:R-:W2:Y:S04]  /*14820*/  LDL R140, [R1+0x684] ;  /* 0x00068400018c7983 */ /* 0x001ea80000100800 */
[----:B------:R-:W2:Y:S04]  /*14830*/  LDL R4, [R1+0x660] ;  /* 0x0006600001047983 */ /* 0x000ea80000100800 */
[----:B------:R-:W2:Y:S04]  /*14840*/  LDL R5, [R1+0x664] ;  /* 0x0006640001057983 */ /* 0x000ea80000100800 */
[----:B---3--:R0:W-:Y:S04]  /*14850*/  STL [R1+0xaf0], R139 ;  /* 0x000af08b01007387 */ /* 0x0081e80000100800 */
[----:B0-----:R-:W3:Y:S01]  /*14860*/  LDL R139, [R1+0x724] ;  /* 0x00072400018b7983 */ /* 0x001ee20000100800 */
[----:B--2---:R-:W-:-:S04]  /*14870*/  @P2 LOP3.LUT R5, R5, R4, RZ, 0x3c, !PT ;  /* 0x0000000405052212 */ /* 0x004fc800078e3cff */
[----:B------:R-:W-:-:S04]  /*14880*/  @P2 LOP3.LUT R4, R5, R4, RZ, 0x3c, !PT ;  /* 0x0000000405042212 */ /* 0x000fc800078e3cff */
[----:B------:R-:W-:-:S05]  /*14890*/  @P2 LOP3.LUT R5, R5, R4, RZ, 0x3c, !PT ;  /* 0x0000000405052212 */ /* 0x000fca00078e3cff */
[----:B------:R0:W2:Y:S04]  /*148a0*/  @P2 LDG.E.U8 R138, desc[UR22][R4.64] ;  /* 0x00000016048a2981 */ /* 0x0000a8000c1e1100 */
[----:B------:R-:W3:Y:S01]  /*148b0*/  LDL R5, [R1+0x680] ;  /* 0x0006800001057983 */ /* 0x000ee20000100800 */
[----:B0-----:R-:W-:-:S03]  /*148c0*/  @P2 IMAD.MOV.U32 R4, RZ, RZ, R140 ;  /* 0x000000ffff042224 */ /* 0x001fc600078e008c */
[----:B--2---:R0:W-:Y:S04]  /*148d0*/  STL [R1+0xaf4], R138 ;  /* 0x000af48a01007387 */ /* 0x0041e80000100800 */
[----:B------:R-:W2:Y:S04]  /*148e0*/  LDL R140, [R1+0x744] ;  /* 0x00074400018c7983 */ /* 0x000ea80000100800 */
[----:B---3--:R-:W3:Y:S04]  /*148f0*/  @P2 LDG.E.U8 R137, desc[UR22][R4.64] ;  /* 0x0000001604892981 */ /* 0x008ee8000c1e1100 */
[----:B0-----:R-:W2:Y:S04]  /*14900*/  LDL R138, [R1+0x720] ;  /* 0x00072000018a7983 */ /* 0x001ea80000100800 */
[----:B------:R-:W2:Y:S04]  /*14910*/  LDL R4, [R1+0x6a0] ;  /* 0x0006a00001047983 */ /* 0x000ea80000100800 */
[----:B------:R-:W2:Y:S04]  /*14920*/  LDL R5, [R1+0x6a4] ;  /* 0x0006a40001057983 */ /* 0x000ea80000100800 */
[----:B---3--:R0:W-:Y:S01]  /*14930*/  STL [R1+0xaf8], R137 ;  /* 0x000af88901007387 */ /* 0x0081e20000100800 */
[----:B------:R-:W-:-:S03]  /*14940*/  PRMT R135, RZ, 0x7610, R135 ;  /* 0x00007610ff877816 */ /* 0x000fc60000000087 */
        /* <DEDUP_REMOVED lines=9> */
[----:B---3--:R3:W2:Y:S04]  /*149e0*/  @P2 LDG.E.U8 R135, desc[UR22][R4.64] ;  /* 0x0000001604872981 */ /* 0x0086a8000c1e1100 */
[----:B0-----:R-:W2:Y:S04]  /*149f0*/  LDL R136, [R1+0x700] ;  /* 0x0007000001887983 */ /* 0x001ea80000100800 */
[----:B------:R-:W2:Y:S01]  /*14a00*/  LDL R5, [R1+0x6e0] ;  /* 0x0006e00001057983 */ /* 0x000ea20000100800 */
[----:B---3--:R-:W-:-:S05]  /*14a10*/  @P2 IMAD.MOV.U32 R4, RZ, RZ, R12 ;  /* 0x000000ffff042224 */ /* 0x008fca00078e000c */
[----:B--2---:R0:W2:Y:S02]  /*14a20*/  @P2 LDG.E.U8 R134, desc[UR22][R4.64] ;  /* 0x0000001604862981 */ /* 0x0040a4000c1e1100 */
[----:B0-----:R-:W-:Y:S02]  /*14a30*/  @P2 IMAD.MOV.U32 R4, RZ, RZ, R10 ;  /* 0x000000ffff042224 */ /* 0x001fe400078e000a */
[----:B------:R-:W-:-:S05]  /*14a40*/  @P2 IMAD.MOV.U32 R5, RZ, RZ, R136 ;  /* 0x000000ffff052224 */ /* 0x000fca00078e0088 */
[----:B------:R0:W3:Y:S02]  /*14a50*/  @P2 LDG.E.U8 R133, desc[UR22][R4.64] ;  /* 0x0000001604852981 */ /* 0x0000e4000c1e1100 */
[----:B0-----:R-:W-:Y:S02]  /*14a60*/  @P2 IMAD.MOV.U32 R4, RZ, RZ, R139 ;  /* 0x000000ffff042224 */ /* 0x001fe400078e008b */
[----:B------:R-:W-:-:S05]  /*14a70*/  @P2 IMAD.MOV.U32 R5, RZ, RZ, R138 ;  /* 0x000000ffff052224 */ /* 0x000fca00078e008a */
[----:B------:R0:W4:Y:S02]  /*14a80*/  @P2 LDG.E.U8 R132, desc[UR22][R4.64] ;  /* 0x0000001604842981 */ /* 0x000124000c1e1100 */
[----:B0-----:R-:W-:Y:S02]  /*14a90*/  @P2 IMAD.MOV.U32 R4, RZ, RZ, R140 ;  /* 0x000000ffff042224 */ /* 0x001fe400078e008c */
[----:B------:R-:W-:-:S05]  /*14aa0*/  @P2 IMAD.MOV.U32 R5, RZ, RZ, R137 ;  /* 0x000000ffff052224 */ /* 0x000fca00078e0089 */
[----:B------:R0:W4:Y:S04]  /*14ab0*/  @P2 LDG.E.U8 R131, desc[UR22][R4.64] ;  /* 0x0000001604832981 */ /* 0x000128000c1e1100 */
[----:B------:R0:W-:Y:S04]  /*14ac0*/  STL [R1+0xb00], R135 ;  /* 0x000b008701007387 */ /* 0x0001e80000100800 */
[----:B------:R-:W4:Y:S04]  /*14ad0*/  LDL R12, [R1+0x7a4] ;  /* 0x0007a400010c7983 */ /* 0x000f280000100800 */
[----:B0-----:R-:W4:Y:S04]  /*14ae0*/  LDL R135, [R1+0x7a0] ;  /* 0x0007a00001877983 */ /* 0x001f280000100800 */
[----:B--2---:R-:W-:Y:S04]  /*14af0*/  STL [R1+0xb04], R134 ;  /* 0x000b048601007387 */ /* 0x004fe80000100800 */
[----:B------:R-:W2:Y:S04]  /*14b00*/  LDL R136, [R1+0x7c0] ;  /* 0x0007c00001887983 */ /* 0x000ea80000100800 */
[----:B------:R-:W2:Y:S04]  /*14b10*/  LDL R10, [R1+0x7c4] ;  /* 0x0007c400010a7983 */ /* 0x000ea80000100800 */
[----:B---3--:R0:W-:Y:S04]  /*14b20*/  STL [R1+0xb08], R133 ;  /* 0x000b088501007387 */ /* 0x0081e80000100800 */
[----:B------:R-:W3:Y:S04]  /*14b30*/  LDL R138, [R1+0x7e0] ;  /* 0x0007e000018a7983 */ /* 0x000ee80000100800 */
[----:B------:R-:W2:Y:S04]  /*14b40*/  LDL R139, [R1+0x7e4] ;  /* 0x0007e400018b7983 */ /* 0x000ea80000100800 */
[----:B----4-:R4:W-:Y:S01]  /*14b50*/  STL [R1+0xb0c], R132 ;  /* 0x000b0c8401007387 */ /* 0x0109e20000100800 */
[----:B------:R-:W-:-:S03]  /*14b60*/  @P2 IMAD.MOV.U32 R5, RZ, RZ, R127 ;  /* 0x000000ffff052224 */ /* 0x000fc600078e007f */
[----:B0-----:R-:W2:Y:S04]  /*14b70*/  LDL R133, [R1+0x800] ;  /* 0x0008000001857983 */ /* 0x001ea80000100800 */
[----:B------:R-:W2:Y:S04]  /*14b80*/  LDL R134, [R1+0x804] ;  /* 0x0008040001867983 */ /* 0x000ea80000100800 */
[----:B----4-:R-:W4:Y:S04]  /*14b90*/  LDL R132, [R1+0x780] ;  /* 0x0007800001847983 */ /* 0x010f280000100800 */
[----:B------:R0:W-:Y:S04]  /*14ba0*/  STL [R1+0xb10], R131 ;  /* 0x000b108301007387 */ /* 0x0001e80000100800 */
[----:B------:R-:W2:Y:S01]  /*14bb0*/  LDL.LU R127, [R1+0xc4c] ;  /* 0x000c4c00017f7983 */ /* 0x000ea20000300800 */
[----:B------:R-:W-:-:S03]  /*14bc0*/  @P2 IMAD.MOV.U32 R4, RZ, RZ, R126 ;  /* 0x000000ffff042224 */ /* 0x000fc600078e007e */
[----:B------:R-:W3:Y:S04]  /*14bd0*/  LDL.LU R126, [R1+0xc48] ;  /* 0x000c4800017e7983 */ /* 0x000ee80000300800 */
[----:B------:R-:W3:Y:S04]  /*14be0*/  LDL R137, [R1+0x820] ;  /* 0x0008200001897983 */ /* 0x000ee80000100800 */
[----:B------:R-:W3:Y:S04]  /*14bf0*/  LDL R140, [R1+0x824] ;  /* 0x00082400018c7983 */ /* 0x000ee80000100800 */
[----:B------:R0:W3:Y:S02]  /*14c00*/  @P2 LDG.E.U8 R130, desc[UR22][R4.64] ;  /* 0x0000001604822981 */ /* 0x0000e4000c1e1100 */
[----:B0-----:R-:W-:-:S02]  /*14c10*/  @P2 IMAD.MOV.U32 R4, RZ, RZ, R3 ;  /* 0x000000ffff042224 */ /* 0x001fc400078e0003 */
[----:B----4-:R-:W-:-:S05]  /*14c20*/  @P2 IMAD.MOV.U32 R5, RZ, RZ, R132 ;  /* 0x000000ffff052224 */ /* 0x010fca00078e0084 */
[----:B------:R0:W4:Y:S01]  /*14c30*/  @P2 LDG.E.U8 R129, desc[UR22][R4.64] ;  /* 0x0000001604812981 */ /* 0x000122000c1e1100 */
[----:B--2---:R-:W-:Y:S01]  /*14c40*/  PRMT R127, RZ, 0x7610, R127 ;  /* 0x00007610ff7f7816 */ /* 0x004fe2000000007f */
[----:B0-----:R-:W-:Y:S02]  /*14c50*/  @P2 IMAD.MOV.U32 R4, RZ, RZ, R12 ;  /* 0x000000ffff042224 */ /* 0x001fe400078e000c */
[----:B------:R-:W-:-:S05]  /*14c60*/  @P2 IMAD.MOV.U32 R5, RZ, RZ, R135 ;  /* 0x000000ffff052224 */ /* 0x000fca00078e0087 */
[----:B------:R0:W2:Y:S01]  /*14c70*/  @P2 LDG.E.U8 R128, desc[UR22][R4.64] ;  /* 0x0000001604802981 */ /* 0x0000a2000c1e1100 */
[----:B---3--:R-:W-:Y:S01]  /*14c80*/  PRMT R126, RZ, 0x7610, R126 ;  /* 0x00007610ff7e7816 */ /* 0x008fe2000000007e */
[----:B0-----:R-:W-:Y:S02]  /*14c90*/  @P2 IMAD.MOV.U32 R4, RZ, RZ, R10 ;  /* 0x000000ffff042224 */ /* 0x001fe400078e000a */
[----:B------:R-:W-:-:S05]  /*14ca0*/  @P2 IMAD.MOV.U32 R5, RZ, RZ, R136 ;  /* 0x000000ffff052224 */ /* 0x000fca00078e0088 */
[----:B------:R0:W3:Y:S02]  /*14cb0*/  @P2 LDG.E.U8 R127, desc[UR22][R4.64] ;  /* 0x00000016047f2981 */ /* 0x0000e4000c1e1100 */
[----:B0-----:R-:W-:Y:S02]  /*14cc0*/  @P2 IMAD.MOV.U32 R4, RZ, RZ, R139 ;  /* 0x000000ffff042224 */ /* 0x001fe400078e008b */
[----:B------:R-:W-:-:S05]  /*14cd0*/  @P2 IMAD.MOV.U32 R5, RZ, RZ, R138 ;  /* 0x000000ffff052224 */ /* 0x000fca00078e008a */
[----:B------:R0:W3:Y:S04]  /*14ce0*/  @P2 LDG.E.U8 R126, desc[UR22][R4.64] ;  /* 0x00000016047e2981 */ /* 0x0000e8000c1e1100 */
[----:B------:R1:W-:Y:S04]  /*14cf0*/  STL [R1+0xb14], R130 ;  /* 0x000b148201007387 */ /* 0x0003e80000100800 */
[----:B------:R-:W3:Y:S01]  /*14d00*/  LDL R3, [R1+0x840] ;  /* 0x0008400001037983 */ /* 0x000ee20000100800 */
[----:B0-----:R-:W-:Y:S02]  /*14d10*/  @P2 IMAD.MOV.U32 R4, RZ, RZ, R134 ;  /* 0x000000ffff042224 */ /* 0x001fe400078e0086 */
[----:B------:R-:W-:-:S05]  /*14d20*/  @P2 IMAD.MOV.U32 R5, RZ, RZ, R133 ;  /* 0x000000ffff052224 */ /* 0x000fca00078e0085 */
[----:B------:R0:W3:Y:S02]  /*14d30*/  @P2 LDG.E.U8 R125, desc[UR22][R4.64] ;  /* 0x00000016047d2981 */ /* 0x0000e4000c1e1100 */
[----:B0-----:R-:W-:Y:S02]  /*14d40*/  @P2 IMAD.MOV.U32 R4, RZ, RZ, R140 ;  /* 0x000000ffff042224 */ /* 0x001fe400078e008c */
[----:B------:R-:W-:-:S05]  /*14d50*/  @P2 IMAD.MOV.U32 R5, RZ, RZ, R137 ;  /* 0x000000ffff052224 */ /* 0x000fca00078e0089 */
[----:B------:R0:W3:Y:S04]  /*14d60*/  @P2 LDG.E.U8 R124, desc[UR22][R4.64] ;  /* 0x00000016047c2981 */ /* 0x0000e8000c1e1100 */
[----:B----4-:R-:W-:Y:S04]  /*14d70*/  STL [R1+0xb18], R129 ;  /* 0x000b188101007387 */ /* 0x010fe80000100800 */
[----:B------:R-:W4:Y:S04]  /*14d80*/  LDL R135, [R1+0x860] ;  /* 0x0008600001877983 */ /* 0x000f280000100800 */
[----:B------:R-:W4:Y:S04]  /*14d90*/  LDL R12, [R1+0x864] ;  /* 0x00086400010c7983 */ /* 0x000f280000100800 */
[----:B--2---:R-:W-:Y:S04]  /*14da0*/  STL [R1+0xb1c], R128 ;  /* 0x000b1c8001007387 */ /* 0x004fe80000100800 */
[----:B------:R-:W2:Y:S04]  /*14db0*/  LDL R136, [R1+0x880] ;  /* 0x0008800001887983 */ /* 0x000ea80000100800 */
[----:B------:R-:W2:Y:S04]  /*14dc0*/  LDL R10, [R1+0x884] ;  /* 0x00088400010a7983 */ /* 0x000ea80000100800 */
[----:B---3--:R-:W-:Y:S04]  /*14dd0*/  STL [R1+0xb20], R127 ;  /* 0x000b207f01007387 */ /* 0x008fe80000100800 */
[----:B------:R-:W3:Y:S04]  /*14de0*/  LDL R138, [R1+0x8a0] ;  /* 0x0008a000018a7983 */ /* 0x000ee80000100800 */
[----:B------:R-:W3:Y:S01]  /*14df0*/  LDL R139, [R1+0x8a4] ;  /* 0x0008a400018b7983 */ /* 0x000ee20000100800 */
[----:B------:R-:W-:Y:S01]  /*14e00*/  PRMT R123, RZ, 0x7610, R123 ;  /* 0x00007610ff7b7816 */ /* 0x000fe2000000007b */
[----:B0-----:R-:W-:-:S02]  /*14e10*/  @P2 IMAD.MOV.U32 R4, RZ, RZ, R119 ;  /* 0x000000ffff042224 */ /* 0x001fc400078e0077 */
[----:B------:R0:W-:Y:S01]  /*14e20*/  STL [R1+0xb24], R126 ;  /* 0x000b247e01007387 */ /* 0x0001e20000100800 */
[----:B------:R-:W-:-:S05]  /*14e30*/  @P2 IMAD.MOV.U32 R5, RZ, RZ, R3 ;  /* 0x000000ffff052224 */ /* 0x000fca00078e0003 */
[----:B------:R4:W3:Y:S04]  /*14e40*/  @P2 LDG.E.U8 R123, desc[UR22][R4.64] ;  /* 0x00000016047b2981 */ /* 0x0008e8000c1e1100 */
[----:B------:R-:W-:Y:S04]  /*14e50*/  STL [R1+0xb28], R125 ;  /* 0x000b287d01007387 */ /* 0x000fe80000100800 */
[----:B------:R-:W3:Y:S04]  /*14e60*/  LDL R140, [R1+0xc8] ;  /* 0x0000c800018c7983 */ /* 0x000ee80000100800 */
[----:B------:R-:W-:Y:S04]  /*14e70*/  STL [R1+0xb2c], R124 ;  /* 0x000b2c7c01007387 */ /* 0x000fe80000100800 */
[----:B------:R-:W3:Y:S01]  /*14e80*/  LDL.LU R119, [R1+0xc44] ;  /* 0x000c440001777983 */ /* 0x000ee20000300800 */
[----:B------:R-:W-:-:S02]  /*14e90*/  PRMT R122, RZ, 0x7610, R122 ;  /* 0x00007610ff7a7816 */ /* 0x000fc4000000007a */
[----:B------:R-:W-:Y:S01]  /*14ea0*/  PRMT R121, RZ, 0x7610, R121 ;  /* 0x00007610ff797816 */ /* 0x000fe20000000079 */
[----:B------:R-:W3:Y:S01]  /*14eb0*/  LDL R131, [R1+0x108] ;  /* 0x0001080001837983 */ /* 0x000ee20000100800 */
[----:B------:R-:W-:-:S03]  /*14ec0*/  PRMT R120, RZ, 0x7610, R120 ;  /* 0x00007610ff787816 */ /* 0x000fc60000000078 */
[----:B------:R-:W3:Y:S04]  /*14ed0*/  LDL R134, [R1+0x10c] ;  /* 0x00010c0001867983 */ /* 0x000ee80000100800 */
[----:B------:R-:W3:Y:S04]  /*14ee0*/  LDL R137, [R1+0x148] ;  /* 0x0001480001897983 */ /* 0x000ee80000100800 */
[----:B------:R-:W3:Y:S01]  /*14ef0*/  LDL R3, [R1+0x14c] ;  /* 0x00014c0001037983 */ /* 0x000ee20000100800 */
[----:B----4-:R-:W-:Y:S02]  /*14f00*/  @P2 IMAD.MOV.U32 R5, RZ, RZ, R135 ;  /* 0x000000ffff052224 */ /* 0x010fe400078e0087 */
[----:B------:R-:W-:-:S05]  /*14f10*/  @P2 IMAD.MOV.U32 R4, RZ, RZ, R12 ;  /* 0x000000ffff042224 */ /* 0x000fca00078e000c */
[----:B------:R2:W4:Y:S02]  /*14f20*/  @P2 LDG.E.U8 R122, desc[UR22][R4.64] ;  /* 0x00000016047a2981 */ /* 0x000524000c1e1100 */
[----:B--2---:R-:W-:Y:S02]  /*14f30*/  @P2 IMAD.MOV.U32 R5, RZ, RZ, R136 ;  /* 0x000000ffff052224 */ /* 0x004fe400078e0088 */
[----:B------:R-:W-:-:S05]  /*14f40*/  @P2 IMAD.MOV.U32 R4, RZ, RZ, R10 ;  /* 0x000000ffff042224 */ /* 0x000fca00078e000a */
[----:B------:R3:W2:Y:S02]  /*14f50*/  @P2 LDG.E.U8 R121, desc[UR22][R4.64] ;  /* 0x0000001604792981 */ /* 0x0006a4000c1e1100 */
[----:B---3--:R-:W-:Y:S02]  /*14f60*/  @P2 IMAD.MOV.U32 R5, RZ, RZ, R138 ;  /* 0x000000ffff052224 */ /* 0x008fe400078e008a */
[----:B------:R-:W-:-:S05]  /*14f70*/  @P2 IMAD.MOV.U32 R4, RZ, RZ, R139 ;  /* 0x000000ffff042224 */ /* 0x000fca00078e008b */
[----:B------:R3:W2:Y:S02]  /*14f80*/  @P2 LDG.E.U8 R120, desc[UR22][R4.64] ;  /* 0x0000001604782981 */ /* 0x0006a4000c1e1100 */
[----:B---3--:R-:W-:Y:S02]  /*14f90*/  @P2 IMAD.MOV.U32 R4, RZ, RZ, R115 ;  /* 0x000000ffff042224 */ /* 0x008fe400078e0073 */
[----:B------:R-:W-:Y:S04]  /*14fa0*/  STL [R1+0xb30], R123 ;  /* 0x000b307b01007387 */ /* 0x000fe80000100800 */
[----:B------:R-:W3:Y:S04]  /*14fb0*/  LDL R132, [R1+0x188] ;  /* 0x0001880001847983 */ /* 0x000ee80000100800 */
[----:B------:R-:W3:Y:S01]  /*14fc0*/  LDL R12, [R1+0x18c] ;  /* 0x00018c00010c7983 */ /* 0x000ee20000100800 */
[----:B------:R-:W-:Y:S01]  /*14fd0*/  @P2 IMAD.MOV.U32 R5, RZ, RZ, R140 ;  /* 0x000000ffff052224 */ /* 0x000fe200078e008c */
[----:B------:R-:W-:-:S06]  /*14fe0*/  PRMT R119, RZ, 0x7610, R119 ;  /* 0x00007610ff777816 */ /* 0x000fcc0000000077 */
[----:B------:R0:W3:Y:S04]  /*14ff0*/  @P2 LDG.E.U8 R119, desc[UR22][R4.64] ;  /* 0x0000001604772981 */ /* 0x0000e8000c1e1100 */
[----:B----4-:R-:W-:Y:S04]  /*15000*/  STL [R1+0xb34], R122 ;  /* 0x000b347a01007387 */ /* 0x010fe80000100800 */
[----:B------:R-:W4:Y:S01]  /*15010*/  LDL R10, [R1+0x1c8] ;  /* 0x0001c800010a7983 */ /* 0x000f220000100800 */
[----:B------:R-:W-:Y:S01]  /*15020*/  PRMT R118, RZ, 0x7610, R118 ;  /* 0x00007610ff767816 */ /* 0x000fe20000000076 */
[----:B0-----:R-:W-:-:S02]  /*15030*/  @P2 IMAD.MOV.U32 R4, RZ, RZ, R134 ;  /* 0x000000ffff042224 */ /* 0x001fc400078e0086 */
[----:B------:R-:W-:Y:S01]  /*15040*/  @P2 IMAD.MOV.U32 R5, RZ, RZ, R131 ;  /* 0x000000ffff052224 */ /* 0x000fe200078e0083 */
[----:B------:R-:W-:-:S04]  /*15050*/  PRMT R117, RZ, 0x7610, R117 ;  /* 0x00007610ff757816 */ /* 0x000fc80000000075 */
[----:B------:R0:W4:Y:S04]  /*15060*/  @P2 LDG.E.U8 R118, desc[UR22][R4.64] ;  /* 0x0000001604762981 */ /* 0x000128000c1e1100 */
[----:B--2---:R-:W-:Y:S04]  /*15070*/  STL [R1+0xb38], R121 ;  /* 0x000b387901007387 */ /* 0x004fe80000100800 */
[----:B------:R-:W2:Y:S04]  /*15080*/  LDL R133, [R1+0x228] ;  /* 0x0002280001857983 */ /* 0x000ea80000100800 */
[----:B------:R-:W2:Y:S04]  /*15090*/  LDL R138, [R1+0x22c] ;  /* 0x00022c00018a7983 */ /* 0x000ea80000100800 */
[----:B------:R-:W2:Y:S04]  /*150a0*/  LDL R135, [R1+0x268] ;  /* 0x0002680001877983 */ /* 0x000ea80000100800 */
[----:B------:R-:W2:Y:S04]  /*150b0*/  LDL R136, [R1+0x26c] ;  /* 0x00026c0001887983 */ /* 0x000ea80000100800 */
[----:B------:R-:W-:Y:S04]  /*150c0*/  STL [R1+0xb3c], R120 ;  /* 0x000b3c7801007387 */ /* 0x000fe80000100800 */
[----:B------:R-:W2:Y:S01]  /*150d0*/  LDL.LU R115, [R1+0xc40] ;  /* 0x000c400001737983 */ /* 0x000ea20000300800 */
[----:B0-----:R-:W-:-:S02]  /*150e0*/  @P2 IMAD.MOV.U32 R4, RZ, RZ, R3 ;  /* 0x000000ffff042224 */ /* 0x001fc400078e0003 */
[----:B------:R-:W-:Y:S01]  /*150f0*/  @P2 IMAD.MOV.U32 R5, RZ, RZ, R137 ;  /* 0x000000ffff052224 */ /* 0x000fe200078e0089 */
[----:B------:R-:W-:Y:S01]  /*15100*/  PRMT R116, RZ, 0x7610, R116 ;  /* 0x00007610ff747816 */ /* 0x000fe20000000074 */
[----:B------:R-:W2:Y:S04]  /*15110*/  LDL R139, [R1+0x2a8] ;  /* 0x0002a800018b7983 */ /* 0x000ea80000100800 */
[----:B------:R3:W2:Y:S04]  /*15120*/  @P2 LDG.E.U8 R117, desc[UR22][R4.64] ;  /* 0x0000001604752981 */ /* 0x0006a8000c1e1100 */
[----:B------:R-:W2:Y:S01]  /*15130*/  LDL R140, [R1+0x2ac] ;  /* 0x0002ac00018c7983 */ /* 0x000ea20000100800 */
[----:B---3--:R-:W-:-:S02]  /*15140*/  @P2 IMAD.MOV.U32 R4, RZ, RZ, R12 ;  /* 0x000000ffff042224 */ /* 0x008fc400078e000c */
[----:B------:R-:W-:-:S05]  /*15150*/  @P2 IMAD.MOV.U32 R5, RZ, RZ, R132 ;  /* 0x000000ffff052224 */ /* 0x000fca00078e0084 */
[----:B------:R0:W3:Y:S02]  /*15160*/  @P2 LDG.E.U8 R116, desc[UR22][R4.64] ;  /* 0x0000001604742981 */ /* 0x0000e4000c1e1100 */
[----:B0-----:R-:W-:Y:S02]  /*15170*/  @P2 IMAD.MOV.U32 R4, RZ, RZ, R111 ;  /* 0x000000ffff042224 */ /* 0x001fe400078e006f */
[----:B------:R-:W-:Y:S04]  /*15180*/  STL [R1+0xb40], R119 ;  /* 0x000b407701007387 */ /* 0x000fe80000100800 */
[----:B------:R-:W3:Y:S04]  /*15190*/  LDL R134, [R1+0x2e8] ;  /* 0x0002e80001867983 */ /* 0x000ee80000100800 */
[----:B------:R-:W3:Y:S04]  /*151a0*/  LDL R137, [R1+0x5e8] ;  /* 0x0005e80001897983 */ /* 0x000ee80000100800 */
[----:B------:R-:W3:Y:S04]  /*151b0*/  LDL R3, [R1+0x5ec] ;  /* 0x0005ec0001037983 */ /* 0x000ee80000100800 */
[----:B-1----:R-:W3:Y:S04]  /*151c0*/  LDL R130, [R1+0x608] ;  /* 0x0006080001827983 */ /* 0x002ee80000100800 */
[----:B------:R-:W3:Y:S04]  /*151d0*/  LDL R12, [R1+0x60c] ;  /* 0x00060c00010c7983 */ /* 0x000ee80000100800 */
[----:B------:R-:W3:Y:S04]  /*151e0*/  LDL.LU R111, [R1+0xc3c] ;  /* 0x000c3c00016f7983 */ /* 0x000ee80000300800 */
[----:B------:R-:W3:Y:S01]  /*151f0*/  LDL R131, [R1+0x628] ;  /* 0x0006280001837983 */ /* 0x000ee20000100800 */
[----:B----4-:R-:W-:-:S03]  /*15200*/  @P2 IMAD.MOV.U32 R5, RZ, RZ, R10 ;  /* 0x000000ffff052224 */ /* 0x010fc600078e000a */
[----:B------:R-:W4:Y:S01]  /*15210*/  LDL R10, [R1+0x62c] ;  /* 0x00062c00010a7983 */ /* 0x000f220000100800 */
[----:B------:R-:W-:Y:S02]  /*15220*/  PRMT R114, RZ, 0x7610, R114 ;  /* 0x00007610ff727816 */ /* 0x000fe40000000072 */
[----:B------:R-:W-:Y:S02]  /*15230*/  PRMT R113, RZ, 0x7610, R113 ;  /* 0x00007610ff717816 */ /* 0x000fe40000000071 */
[----:B------:R-:W-:Y:S02]  /*15240*/  PRMT R112, RZ, 0x7610, R112 ;  /* 0x00007610ff707816 */ /* 0x000fe40000000070 */
[----:B--2---:R-:W-:-:S06]  /*15250*/  PRMT R115, RZ, 0x7610, R115 ;  /* 0x00007610ff737816 */ /* 0x004fcc0000000073 */
[----:B------:R0:W2:Y:S02]  /*15260*/  @P2 LDG.E.U8 R115, desc[UR22][R4.64] ;  /* 0x0000001604732981 */ /* 0x0000a4000c1e1100 */
[----:B0-----:R-:W-:Y:S02]  /*15270*/  @P2 IMAD.MOV.U32 R4, RZ, RZ, R138 ;  /* 0x000000ffff042224 */ /* 0x001fe400078e008a */
[----:B------:R-:W-:Y:S01]  /*15280*/  @P2 IMAD.MOV.U32 R5, RZ, RZ, R133 ;  /* 0x000000ffff052224 */ /* 0x000fe200078e0085 */
[----:B------:R-:W2:Y:S04]  /*15290*/  LDL R138, [R1+0x648] ;  /* 0x00064800018a7983 */ /* 0x000ea80000100800 */
[----:B------:R0:W2:Y:S02]  /*152a0*/  @P2 LDG.E.U8 R114, desc[UR22][R4.64] ;  /* 0x0000001604722981 */ /* 0x0000a4000c1e1100 */
[----:B0-----:R-:W-:-:S02]  /*152b0*/  @P2 IMAD.MOV.U32 R4, RZ, RZ, R136 ;  /* 0x000000ffff042224 */ /* 0x001fc400078e0088 */
[----:B------:R-:W-:Y:S01]  /*152c0*/  @P2 IMAD.MOV.U32 R5, RZ, RZ, R135 ;  /* 0x000000ffff052224 */ /* 0x000fe200078e0087 */
[----:B------:R-:W2:Y:S04]  /*152d0*/  LDL R136, [R1+0x66c] ;  /* 0x00066c0001887983 */ /* 0x000ea80000100800 */
[----:B------:R0:W2:Y:S04]  /*152e0*/  @P2 LDG.E.U8 R113, desc[UR22][R4.64] ;  /* 0x0000001604712981 */ /* 0x0000a8000c1e1100 */
[----:B------:R-:W2:Y:S01]  /*152f0*/  LDL R135, [R1+0x668] ;  /* 0x0006680001877983 */ /* 0x000ea20000100800 */
[----:B0-----:R-:W-:-:S02]  /*15300*/  @P2 IMAD.MOV.U32 R4, RZ, RZ, R140 ;  /* 0x000000ffff042224 */ /* 0x001fc400078e008c */
[----:B------:R-:W-:Y:S01]  /*15310*/  @P2 IMAD.MOV.U32 R5, RZ, RZ, R139 ;  /* 0x000000ffff052224 */ /* 0x000fe200078e008b */
[----:B------:R-:W2:Y:S04]  /*15320*/  LDL R140, [R1+0x68c] ;  /* 0x00068c00018c7983 */ /* 0x000ea80000100800 */
[----:B------:R0:W2:Y:S04]  /*15330*/  @P2 LDG.E.U8 R112, desc[UR22][R4.64] ;  /* 0x0000001604702981 */ /* 0x0000a8000c1e1100 */
[----:B------:R-:W2:Y:S01]  /*15340*/  LDL R139, [R1+0x688] ;  /* 0x00068800018b7983 */ /* 0x000ea20000100800 */
[----:B---3--:R-:W-:Y:S01]  /*15350*/  PRMT R111, RZ, 0x7610, R111 ;  /* 0x00007610ff6f7816 */ /* 0x008fe2000000006f */
[----:B0-----:R-:W-:-:S02]  /*15360*/  @P2 IMAD.MOV.U32 R4, RZ, RZ, R107 ;  /* 0x000000ffff042224 */ /* 0x001fc400078e006b */
[----:B------:R-:W-:Y:S01]  /*15370*/  @P2 IMAD.MOV.U32 R5, RZ, RZ, R134 ;  /* 0x000000ffff052224 */ /* 0x000fe200078e0086 */
[----:B------:R-:W3:Y:S01]  /*15380*/  LDL.LU R107, [R1+0xc38] ;  /* 0x000c3800016b7983 */ /* 0x000ee20000300800 */
[----:B------:R-:W-:-:S03]  /*15390*/  PRMT R110, RZ, 0x7610, R110 ;  /* 0x00007610ff6e7816 */ /* 0x000fc6000000006e */
[----:B------:R0:W3:Y:S01]  /*153a0*/  @P2 LDG.E.U8 R111, desc[UR22][R4.64] ;  /* 0x00000016046f2981 */ /* 0x0000e2000c1e1100 */
[----:B------:R-:W-:Y:S02]  /*153b0*/  PRMT R109, RZ, 0x7610, R109 ;  /* 0x00007610ff6d7816 */ /* 0x000fe4000000006d */
[----:B------:R-:W-:Y:S01]  /*153c0*/  PRMT R108, RZ, 0x7610, R108 ;  /* 0x00007610ff6c7816 */ /* 0x000fe2000000006c */
[----:B------:R-:W3:Y:S04]  /*153d0*/  LDL R132, [R1+0x6a8] ;  /* 0x0006a80001847983 */ /* 0x000ee80000100800 */
[----:B------:R-:W3:Y:S01]  /*153e0*/  LDL R133, [R1+0x6ac] ;  /* 0x0006ac0001857983 */ /* 0x000ee20000100800 */
[----:B0-----:R-:W-:Y:S02]  /*153f0*/  @P2 IMAD.MOV.U32 R4, RZ, RZ, R3 ;  /* 0x000000ffff042224 */ /* 0x001fe400078e0003 */
[----:B------:R-:W-:Y:S01]  /*15400*/  @P2 IMAD.MOV.U32 R5, RZ, RZ, R137 ;  /* 0x000000ffff052224 */ /* 0x000fe200078e0089 */
[----:B------:R-:W3:Y:S04]  /*15410*/  LDL R134, [R1+0x6c8] ;  /* 0x0006c80001867983 */ /* 0x000ee80000100800 */
[----:B------:R0:W3:Y:S04]  /*15420*/  @P2 LDG.E.U8 R110, desc[UR22][R4.64] ;  /* 0x00000016046e2981 */ /* 0x0000e8000c1e1100 */
[----:B------:R-:W3:Y:S04]  /*15430*/  LDL R137, [R1+0x6e8] ;  /* 0x0006e80001897983 */ /* 0x000ee80000100800 */
[----:B------:R-:W3:Y:S01]  /*15440*/  LDL R3, [R1+0x6ec] ;  /* 0x0006ec0001037983 */ /* 0x000ee20000100800 */
[----:B0-----:R-:W-:-:S02]  /*15450*/  @P2 IMAD.MOV.U32 R4, RZ, RZ, R12 ;  /* 0x000000ffff042224 */ /* 0x001fc400078e000c */
[----:B------:R-:W-:Y:S01]  /*15460*/  @P2 IMAD.MOV.U32 R5, RZ, RZ, R130 ;  /* 0x000000ffff052224 */ /* 0x000fe200078e0082 */
[----:B------:R-:W3:Y:S04]  /*15470*/  LDL R12, [R1+0x70c] ;  /* 0x00070c00010c7983 */ /* 0x000ee80000100800 */
[----:B------:R0:W3:Y:S02]  /*15480*/  @P2 LDG.E.U8 R109, desc[UR22][R4.64] ;  /* 0x00000016046d2981 */ /* 0x0000e4000c1e1100 */
[----:B0-----:R-:W-:Y:S02]  /*15490*/  @P2 IMAD.MOV.U32 R5, RZ, RZ, R131 ;  /* 0x000000ffff052224 */ /* 0x001fe400078e0083 */
[----:B----4-:R-:W-:Y:S02]  /*154a0*/  @P2 IMAD.MOV.U32 R4, RZ, RZ, R10 ;  /* 0x000000ffff042224 */ /* 0x010fe400078e000a */
[----:B------:R-:W4:Y:S04]  /*154b0*/  LDL R10, [R1+0x728] ;  /* 0x00072800010a7983 */ /* 0x000f280000100800 */
[----:B------:R0:W4:Y:S02]  /*154c0*/  @P2 LDG.E.U8 R108, desc[UR22][R4.64] ;  /* 0x00000016046c2981 */ /* 0x000124000c1e1100 */
[----:B0-----:R-:W-:-:S02]  /*154d0*/  @P2 IMAD.MOV.U32 R4, RZ, RZ, R103 ;  /* 0x000000ffff042224 */ /* 0x001fc400078e0067 */
[----:B------:R-:W4:Y:S01]  /*154e0*/  LDL.LU R103, [R1+0xc34] ;  /* 0x000c340001677983 */ /* 0x000f220000300800 */
[----:B------:R-:W-:Y:S02]  /*154f0*/  PRMT R106, RZ, 0x7610, R106 ;  /* 0x00007610ff6a7816 */ /* 0x000fe4000000006a */
[----:B------:R-:W-:Y:S02]  /*15500*/  PRMT R105, RZ, 0x7610, R105 ;  /* 0x00007610ff697816 */ /* 0x000fe40000000069 */
[----:B------:R-:W-:Y:S02]  /*15510*/  PRMT R104, RZ, 0x7610, R104 ;  /* 0x00007610ff687816 */ /* 0x000fe40000000068 */
[----:B------:R-:W-:Y:S01]  /*15520*/  PRMT R102, RZ, 0x7610, R102 ;  /* 0x00007610ff667816 */ /* 0x000fe20000000066 */
[----:B--2---:R-:W-:Y:S02]  /*15530*/  @P2 IMAD.MOV.U32 R5, RZ, RZ, R138 ;  /* 0x000000ffff052224 */ /* 0x004fe400078e008a */
[----:B------:R-:W2:Y:S01]  /*15540*/  LDL R138, [R1+0x748] ;  /* 0x00074800018a7983 */ /* 0x000ea20000100800 */
[----:B------:R-:W-:-:S02]  /*15550*/  PRMT R101, RZ, 0x7610, R101 ;  /* 0x00007610ff657816 */ /* 0x000fc40000000065 */
[----:B---3--:R-:W-:-:S06]  /*15560*/  PRMT R107, RZ, 0x7610, R107 ;  /* 0x00007610ff6b7816 */ /* 0x008fcc000000006b */
[----:B------:R0:W3:Y:S02]  /*15570*/  @P2 LDG.E.U8 R107, desc[UR22][R4.64] ;  /* 0x00000016046b2981 */ /* 0x0000e4000c1e1100 */
[----:B0-----:R-:W-:Y:S02]  /*15580*/  @P2 IMAD.MOV.U32 R4, RZ, RZ, R136 ;  /* 0x000000ffff042224 */ /* 0x001fe400078e0088 */
[----:B------:R-:W-:Y:S01]  /*15590*/  @P2 IMAD.MOV.U32 R5, RZ, RZ, R135 ;  /* 0x000000ffff052224 */ /* 0x000fe200078e0087 */
[----:B------:R-:W3:Y:S04]  /*155a0*/  LDL R136, [R1+0x76c] ;  /* 0x00076c0001887983 */ /* 0x000ee80000100800 */
[----:B------:R0:W3:Y:S04]  /*155b0*/  @P2 LDG.E.U8 R106, desc[UR22][R4.64] ;  /* 0x00000016046a2981 */ /* 0x0000e8000c1e1100 */
[----:B------:R-:W3:Y:S01]  /*155c0*/  LDL R135, [R1+0x768] ;  /* 0x0007680001877983 */ /* 0x000ee20000100800 */
[----:B0-----:R-:W-:-:S02]  /*155d0*/  @P2 IMAD.MOV.U32 R4, RZ, RZ, R140 ;  /* 0x000000ffff042224 */ /* 0x001fc400078e008c */
[----:B------:R-:W-:Y:S01]  /*155e0*/  @P2 IMAD.MOV.U32 R5, RZ, RZ, R139 ;  /* 0x000000ffff052224 */ /* 0x000fe200078e008b */
[----:B------:R-:W3:Y:S04]  /*155f0*/  LDL R140, [R1+0x78c] ;  /* 0x00078c00018c7983 */ /* 0x000ee80000100800 */
[----:B------:R0:W3:Y:S04]  /*15600*/  @P2 LDG.E.U8 R105, desc[UR22][R4.64] ;  /* 0x0000001604692981 */ /* 0x0000e8000c1e1100 */
[----:B------:R-:W3:Y:S01]  /*15610*/  LDL R139, [R1+0x788] ;  /* 0x00078800018b7983 */ /* 0x000ee20000100800 */
[----:B0-----:R-:W-:-:S02]  /*15620*/  @P2 IMAD.MOV.U32 R4, RZ, RZ, R133 ;  /* 0x000000ffff042224 */ /* 0x001fc400078e0085 */
[----:B------:R-:W-:-:S05]  /*15630*/  @P2 IMAD.MOV.U32 R5, RZ, RZ, R132 ;  /* 0x000000ffff052224 */ /* 0x000fca00078e0084 */
[----:B------:R0:W3:Y:S02]  /*15640*/  @P2 LDG.E.U8 R104, desc[UR22][R4.64] ;  /* 0x0000001604682981 */ /* 0x0000e4000c1e1100 */
[----:B0-----:R-:W-:Y:S02]  /*15650*/  @P2 IMAD.MOV.U32 R4, RZ, RZ, R99 ;  /* 0x000000ffff042224 */ /* 0x001fe400078e0063 */
[----:B------:R-:W-:Y:S01]  /*15660*/  @P2 IMAD.MOV.U32 R5, RZ, RZ, R134 ;  /* 0x000000ffff052224 */ /* 0x000fe200078e0086 */
[----:B------:R-:W3:Y:S01]  /*15670*/  LDL.LU R99, [R1+0xc30] ;  /* 0x000c300001637983 */ /* 0x000ee20000300800 */
[----:B----4-:R-:W-:-:S06]  /*15680*/  PRMT R103, RZ, 0x7610, R103 ;  /* 0x00007610ff677816 */ /* 0x010fcc0000000067 */
[----:B------:R0:W4:Y:S02]  /*15690*/  @P2 LDG.E.U8 R103, desc[UR22][R4.64] ;  /* 0x0000001604672981 */ /* 0x000124000c1e1100 */
[----:B0-----:R-:W-:Y:S02]  /*156a0*/  @P2 IMAD.MOV.U32 R4, RZ, RZ, R3 ;  /* 0x000000ffff042224 */ /* 0x001fe400078e0003 */
[----:B------:R-:W-:Y:S01]  /*156b0*/  @P2 IMAD.MOV.U32 R5, RZ, RZ, R137 ;  /* 0x000000ffff052224 */ /* 0x000fe200078e0089 */
[----:B------:R-:W4:Y:S04]  /*156c0*/  LDL R3, [R1+0x7c8] ;  /* 0x0007c80001037983 */ /* 0x000f280000100800 */
[----:B------:R0:W4:Y:S02]  /*156d0*/  @P2 LDG.E.U8 R102, desc[UR22][R4.64] ;  /* 0x0000001604662981 */ /* 0x000124000c1e1100 */
[----:B0-----:R-:W-:-:S02]  /*156e0*/  @P2 IMAD.MOV.U32 R5, RZ, RZ, R97 ;  /* 0x000000ffff052224 */ /* 0x001fc400078e0061 */
[----:B------:R-:W4:Y:S01]  /*156f0*/  LDL.LU R97, [R1+0xc2c] ;  /* 0x000c2c0001617983 */ /* 0x000f220000300800 */
[----:B------:R-:W-:-:S03]  /*15700*/  @P2 IMAD.MOV.U32 R4, RZ, RZ, R12 ;  /* 0x000000ffff042224 */ /* 0x000fc600078e000c */
[----:B------:R-:W4:Y:S04]  /*15710*/  LDL R137, [R1+0x7e8] ;  /* 0x0007e80001897983 */ /* 0x000f280000100800 */
[----:B------:R0:W4:Y:S04]  /*15720*/  @P2 LDG.E.U8 R101, desc[UR22][R4.64] ;  /* 0x0000001604652981 */ /* 0x000128000c1e1100 */
[----:B------:R-:W4:Y:S01]  /*15730*/  LDL R12, [R1+0x7ec] ;  /* 0x0007ec00010c7983 */ /* 0x000f220000100800 */
[----:B0-----:R-:W-:-:S03]  /*15740*/  @P2 IMAD.MOV.U32 R4, RZ, RZ, R96 ;  /* 0x000000ffff042224 */ /* 0x001fc600078e0060 */
[----:B------:R-:W4:Y:S01]  /*15750*/  LDL.LU R96, [R1+0xc28] ;  /* 0x000c280001607983 */ /* 0x000f220000300800 */
[----:B------:R-:W-:Y:S01]  /*15760*/  PRMT R100, RZ, 0x7610, R100 ;  /* 0x00007610ff647816 */ /* 0x000fe20000000064 */
[----:B------:R-:W-:Y:S01]  /*15770*/  @P2 IMAD.MOV.U32 R5, RZ, RZ, R10 ;  /* 0x000000ffff052224 */ /* 0x000fe200078e000a */
[----:B------:R-:W-:Y:S01]  /*15780*/  PRMT R98, RZ, 0x7610, R98 ;  /* 0x00007610ff627816 */ /* 0x000fe20000000062 */
[----:B------:R-:W4:Y:S04]  /*15790*/  LDL R10, [R1+0x808] ;  /* 0x00080800010a7983 */ /* 0x000f280000100800 */
[----:B------:R0:W4:Y:S02]  /*157a0*/  @P2 LDG.E.U8 R100, desc[UR22][R4.64] ;  /* 0x0000001604642981 */ /* 0x000124000c1e1100 */
[----:B0-----:R-:W-:-:S02]  /*157b0*/  @P2 IMAD.MOV.U32 R4, RZ, RZ, R95 ;  /* 0x000000ffff042224 */ /* 0x001fc400078e005f */
[----:B--2---:R-:W-:Y:S01]  /*157c0*/  @P2 IMAD.MOV.U32 R5, RZ, RZ, R138 ;  /* 0x000000ffff052224 */ /* 0x004fe200078e008a */
[----:B------:R-:W2:Y:S04]  /*157d0*/  LDL.LU R95, [R1+0xc24] ;  /* 0x000c2400015f7983 */ /* 0x000ea80000300800 */
[----:B------:R-:W2:Y:S04]  /*157e0*/  LDL R138, [R1+0x828] ;  /* 0x00082800018a7983 */ /* 0x000ea80000100800 */
[----:B------:R-:W2:Y:S04]  /*157f0*/  LDL R131, [R1+0x848] ;  /* 0x0008480001837983 */ /* 0x000ea80000100800 */
[----:B------:R-:W2:Y:S04]  /*15800*/  LDL R132, [R1+0x84c] ;  /* 0x00084c0001847983 */ /* 0x000ea80000100800 */
[----:B------:R-:W2:Y:S01]  /*15810*/  LDL R133, [R1+0x868] ;  /* 0x0008680001857983 */ /* 0x000ea20000100800 */
[----:B---3--:R-:W-:-:S06]  /*15820*/  PRMT R99, RZ, 0x7610, R99 ;  /* 0x00007610ff637816 */ /* 0x008fcc0000000063 */
[----:B------:R0:W3:Y:S02]  /*15830*/  @P2 LDG.E.U8 R99, desc[UR22][R4.64] ;  /* 0x0000001604632981 */ /* 0x0000e4000c1e1100 */
[----:B0-----:R-:W-:Y:S02]  /*15840*/  @P2 IMAD.MOV.U32 R4, RZ, RZ, R136 ;  /* 0x000000ffff042224 */ /* 0x001fe400078e0088 */
[----:B------:R-:W-:-:S05]  /*15850*/  @P2 IMAD.MOV.U32 R5, RZ, RZ, R135 ;  /* 0x000000ffff052224 */ /* 0x000fca00078e0087 */
[----:B------:R0:W3:Y:S02]  /*15860*/  @P2 LDG.E.U8 R98, desc[UR22][R4.64] ;  /* 0x0000001604622981 */ /* 0x0000e4000c1e1100 */
[----:B0-----:R-:W-:Y:S02]  /*15870*/  @P2 IMAD.MOV.U32 R4, RZ, RZ, R140 ;  /* 0x000000ffff042224 */ /* 0x001fe400078e008c */
[----:B------:R-:W-:Y:S02]  /*15880*/  @P2 IMAD.MOV.U32 R5, RZ, RZ, R139 ;  /* 0x000000ffff052224 */ /* 0x000fe400078e008b */
[----:B------:R-:W3:Y:S01]  /*15890*/  LDL R139, [R1+0x888] ;  /* 0x00088800018b7983 */ /* 0x000ee20000100800 */
[----:B----4-:R-:W-:-:S06]  /*158a0*/  PRMT R97, RZ, 0x7610, R97 ;  /* 0x00007610ff617816 */ /* 0x010fcc0000000061 */
[----:B------:R0:W4:Y:S02]  /*158b0*/  @P2 LDG.E.U8 R97, desc[UR22][R4.64] ;  /* 0x0000001604612981 */ /* 0x000124000c1e1100 */
[----:B0-----:R-:W-:Y:S02]  /*158c0*/  @P2 IMAD.MOV.U32 R5, RZ, RZ, R93 ;  /* 0x000000ffff052224 */ /* 0x001fe400078e005d */
[----:B------:R-:W3:Y:S01]  /*158d0*/  LDL.LU R93, [R1+0xc20] ;  /* 0x000c2000015d7983 */ /* 0x000ee20000300800 */
[----:B------:R-:W-:Y:S01]  /*158e0*/  @P2 IMAD.MOV.U32 R4, RZ, RZ, R92 ;  /* 0x000000ffff042224 */ /* 0x000fe200078e005c */
[----:B------:R-:W-:Y:S02]  /*158f0*/  PRMT R96, RZ, 0x7610, R96 ;  /* 0x00007610ff607816 */ /* 0x000fe40000000060 */
[----:B------:R-:W4:Y:S04]  /*15900*/  LDL.LU R92, [R1+0xc1c] ;  /* 0x000c1c00015c7983 */ /* 0x000f280000300800 */
[----:B------:R0:W4:Y:S04]  /*15910*/  @P2 LDG.E.U8 R96, desc[UR22][R4.64] ;  /* 0x0000001604602981 */ /* 0x000128000c1e1100 */
[----:B------:R-:W4:Y:S04]  /*15920*/  LDL R134, [R1+0x8a8] ;  /* 0x0008a80001867983 */ /* 0x000f280000100800 */
[----:B------:R-:W4:Y:S01]  /*15930*/  LDL R140, [R1+0x8ac] ;  /* 0x0008ac00018c7983 */ /* 0x000f220000100800 */
[----:B0-----:R-:W-:-:S03]  /*15940*/  @P2 IMAD.MOV.U32 R4, RZ, RZ, R91 ;  /* 0x000000ffff042224 */ /* 0x001fc600078e005b */
[----:B------:R-:W4:Y:S01]  /*15950*/  LDL.LU R91, [R1+0xc18] ;  /* 0x000c1800015b7983 */ /* 0x000f220000300800 */
[----:B------:R-:W-:Y:S01]  /*15960*/  @P2 IMAD.MOV.U32 R5, RZ, RZ, R3 ;  /* 0x000000ffff052224 */ /* 0x000fe200078e0003 */
[----:B--2---:R-:W-:Y:S02]  /*15970*/  PRMT R95, RZ, 0x7610, R95 ;  /* 0x00007610ff5f7816 */ /* 0x004fe4000000005f */
[----:B------:R-:W2:Y:S01]  /*15980*/  LDL R136, [R1+0xd0] ;  /* 0x0000d00001887983 */ /* 0x000ea20000100800 */
[----:B------:R-:W-:-:S03]  /*15990*/  PRMT R94, RZ, 0x7610, R94 ;  /* 0x00007610ff5e7816 */ /* 0x000fc6000000005e */
[----:B------:R-:W2:Y:S04]  /*159a0*/  LDL R3, [R1+0xd4] ;  /* 0x0000d40001037983 */ /* 0x000ea80000100800 */
[----:B------:R0:W2:Y:S02]  /*159b0*/  @P2 LDG.E.U8 R95, desc[UR22][R4.64] ;  /* 0x00000016045f2981 */ /* 0x0000a4000c1e1100 */
[----:B0-----:R-:W-:Y:S02]  /*159c0*/  @P2 IMAD.MOV.U32 R4, RZ, RZ, R12 ;  /* 0x000000ffff042224 */ /* 0x001fe400078e000c */
[----:B------:R-:W-:Y:S01]  /*159d0*/  @P2 IMAD.MOV.U32 R5, RZ, RZ, R137 ;  /* 0x000000ffff052224 */ /* 0x000fe200078e0089 */
[----:B------:R-:W2:Y:S04]  /*159e0*/  LDL R12, [R1+0x110] ;  /* 0x00011000010c7983 */ /* 0x000ea80000100800 */
[----:B------:R0:W2:Y:S02]  /*159f0*/  @P2 LDG.E.U8 R94, desc[UR22][R4.64] ;  /* 0x00000016045e2981 */ /* 0x0000a4000c1e1100 */
[----:B0-----:R-:W-:-:S02]  /*15a00*/  @P2 IMAD.MOV.U32 R4, RZ, RZ, R89 ;  /* 0x000000ffff042224 */ /* 0x001fc400078e0059 */
[----:B------:R-:W-:Y:S01]  /*15a10*/  @P2 IMAD.MOV.U32 R5, RZ, RZ, R10 ;  /* 0x000000ffff052224 */ /* 0x000fe200078e000a */
[----:B------:R-:W2:Y:S04]  /*15a20*/  LDL.LU R89, [R1+0xc14] ;  /* 0x000c140001597983 */ /* 0x000ea80000300800 */
[----:B------:R-:W2:Y:S04]  /*15a30*/  LDL R135, [R1+0x150] ;  /* 0x0001500001877983 */ /* 0x000ea80000100800 */
[----:B------:R-:W2:Y:S01]  /*15a40*/  LDL R10, [R1+0x154] ;  /* 0x00015400010a7983 */ /* 0x000ea20000100800 */
[----:B------:R-:W-:-:S02]  /*15a50*/  PRMT R90, RZ, 0x7610, R90 ;  /* 0x00007610ff5a7816 */ /* 0x000fc4000000005a */
[----:B---3--:R-:W-:Y:S02]  /*15a60*/  PRMT R93, RZ, 0x7610, R93 ;  /* 0x00007610ff5d7816 */ /* 0x008fe4000000005d */
[----:B----4-:R-:W-:-:S04]  /*15a70*/  PRMT R92, RZ, 0x7610, R92 ;  /* 0x00007610ff5c7816 */ /* 0x010fc8000000005c */
[----:B------:R0:W3:Y:S02]  /*15a80*/  @P2 LDG.E.U8 R93, desc[UR22][R4.64] ;  /* 0x00000016045d2981 */ /* 0x0000e4000c1e1100 */
[----:B0-----:R-:W-:Y:S02]  /*15a90*/  @P2 IMAD.MOV.U32 R4, RZ, RZ, R88 ;  /* 0x000000ffff042224 */ /* 0x001fe400078e0058 */
[----:B------:R-:W-:Y:S01]  /*15aa0*/  @P2 IMAD.MOV.U32 R5, RZ, RZ, R138 ;  /* 0x000000ffff052224 */ /* 0x000fe200078e008a */
[----:B------:R-:W4:Y:S01]  /*15ab0*/  LDL.LU R88, [R1+0xc10] ;  /* 0x000c100001587983 */ /* 0x000f220000300800 */
[----:B------:R-:W-:-:S03]  /*15ac0*/  PRMT R91, RZ, 0x7610, R91 ;  /* 0x00007610ff5b7816 */ /* 0x000fc6000000005b */
[----:B------:R0:W3:Y:S04]  /*15ad0*/  @P2 LDG.E.U8 R92, desc[UR22][R4.64] ;  /* 0x00000016045c2981 */ /* 0x0000e8000c1e1100 */
[----:B------:R-:W3:Y:S04]  /*15ae0*/  LDL R137, [R1+0x190] ;  /* 0x0001900001897983 */ /* 0x000ee80000100800 */
[----:B------:R-:W3:Y:S01]  /*15af0*/  LDL R138, [R1+0x194] ;  /* 0x00019400018a7983 */ /* 0x000ee20000100800 */
[----:B0-----:R-:W-:Y:S02]  /*15b00*/  @P2 IMAD.MOV.U32 R4, RZ, RZ, R132 ;  /* 0x000000ffff042224 */ /* 0x001fe400078e0084 */
[----:B------:R-:W-:-:S05]  /*15b10*/  @P2 IMAD.MOV.U32 R5, RZ, RZ, R131 ;  /* 0x000000ffff052224 */ /* 0x000fca00078e0083 */
[----:B------:R0:W3:Y:S02]  /*15b20*/  @P2 LDG.E.U8 R91, desc[UR22][R4.64] ;  /* 0x00000016045b2981 */ /* 0x0000e4000c1e1100 */
[----:B0-----:R-:W-:Y:S02]  /*15b30*/  @P2 IMAD.MOV.U32 R4, RZ, RZ, R86 ;  /* 0x000000ffff042224 */ /* 0x001fe400078e0056 */
[----:B------:R-:W-:Y:S01]  /*15b40*/  @P2 IMAD.MOV.U32 R5, RZ, RZ, R133 ;  /* 0x000000ffff052224 */ /* 0x000fe200078e0085 */
[----:B------:R-:W3:Y:S04]  /*15b50*/  LDL.LU R86, [R1+0xc0c] ;  /* 0x000c0c0001567983 */ /* 0x000ee80000300800 */
[----:B------:R0:W3:Y:S02]  /*15b60*/  @P2 LDG.E.U8 R90, desc[UR22][R4.64] ;  /* 0x00000016045a2981 */ /* 0x0000e4000c1e1100 */
[----:B0-----:R-:W-:-:S02]  /*15b70*/  @P2 IMAD.MOV.U32 R4, RZ, RZ, R85 ;  /* 0x000000ffff042224 */ /* 0x001fc400078e0055 */
[----:B------:R-:W3:Y:S01]  /*15b80*/  LDL.LU R85, [R1+0xc08] ;  /* 0x000c080001557983 */ /* 0x000ee20000300800 */
[----:B--2---:R-:W-:Y:S01]  /*15b90*/  PRMT R89, RZ, 0x7610, R89 ;  /* 0x00007610ff597816 */ /* 0x004fe20000000059 */
[----:B------:R-:W-:Y:S01]  /*15ba0*/  @P2 IMAD.MOV.U32 R5, RZ, RZ, R139 ;  /* 0x000000ffff052224 */ /* 0x000fe200078e008b */
[----:B------:R-:W-:Y:S01]  /*15bb0*/  PRMT R87, RZ, 0x7610, R87 ;  /* 0x00007610ff577816 */ /* 0x000fe20000000057 */
[----:B------:R-:W2:Y:S04]  /*15bc0*/  LDL R139, [R1+0x230] ;  /* 0x00023000018b7983 */ /* 0x000ea80000100800 */
[----:B------:R0:W2:Y:S04]  /*15bd0*/  @P2 LDG.E.U8 R89, desc[UR22][R4.64] ;  /* 0x0000001604592981 */ /* 0x0000a8000c1e1100 */
[----:B------:R-:W2:Y:S01]  /*15be0*/  LDL R131, [R1+0x270] ;  /* 0x0002700001837983 */ /* 0x000ea20000100800 */
[----:B0-----:R-:W-:-:S02]  /*15bf0*/  @P2 IMAD.MOV.U32 R4, RZ, RZ, R140 ;  /* 0x000000ffff042224 */ /* 0x001fc400078e008c */
[----:B------:R-:W-:Y:S01]  /*15c00*/  @P2 IMAD.MOV.U32 R5, RZ, RZ, R134 ;  /* 0x000000ffff052224 */ /* 0x000fe200078e0086 */
[----:B------:R-:W2:Y:S01]  /*15c10*/  LDL R140, [R1+0x274] ;  /* 0x00027400018c7983 */ /* 0x000ea20000100800 */
[----:B------:R-:W-:Y:S02]  /*15c20*/  PRMT R84, RZ, 0x7610, R84 ;  /* 0x00007610ff547816 */ /* 0x000fe40000000054 */
[----:B------:R-:W-:Y:S02]  /*15c30*/  PRMT R67, RZ, 0x7610, R67 ;  /* 0x00007610ff437816 */ /* 0x000fe40000000043 */
[----:B----4-:R-:W-:-:S06]  /*15c40*/  PRMT R88, RZ, 0x7610, R88 ;  /* 0x00007610ff587816 */ /* 0x010fcc0000000058 */
[----:B------:R0:W4:Y:S02]  /*15c50*/  @P2 LDG.E.U8 R88, desc[UR22][R4.64] ;  /* 0x0000001604582981 */ /* 0x000124000c1e1100 */
[----:B0-----:R-:W-:Y:S02]  /*15c60*/  @P2 IMAD.MOV.U32 R4, RZ, RZ, R3 ;  /* 0x000000ffff042224 */ /* 0x001fe400078e0003 */
[----:B------:R-:W-:Y:S01]  /*15c70*/  @P2 IMAD.MOV.U32 R5, RZ, RZ, R136 ;  /* 0x000000ffff052224 */ /* 0x000fe200078e0088 */
[----:B------:R-:W4:Y:S04]  /*15c80*/  LDL R3, [R1+0x2b0] ;  /* 0x0002b00001037983 */ /* 0x000f280000100800 */
[----:B------:R0:W4:Y:S02]  /*15c90*/  @P2 LDG.E.U8 R87, desc[UR22][R4.64] ;  /* 0x0000001604572981 */ /* 0x000124000c1e1100 */
[----:B0-----:R-:W-:Y:S01]  /*15ca0*/  @P2 IMAD.MOV.U32 R4, RZ, RZ, R65 ;  /* 0x000000ffff042224 */ /* 0x001fe200078e0041 */
[----:B---3--:R-:W-:Y:S01]  /*15cb0*/  PRMT R86, RZ, 0x7610, R86 ;  /* 0x00007610ff567816 */ /* 0x008fe20000000056 */
[----:B------:R-:W-:Y:S01]  /*15cc0*/  @P2 IMAD.MOV.U32 R5, RZ, RZ, R12 ;  /* 0x000000ffff052224 */ /* 0x000fe200078e000c */
[----:B------:R-:W3:Y:S04]  /*15cd0*/  LDL.LU R65, [R1+0xc04] ;  /* 0x000c040001417983 */ /* 0x000ee80000300800 */
[----:B------:R0:W4:Y:S04]  /*15ce0*/  @P2 LDG.E.U8 R86, desc[UR22][R4.64] ;  /* 0x0000001604562981 */ /* 0x000128000c1e1100 */
[----:B------:R-:W4:Y:S04]  /*15cf0*/  LDL R132, [R1+0x2f0] ;  /* 0x0002f00001847983 */ /* 0x000f280000100800 */
[----:B------:R-:W4:Y:S01]  /*15d00*/  LDL R136, [R1+0x5f0] ;  /* 0x0005f00001887983 */ /* 0x000f220000100800 */
[----:B------:R-:W-:Y:S01]  /*15d10*/  PRMT R85, RZ, 0x7610, R85 ;  /* 0x00007610ff557816 */ /* 0x000fe20000000055 */
[----:B0-----:R-:W-:-:S02]  /*15d20*/  @P2 IMAD.MOV.U32 R4, RZ, RZ, R10 ;  /* 0x000000ffff042224 */ /* 0x001fc400078e000a */
[----:B------:R-:W4:Y:S01]  /*15d30*/  LDL R12, [R1+0x5f4] ;  /* 0x0005f400010c7983 */ /* 0x000f220000100800 */
[----:B------:R-:W-:-:S03]  /*15d40*/  @P2 IMAD.MOV.U32 R5, RZ, RZ, R135 ;  /* 0x000000ffff052224 */ /* 0x000fc600078e0087 */
[----:B------:R-:W4:Y:S04]  /*15d50*/  LDL R10, [R1+0x610] ;  /* 0x00061000010a7983 */ /* 0x000f280000100800 */
[----:B------:R0:W4:Y:S02]  /*15d60*/  @P2 LDG.E.U8 R85, desc[UR22][R4.64] ;  /* 0x0000001604552981 */ /* 0x000124000c1e1100 */
[----:B0-----:R-:W-:Y:S02]  /*15d70*/  @P2 IMAD.MOV.U32 R4, RZ, RZ, R138 ;  /* 0x000000ffff042224 */ /* 0x001fe400078e008a */
[----:B------:R-:W-:-:S05]  /*15d80*/  @P2 IMAD.MOV.U32 R5, RZ, RZ, R137 ;  /* 0x000000ffff052224 */ /* 0x000fca00078e0089 */
[----:B------:R0:W4:Y:S02]  /*15d90*/  @P2 LDG.E.U8 R84, desc[UR22][R4.64] ;  /* 0x0000001604542981 */ /* 0x000124000c1e1100 */
[----:B0-----:R-:W-:Y:S02]  /*15da0*/  @P2 IMAD.MOV.U32 R5, RZ, RZ, R59 ;  /* 0x000000ffff052224 */ /* 0x001fe400078e003b */
[----:B------:R-:W-:Y:S01]  /*15db0*/  @P2 IMAD.MOV.U32 R4, RZ, RZ, R61 ;  /* 0x000000ffff042224 */ /* 0x000fe200078e003d */
[----:B------:R-:W4:Y:S04]  /*15dc0*/  LDL.LU R59, [R1+0xc00] ;  /* 0x000c0000013b7983 */ /* 0x000f280000300800 */
[----:B------:R-:W4:Y:S04]  /*15dd0*/  LDL.LU R61, [R1+0xbfc] ;  /* 0x000bfc00013d7983 */ /* 0x000f280000300800 */
[----:B------:R0:W4:Y:S04]  /*15de0*/  @P2 LDG.E.U8 R67, desc[UR22][R4.64] ;  /* 0x0000001604432981 */ /* 0x000128000c1e1100 */
[----:B------:R-:W4:Y:S04]  /*15df0*/  LDL R133, [R1+0x630] ;  /* 0x0006300001857983 */ /* 0x000f280000100800 */
[----:B------:R-:W4:Y:S01]  /*15e00*/  LDL R134, [R1+0x650] ;  /* 0x0006500001867983 */ /* 0x000f220000100800 */
[----:B0-----:R-:W-:-:S03]  /*15e10*/  @P2 IMAD.MOV.U32 R4, RZ, RZ, R57 ;  /* 0x000000ffff042224 */ /* 0x001fc600078e0039 */
[----:B------:R-:W4:Y:S04]  /*15e20*/  LDL R137, [R1+0x654] ;  /* 0x0006540001897983 */ /* 0x000f280000100800 */
[----:B------:R-:W4:Y:S01]  /*15e30*/  LDL.LU R57, [R1+0xbf8] ;  /* 0x000bf80001397983 */ /* 0x000f220000300800 */
[----:B--2---:R-:W-:Y:S01]  /*15e40*/  @P2 IMAD.MOV.U32 R5, RZ, RZ, R139 ;  /* 0x000000ffff052224 */ /* 0x004fe200078e008b */
[----:B------:R-:W-:Y:S02]  /*15e50*/  PRMT R63, RZ, 0x7610, R63 ;  /* 0x00007610ff3f7816 */ /* 0x000fe4000000003f */
[----:B------:R-:W2:Y:S04]  /*15e60*/  LDL R135, [R1+0x670] ;  /* 0x0006700001877983 */ /* 0x000ea80000100800 */
[----:B------:R-:W2:Y:S04]  /*15e70*/  LDL R138, [R1+0x690] ;  /* 0x00069000018a7983 */ /* 0x000ea80000100800 */
[----:B------:R-:W2:Y:S01]  /*15e80*/  LDL R139, [R1+0x694] ;  /* 0x00069400018b7983 */ /* 0x000ea20000100800 */
[----:B---3--:R-:W-:-:S06]  /*15e90*/  PRMT R65, RZ, 0x7610, R65 ;  /* 0x00007610ff417816 */ /* 0x008fcc0000000041 */
[----:B------:R0:W3:Y:S02]  /*15ea0*/  @P2 LDG.E.U8 R65, desc[UR22][R4.64] ;  /* 0x0000001604412981 */ /* 0x0000e4000c1e1100 */
[----:B0-----:R-:W-:Y:S02]  /*15eb0*/  @P2 IMAD.MOV.U32 R4, RZ, RZ, R140 ;  /* 0x000000ffff042224 */ /* 0x001fe400078e008c */
[----:B------:R-:W-:Y:S01]  /*15ec0*/  @P2 IMAD.MOV.U32 R5, RZ, RZ, R131 ;  /* 0x000000ffff052224 */ /* 0x000fe200078e0083 */
[----:B------:R-:W2:Y:S04]  /*15ed0*/  LDL R140, [R1+0x6b0] ;  /* 0x0006b000018c7983 */ /* 0x000ea80000100800 */
[----:B------:R0:W2:Y:S02]  /*15ee0*/  @P2 LDG.E.U8 R63, desc[UR22][R4.64] ;  /* 0x00000016043f2981 */ /* 0x0000a4000c1e1100 */
[----:B0-----:R-:W-:-:S02]  /*15ef0*/  @P2 IMAD.MOV.U32 R4, RZ, RZ, R53 ;  /* 0x000000ffff042224 */ /* 0x001fc400078e0035 */
[----:B----4-:R-:W-:Y:S01]  /*15f00*/  @P2 IMAD.MOV.U32 R5, RZ, RZ, R3 ;  /* 0x000000ffff052224 */ /* 0x010fe200078e0003 */
[----:B------:R-:W4:Y:S04]  /*15f10*/  LDL.LU R53, [R1+0xbf4] ;  /* 0x000bf40001357983 */ /* 0x000f280000300800 */
[----:B------:R-:W2:Y:S01]  /*15f20*/  LDL R3, [R1+0x6d0] ;  /* 0x0006d00001037983 */ /* 0x000ea20000100800 */
[----:B------:R-:W-:Y:S02]  /*15f30*/  PRMT R61, RZ, 0x7610, R61 ;  /* 0x00007610ff3d7816 */ /* 0x000fe4000000003d */
[----:B------:R-:W-:-:S04]  /*15f40*/  PRMT R59, RZ, 0x7610, R59 ;  /* 0x00007610ff3b7816 */ /* 0x000fc8000000003b */
[----:B------:R0:W2:Y:S02]  /*15f50*/  @P2 LDG.E.U8 R61, desc[UR22][R4.64] ;  /* 0x00000016043d2981 */ /* 0x0000a4000c1e1100 */
[----:B0-----:R-:W-:Y:S02]  /*15f60*/  @P2 IMAD.MOV.U32 R4, RZ, RZ, R51 ;  /* 0x000000ffff042224 */ /* 0x001fe400078e0033 */
[----:B------:R-:W-:Y:S01]  /*15f70*/  @P2 IMAD.MOV.U32 R5, RZ, RZ, R132 ;  /* 0x000000ffff052224 */ /* 0x000fe200078e0084 */
[----:B------:R-:W2:Y:S01]  /*15f80*/  LDL.LU R51, [R1+0xbf0] ;  /* 0x000bf00001337983 */ /* 0x000ea20000300800 */
[----:B------:R-:W-:-:S03]  /*15f90*/  PRMT R57, RZ, 0x7610, R57 ;  /* 0x00007610ff397816 */ /* 0x000fc60000000039 */
[----:B------:R0:W3:Y:S02]  /*15fa0*/  @P2 LDG.E.U8 R59, desc[UR22][R4.64] ;  /* 0x00000016043b2981 */ /* 0x0000e4000c1e1100 */
[----:B0-----:R-:W-:Y:S02]  /*15fb0*/  @P2 IMAD.MOV.U32 R4, RZ, RZ, R12 ;  /* 0x000000ffff042224 */ /* 0x001fe400078e000c */
[----:B------:R-:W-:Y:S01]  /*15fc0*/  @P2 IMAD.MOV.U32 R5, RZ, RZ, R136 ;  /* 0x000000ffff052224 */ /* 0x000fe200078e0088 */
[----:B------:R-:W3:Y:S04]  /*15fd0*/  LDL R12, [R1+0x6f0] ;  /* 0x0006f000010c7983 */ /* 0x000ee80000100800 */
[----:B------:R0:W3:Y:S02]  /*15fe0*/  @P2 LDG.E.U8 R57, desc[UR22][R4.64] ;  /* 0x0000001604392981 */ /* 0x0000e4000c1e1100 */
[----:B0-----:R-:W-:-:S02]  /*15ff0*/  @P2 IMAD.MOV.U32 R4, RZ, RZ, R47 ;  /* 0x000000ffff042224 */ /* 0x001fc400078e002f */
[----:B------:R-:W3:Y:S01]  /*16000*/  LDL.LU R47, [R1+0xbec] ;  /* 0x000bec00012f7983 */ /* 0x000ee20000300800 */
[----:B------:R-:W-:Y:S01]  /*16010*/  PRMT R55, RZ, 0x7610, R55 ;  /* 0x00007610ff377816 */ /* 0x000fe20000000037 */
[----:B------:R-:W-:Y:S01]  /*16020*/  @P2 IMAD.MOV.U32 R5, RZ, RZ, R10 ;  /* 0x000000ffff052224 */ /* 0x000fe200078e000a */
[----:B------:R-:W-:Y:S01]  /*16030*/  PRMT R49, RZ, 0x7610, R49 ;  /* 0x00007610ff317816 */ /* 0x000fe20000000031 */
[----:B------:R-:W3:Y:S04]  /*16040*/  LDL R136, [R1+0x710] ;  /* 0x0007100001887983 */ /* 0x000ee80000100800 */
[----:B------:R0:W3:Y:S04]  /*16050*/  @P2 LDG.E.U8 R55, desc[UR22][R4.64] ;  /* 0x0000001604372981 */ /* 0x0000e8000c1e1100 */
[----:B------:R-:W3:Y:S01]  /*16060*/  LDL R10, [R1+0x714] ;  /* 0x00071400010a7983 */ /* 0x000ee20000100800 */
[----:B0-----:R-:W-:-:S02]  /*16070*/  @P2 IMAD.MOV.U32 R4, RZ, RZ, R42 ;  /* 0x000000ffff042224 */ /* 0x001fc400078e002a */
[----:B------:R-:W-:Y:S01]  /*16080*/  @P2 IMAD.MOV.U32 R5, RZ, RZ, R133 ;  /* 0x000000ffff052224 */ /* 0x000fe200078e0085 */
[----:B------:R-:W3:Y:S01]  /*16090*/  LDL.LU R42, [R1+0xbe8] ;  /* 0x000be800012a7983 */ /* 0x000ee20000300800 */
[----:B----4-:R-:W-:-:S06]  /*160a0*/  PRMT R53, RZ, 0x7610, R53 ;  /* 0x00007610ff357816 */ /* 0x010fcc0000000035 */
[----:B------:R0:W4:Y:S02]  /*160b0*/  @P2 LDG.E.U8 R53, desc[UR22][R4.64] ;  /* 0x0000001604352981 */ /* 0x000124000c1e1100 */
[----:B0-----:R-:W-:Y:S02]  /*160c0*/  @P2 IMAD.MOV.U32 R4, RZ, RZ, R137 ;  /* 0x000000ffff042224 */ /* 0x001fe400078e0089 */
[----:B------:R-:W-:Y:S01]  /*160d0*/  @P2 IMAD.MOV.U32 R5, RZ, RZ, R134 ;  /* 0x000000ffff052224 */ /* 0x000fe200078e0086 */
[----:B------:R-:W4:Y:S01]  /*160e0*/  LDL R137, [R1+0x730] ;  /* 0x0007300001897983 */ /* 0x000f220000100800 */
[----:B--2---:R-:W-:-:S06]  /*160f0*/  PRMT R51, RZ, 0x7610, R51 ;  /* 0x00007610ff337816 */ /* 0x004fcc0000000033 */
[----:B------:R0:W2:Y:S02]  /*16100*/  @P2 LDG.E.U8 R51, desc[UR22][R4.64] ;  /* 0x0000001604332981 */ /* 0x0000a4000c1e1100 */
[----:B0-----:R-:W-:Y:S02]  /*16110*/  @P2 IMAD.MOV.U32 R4, RZ, RZ, R40 ;  /* 0x000000ffff042224 */ /* 0x001fe400078e0028 */
[----:B------:R-:W-:Y:S01]  /*16120*/  @P2 IMAD.MOV.U32 R5, RZ, RZ, R135 ;  /* 0x000000ffff052224 */ /* 0x000fe200078e0087 */
[----:B------:R-:W2:Y:S04]  /*16130*/  LDL.LU R40, [R1+0xbe4] ;  /* 0x000be40001287983 */ /* 0x000ea80000300800 */
[----:B------:R0:W4:Y:S01]  /*16140*/  @P2 LDG.E.U8 R49, desc[UR22][R4.64] ;  /* 0x0000001604312981 */ /* 0x000122000c1e1100 */
[----:B---3--:R-:W-:Y:S01]  /*16150*/  PRMT R47, RZ, 0x7610, R47 ;  /* 0x00007610ff2f7816 */ /* 0x008fe2000000002f */
[----:B0-----:R-:W-:-:S02]  /*16160*/  @P2 IMAD.MOV.U32 R4, RZ, RZ, R139 ;  /* 0x000000ffff042224 */ /* 0x001fc400078e008b */
[----:B------:R-:W-:-:S05]  /*16170*/  @P2 IMAD.MOV.U32 R5, RZ, RZ, R138 ;  /* 0x000000ffff052224 */ /* 0x000fca00078e008a */
[----:B------:R0:W3:Y:S02]  /*16180*/  @P2 LDG.E.U8 R47, desc[UR22][R4.64] ;  /* 0x00000016042f2981 */ /* 0x0000e4000c1e1100 */
[----:B0-----:R-:W-:Y:S02]  /*16190*/  @P2 IMAD.MOV.U32 R4, RZ, RZ, R38 ;  /* 0x000000ffff042224 */ /* 0x001fe400078e0026 */
[----:B------:R-:W3:Y:S01]  /*161a0*/  LDL.LU R38, [R1+0xbe0] ;  /* 0x000be00001267983 */ /* 0x000ee20000300800 */
[----:B------:R-:W-:Y:S01]  /*161b0*/  PRMT R45, RZ, 0x7610, R45 ;  /* 0x00007610ff2d7816 */ /* 0x000fe2000000002d */
[----:B------:R-:W-:Y:S01]  /*161c0*/  @P2 IMAD.MOV.U32 R5, RZ, RZ, R140 ;  /* 0x000000ffff052224 */ /* 0x000fe200078e008c */
[----:B------:R-:W-:Y:S01]  /*161d0*/  PRMT R42, RZ, 0x7610, R42 ;  /* 0x00007610ff2a7816 */ /* 0x000fe2000000002a */
[----:B------:R-:W4:Y:S04]  /*161e0*/  LDL R138, [R1+0x750] ;  /* 0x00075000018a7983 */ /* 0x000f280000100800 */
[----:B------:R0:W4:Y:S04]  /*161f0*/  @P2 LDG.E.U8 R45, desc[UR22][R4.64] ;  /* 0x00000016042d2981 */ /* 0x000128000c1e1100 */
[----:B------:R-:W4:Y:S01]  /*16200*/  LDL R139, [R1+0x754] ;  /* 0x00075400018b7983 */ /* 0x000f220000100800 */
[----:B0-----:R-:W-:-:S02]  /*16210*/  @P2 IMAD.MOV.U32 R4, RZ, RZ, R36 ;  /* 0x000000ffff042224 */ /* 0x001fc400078e0024 */
[----:B------:R-:W-:Y:S01]  /*16220*/  @P2 IMAD.MOV.U32 R5, RZ, RZ, R3 ;  /* 0x000000ffff052224 */ /* 0x000fe200078e0003 */
[----:B------:R-:W4:Y:S04]  /*16230*/  LDL.LU R36, [R1+0xbdc] ;  /* 0x000bdc0001247983 */ /* 0x000f280000300800 */
[----:B------:R0:W4:Y:S04]  /*16240*/  @P2 LDG.E.U8 R42, desc[UR22][R4.64] ;  /* 0x00000016042a2981 */ /* 0x000128000c1e1100 */
[----:B------:R-:W4:Y:S04]  /*16250*/  LDL R126, [R1+0x770] ;  /* 0x00077000017e7983 */ /* 0x000f280000100800 */
[----:B------:R-:W4:Y:S01]  /*16260*/  LDL R127, [R1+0x774] ;  /* 0x00077400017f7983 */ /* 0x000f220000100800 */
[----:B0-----:R-:W-:-:S03]  /*16270*/  @P2 IMAD.MOV.U32 R4, RZ, RZ, R34 ;  /* 0x000000ffff042224 */ /* 0x001fc600078e0022 */
[----:B------:R-:W4:Y:S01]  /*16280*/  LDL R128, [R1+0x790] ;  /* 0x0007900001807983 */ /* 0x000f220000100800 */
[----:B------:R-:W-:-:S03]  /*16290*/  @P2 IMAD.MOV.U32 R5, RZ, RZ, R12 ;  /* 0x000000ffff052224 */ /* 0x000fc600078e000c */
[----:B------:R-:W4:Y:S04]  /*162a0*/  LDL R140, [R1+0x794] ;  /* 0x00079400018c7983 */ /* 0x000f280000100800 */
[----:B------:R-:W4:Y:S04]  /*162b0*/  LDL.LU R34, [R1+0xbd8] ;  /* 0x000bd80001227983 */ /* 0x000f280000300800 */
[----:B------:R-:W4:Y:S04]  /*162c0*/  LDL R3, [R1+0x7b0] ;  /* 0x0007b00001037983 */ /* 0x000f280000100800 */
[----:B------:R-:W4:Y:S04]  /*162d0*/  LDL R12, [R1+0x7b4] ;  /* 0x0007b400010c7983 */ /* 0x000f280000100800 */
[----:B------:R-:W4:Y:S04]  /*162e0*/  LDL R129, [R1+0x7d0] ;  /* 0x0007d00001817983 */ /* 0x000f280000100800 */
[----:B------:R-:W4:Y:S04]  /*162f0*/  LDL R130, [R1+0x7f0] ;  /* 0x0007f00001827983 */ /* 0x000f280000100800 */
[----:B------:R-:W4:Y:S01]  /*16300*/  LDL R131, [R1+0x7f4] ;  /* 0x0007f40001837983 */ /* 0x000f220000100800 */
[----:B--2---:R-:W-:-:S06]  /*16310*/  PRMT R40, RZ, 0x7610, R40 ;  /* 0x00007610ff287816 */ /* 0x004fcc0000000028 */
[----:B------:R0:W2:Y:S02]  /*16320*/  @P2 LDG.E.U8 R40, desc[UR22][R4.64] ;  /* 0x0000001604282981 */ /* 0x0000a4000c1e1100 */
[----:B0-----:R-:W-:Y:S02]  /*16330*/  @P2 IMAD.MOV.U32 R4, RZ, RZ, R10 ;  /* 0x000000ffff042224 */ /* 0x001fe400078e000a */
[----:B------:R-:W-:Y:S01]  /*16340*/  @P2 IMAD.MOV.U32 R5, RZ, RZ, R136 ;  /* 0x000000ffff052224 */ /* 0x000fe200078e0088 */
[----:B------:R-:W2:Y:S01]  /*16350*/  LDL R10, [R1+0x7d4] ;  /* 0x0007d400010a7983 */ /* 0x000ea20000100800 */
[----:B---3--:R-:W-:-:S06]  /*16360*/  PRMT R38, RZ, 0x7610, R38 ;  /* 0x00007610ff267816 */ /* 0x008fcc0000000026 */
[----:B------:R0:W3:Y:S02]  /*16370*/  @P2 LDG.E.U8 R38, desc[UR22][R4.64] ;  /* 0x0000001604262981 */ /* 0x0000e4000c1e1100 */
[----:B0-----:R-:W-:Y:S02]  /*16380*/  @P2 IMAD.MOV.U32 R4, RZ, RZ, R30 ;  /* 0x000000ffff042224 */ /* 0x001fe400078e001e */
[----:B------:R-:W2:Y:S04]  /*16390*/  LDL.LU R30, [R1+0xbd4] ;  /* 0x000bd400011e7983 */ /* 0x000ea80000300800 */
[----:B------:R-:W3:Y:S04]  /*163a0*/  LDL R132, [R1+0x810] ;  /* 0x0008100001847983 */ /* 0x000ee80000100800 */
[----:B------:R-:W3:Y:S01]  /*163b0*/  LDL R133, [R1+0x814] ;  /* 0x0008140001857983 */ /* 0x000ee20000100800 */
[----:B----4-:R-:W-:Y:S01]  /*163c0*/  PRMT R36, RZ, 0x7610, R36 ;  /* 0x00007610ff247816 */ /* 0x010fe20000000024 */
[----:B------:R-:W-:-:S02]  /*163d0*/  @P2 IMAD.MOV.U32 R5, RZ, RZ, R137 ;  /* 0x000000ffff052224 */ /* 0x000fc400078e0089 */
[----:B------:R-:W4:Y:S04]  /*163e0*/  LDL R134, [R1+0x830] ;  /* 0x0008300001867983 */ /* 0x000f280000100800 */
[----:B------:R-:W3:Y:S04]  /*163f0*/  LDL R135, [R1+0x834] ;  /* 0x0008340001877983 */ /* 0x000ee80000100800 */
[----:B------:R0:W3:Y:S04]  /*16400*/  @P2 LDG.E.U8 R36, desc[UR22][R4.64] ;  /* 0x0000001604242981 */ /* 0x0000e8000c1e1100 */
[----:B------:R-:W3:Y:S01]  /*16410*/  LDL R136, [R1+0x850] ;  /* 0x0008500001887983 */ /* 0x000ee20000100800 */
[----:B------:R-:W-:-:S03]  /*16420*/  PRMT R34, RZ, 0x7610, R34 ;  /* 0x00007610ff227816 */ /* 0x000fc60000000022 */
[----:B------:R-:W3:Y:S01]  /*16430*/  LDL R137, [R1+0x854] ;  /* 0x0008540001897983 */ /* 0x000ee20000100800 */
[----:B0-----:R-:W-:Y:S02]  /*16440*/  @P2 IMAD.MOV.U32 R4, RZ, RZ, R139 ;  /* 0x000000ffff042224 */ /* 0x001fe400078e008b */
[----:B------:R-:W-:Y:S01]  /*16450*/  @P2 IMAD.MOV.U32 R5, RZ, RZ, R138 ;  /* 0x000000ffff052224 */ /* 0x000fe200078e008a */
[----:B------:R-:W-:Y:S01]  /*16460*/  PRMT R32, RZ, 0x7610, R32 ;  /* 0x00007610ff207816 */ /* 0x000fe20000000020 */
[----:B------:R-:W3:Y:S04]  /*16470*/  LDL R138, [R1+0x870] ;  /* 0x00087000018a7983 */ /* 0x000ee80000100800 */
[----:B------:R0:W3:Y:S04]  /*16480*/  @P2 LDG.E.U8 R34, desc[UR22][R4.64] ;  /* 0x0000001604222981 */ /* 0x0000e8000c1e1100 */
[----:B------:R-:W3:Y:S01]  /*16490*/  LDL R139, [R1+0x874] ;  /* 0x00087400018b7983 */ /* 0x000ee20000100800 */
[----:B0-----:R-:W-:-:S02]  /*164a0*/  @P2 IMAD.MOV.U32 R4, RZ, RZ, R127 ;  /* 0x000000ffff042224 */ /* 0x001fc400078e007f */
[----:B------:R-:W-:-:S05]  /*164b0*/  @P2 IMAD.MOV.U32 R5, RZ, RZ, R126 ;  /* 0x000000ffff052224 */ /* 0x000fca00078e007e */
[----:B------:R0:W3:Y:S01]  /*164c0*/  @P2 LDG.E.U8 R32, desc[UR22][R4.64] ;  /* 0x0000001604202981 */ /* 0x0000e2000c1e1100 */
[----:B------:R-:W-:Y:S01]  /*164d0*/  PRMT R28, RZ, 0x7610, R28 ;  /* 0x00007610ff1c7816 */ /* 0x000fe2000000001c */
[----:B0-----:R-:W-:Y:S02]  /*164e0*/  @P2 IMAD.MOV.U32 R4, RZ, RZ, R140 ;  /* 0x000000ffff042224 */ /* 0x001fe400078e008c */
[----:B------:R-:W-:Y:S01]  /*164f0*/  @P2 IMAD.MOV.U32 R5, RZ, RZ, R128 ;  /* 0x000000ffff052224 */ /* 0x000fe200078e0080 */
[----:B------:R-:W3:Y:S01]  /*16500*/  LDL R140, [R1+0x890] ;  /* 0x00089000018c7983 */ /* 0x000ee20000100800 */
[----:B--2---:R-:W-:-:S06]  /*16510*/  PRMT R30, RZ, 0x7610, R30 ;  /* 0x00007610ff1e7816 */ /* 0x004fcc000000001e */
[----:B------:R0:W2:Y:S02]  /*16520*/  @P2 LDG.E.U8 R30, desc[UR22][R4.64] ;  /* 0x00000016041e2981 */ /* 0x0000a4000c1e1100 */
[----:B0-----:R-:W-:Y:S02]  /*16530*/  @P2 IMAD.MOV.U32 R4, RZ, RZ, R12 ;  /* 0x000000ffff042224 */ /* 0x001fe400078e000c */
[----:B------:R-:W-:Y:S01]  /*16540*/  @P2 IMAD.MOV.U32 R5, RZ, RZ, R3 ;  /* 0x000000ffff052224 */ /* 0x000fe200078e0003 */
[----:B------:R-:W2:Y:S04]  /*16550*/  LDL R12, [R1+0x8b4] ;  /* 0x0008b400010c7983 */ /* 0x000ea80000100800 */
[----:B------:R-:W2:Y:S04]  /*16560*/  LDL R3, [R1+0x8b0] ;  /* 0x0008b00001037983 */ /* 0x000ea80000100800 */
[----:B------:R0:W2:Y:S02]  /*16570*/  @P2 LDG.E.U8 R28, desc[UR22][R4.64] ;  /* 0x00000016041c2981 */ /* 0x0000a4000c1e1100 */
[----:B0-----:R-:W-:-:S02]  /*16580*/  @P2 IMAD.MOV.U32 R4, RZ, RZ, R10 ;  /* 0x000000ffff042224 */ /* 0x001fc400078e000a */
[----:B------:R-:W2:Y:S01]  /*16590*/  LDL R10, [R1+0xd8] ;  /* 0x0000d800010a7983 */ /* 0x000ea20000100800 */
[----:B------:R-:W-:Y:S01]  /*165a0*/  PRMT R26, RZ, 0x7610, R26 ;  /* 0x00007610ff1a7816 */ /* 0x000fe2000000001a */
[----:B------:R-:W-:Y:S01]  /*165b0*/  @P2 IMAD.MOV.U32 R5, RZ, RZ, R129 ;  /* 0x000000ffff052224 */ /* 0x000fe200078e0081 */
[----:B------:R-:W-:-:S04]  /*165c0*/  PRMT R24, RZ, 0x7610, R24 ;  /* 0x00007610ff187816 */ /* 0x000fc80000000018 */
[----:B------:R0:W2:Y:S01]  /*165d0*/  @P2 LDG.E.U8 R26, desc[UR22][R4.64] ;  /* 0x00000016041a2981 */ /* 0x0000a2000c1e1100 */
[----:B------:R-:W-:Y:S01]  /*165e0*/  PRMT R22, RZ, 0x7610, R22 ;  /* 0x00007610ff167816 */ /* 0x000fe20000000016 */
[----:B0-----:R-:W-:Y:S02]  /*165f0*/  @P2 IMAD.MOV.U32 R4, RZ, RZ, R131 ;  /* 0x000000ffff042224 */ /* 0x001fe400078e0083 */
[----:B------:R-:W-:Y:S01]  /*16600*/  @P2 IMAD.MOV.U32 R5, RZ, RZ, R130 ;  /* 0x000000ffff052224 */ /* 0x000fe200078e0082 */
[----:B------:R-:W-:Y:S01]  /*16610*/  PRMT R20, RZ, 0x7610, R20 ;  /* 0x00007610ff147816 */ /* 0x000fe20000000014 */
[----:B------:R-:W2:Y:S04]  /*16620*/  LDL R131, [R1+0x198] ;  /* 0x0001980001837983 */ /* 0x000ea80000100800 */
[----:B------:R3:W2:Y:S02]  /*16630*/  @P2 LDG.E.U8 R24, desc[UR22][R4.64] ;  /* 0x0000001604182981 */ /* 0x0006a4000c1e1100 */
[----:B---3--:R-:W-:-:S02]  /*16640*/  @P2 IMAD.MOV.U32 R4, RZ, RZ, R133 ;  /* 0x000000ffff042224 */ /* 0x008fc400078e0085 */
[----:B------:R-:W-:Y:S01]  /*16650*/  @P2 IMAD.MOV.U32 R5, RZ, RZ, R132 ;  /* 0x000000ffff052224 */ /* 0x000fe200078e0084 */
[----:B------:R-:W-:Y:S01]  /*16660*/  PRMT R18, RZ, 0x7610, R18 ;  /* 0x00007610ff127816 */ /* 0x000fe20000000012 */
[----:B------:R-:W3:Y:S04]  /*16670*/  LDL R132, [R1+0x1d8] ;  /* 0x0001d80001847983 */ /* 0x000ee80000100800 */
[----:B------:R0:W3:Y:S01]  /*16680*/  @P2 LDG.E.U8 R22, desc[UR22][R4.64] ;  /* 0x0000001604162981 */ /* 0x0000e2000c1e1100 */
[----:B------:R-:W-:Y:S02]  /*16690*/  PRMT R17, RZ, 0x7610, R17 ;  /* 0x00007610ff117816 */ /* 0x000fe40000000011 */
[----:B------:R-:W-:Y:S01]  /*166a0*/  PRMT R16, RZ, 0x7610, R16 ;  /* 0x00007610ff107816 */ /* 0x000fe20000000010 */
[----:B------:R-:W3:Y:S01]  /*166b0*/  LDL R133, [R1+0x238] ;  /* 0x0002380001857983 */ /* 0x000ee20000100800 */
[----:B0-----:R-:W-:-:S02]  /*166c0*/  @P2 IMAD.MOV.U32 R4, RZ, RZ, R135 ;  /* 0x000000ffff042224 */ /* 0x001fc400078e0087 */
[----:B----4-:R-:W-:Y:S01]  /*166d0*/  @P2 IMAD.MOV.U32 R5, RZ, RZ, R134 ;  /* 0x000000ffff052224 */ /* 0x010fe200078e0086 */
[----:B------:R-:W-:Y:S01]  /*166e0*/  PRMT R15, RZ, 0x7610, R15 ;  /* 0x00007610ff0f7816 */ /* 0x000fe2000000000f */
[----:B------:R-:W4:Y:S04]  /*166f0*/  LDL R134, [R1+0x23c] ;  /* 0x00023c0001867983 */ /* 0x000f280000100800 */
[----:B------:R0:W3:Y:S02]  /*16700*/  @P2 LDG.E.U8 R20, desc[UR22][R4.64] ;  /* 0x0000001604142981 */ /* 0x0000e4000c1e1100 */
[----:B0-----:R-:W-:Y:S02]  /*16710*/  @P2 IMAD.MOV.U32 R4, RZ, RZ, R137 ;  /* 0x000000ffff042224 */ /* 0x001fe400078e0089 */
[----:B------:R-:W-:-:S05]  /*16720*/  @P2 IMAD.MOV.U32 R5, RZ, RZ, R136 ;  /* 0x000000ffff052224 */ /* 0x000fca00078e0088 */
[----:B------:R0:W3:Y:S02]  /*16730*/  @P2 LDG.E.U8 R18, desc[UR22][R4.64] ;  /* 0x0000001604122981 */ /* 0x0000e4000c1e1100 */
[----:B0-----:R-:W-:Y:S02]  /*16740*/  @P2 IMAD.MOV.U32 R4, RZ, RZ, R139 ;  /* 0x000000ffff042224 */ /* 0x001fe400078e008b */
[----:B------:R-:W-:-:S05]  /*16750*/  @P2 IMAD.MOV.U32 R5, RZ, RZ, R138 ;  /* 0x000000ffff052224 */ /* 0x000fca00078e008a */
[----:B------:R0:W3:Y:S02]  /*16760*/  @P2 LDG.E.U8 R17, desc[UR22][R4.64] ;  /* 0x0000001604112981 */ /* 0x0000e4000c1e1100 */
[----:B0-----:R-:W-:Y:S02]  /*16770*/  @P2 IMAD.MOV.U32 R4, RZ, RZ, R69 ;  /* 0x000000ffff042224 */ /* 0x001fe400078e0045 */
[----:B------:R-:W-:Y:S01]  /*16780*/  @P2 IMAD.MOV.U32 R5, RZ, RZ, R140 ;  /* 0x000000ffff052224 */ /* 0x000fe200078e008c */
[----:B------:R-:W3:Y:S04]  /*16790*/  LDL.LU R69, [R1+0xbd0] ;  /* 0x000bd00001457983 */ /* 0x000ee80000300800 */
[----:B------:R2:W4:Y:S01]  /*167a0*/  @P2 LDG.E.U8 R16, desc[UR22][R4.64] ;  /* 0x0000001604102981 */ /* 0x000522000c1e1100 */
[----:B------:R-:W-:-:S03]  /*167b0*/  PRMT R71, RZ, 0x7610, R71 ;  /* 0x00007610ff477816 */ /* 0x000fc60000000047 */
[----:B------:R-:W4:Y:S04]  /*167c0*/  LDL R135, [R1+0x278] ;  /* 0x0002780001877983 */ /* 0x000f280000100800 */
[----:B------:R-:W4:Y:S04]  /*167d0*/  LDL R136, [R1+0x27c] ;  /* 0x00027c0001887983 */ /* 0x000f280000100800 */
[----:B------:R-:W4:Y:S01]  /*167e0*/  LDL R137, [R1+0x2b8] ;  /* 0x0002b80001897983 */ /* 0x000f220000100800 */
[----:B------:R-:W-:Y:S01]  /*167f0*/  PRMT R70, RZ, 0x7610, R70 ;  /* 0x00007610ff467816 */ /* 0x000fe20000000046 */
[----:B--2---:R-:W-:-:S02]  /*16800*/  @P2 IMAD.MOV.U32 R4, RZ, RZ, R12 ;  /* 0x000000ffff042224 */ /* 0x004fc400078e000c */
[----:B------:R-:W-:-:S05]  /*16810*/  @P2 IMAD.MOV.U32 R5, RZ, RZ, R3 ;  /* 0x000000ffff052224 */ /* 0x000fca00078e0003 */
[----:B------:R0:W2:Y:S02]  /*16820*/  @P2 LDG.E.U8 R15, desc[UR22][R4.64] ;  /* 0x00000016040f2981 */ /* 0x0000a4000c1e1100 */
[----:B0-----:R-:W-:Y:S02]  /*16830*/  @P2 IMAD.MOV.U32 R4, RZ, RZ, R68 ;  /* 0x000000ffff042224 */ /* 0x001fe400078e0044 */
[----:B------:R-:W-:Y:S01]  /*16840*/  @P2 IMAD.MOV.U32 R5, RZ, RZ, R10 ;  /* 0x000000ffff052224 */ /* 0x000fe200078e000a */
[----:B------:R-:W2:Y:S04]  /*16850*/  LDL.LU R68, [R1+0xbcc] ;  /* 0x000bcc0001447983 */ /* 0x000ea80000300800 */
[----:B------:R0:W4:Y:S04]  /*16860*/  @P2 LDG.E.U8 R71, desc[UR22][R4.64] ;  /* 0x0000001604472981 */ /* 0x000128000c1e1100 */
[----:B------:R-:W4:Y:S01]  /*16870*/  LDL R138, [R1+0x5f8] ;  /* 0x0005f800018a7983 */ /* 0x000f220000100800 */
[----:B0-----:R-:W-:-:S03]  /*16880*/  @P2 IMAD.MOV.U32 R5, RZ, RZ, R66 ;  /* 0x000000ffff052224 */ /* 0x001fc600078e0042 */
[----:B------:R-:W4:Y:S01]  /*16890*/  LDL.LU R66, [R1+0xbc8] ;  /* 0x000bc80001427983 */ /* 0x000f220000300800 */
[----:B------:R-:W-:-:S03]  /*168a0*/  @P2 IMAD.MOV.U32 R4, RZ, RZ, R64 ;  /* 0x000000ffff042224 */ /* 0x000fc600078e0040 */
[----:B------:R-:W4:Y:S04]  /*168b0*/  LDL.LU R64, [R1+0xbc4] ;  /* 0x000bc40001407983 */ /* 0x000f280000300800 */
[----:B------:R0:W4:Y:S04]  /*168c0*/  @P2 LDG.E.U8 R70, desc[UR22][R4.64] ;  /* 0x0000001604462981 */ /* 0x000128000c1e1100 */
[----:B------:R-:W4:Y:S04]  /*168d0*/  LDL R139, [R1+0x618] ;  /* 0x00061800018b7983 */ /* 0x000f280000100800 */
[----:B------:R-:W4:Y:S01]  /*168e0*/  LDL R140, [R1+0x638] ;  /* 0x00063800018c7983 */ /* 0x000f220000100800 */
[----:B0-----:R-:W-:-:S03]  /*168f0*/  @P2 IMAD.MOV.U32 R5, RZ, RZ, R62 ;  /* 0x000000ffff052224 */ /* 0x001fc600078e003e */
[----:B------:R-:W4:Y:S04]  /*16900*/  LDL R3, [R1+0x63c] ;  /* 0x00063c0001037983 */ /* 0x000f280000100800 */
[----:B------:R-:W4:Y:S01]  /*16910*/  LDL.LU R62, [R1+0xbc0] ;  /* 0x000bc000013e7983 */ /* 0x000f220000300800 */
[----:B------:R-:W-:-:S03]  /*16920*/  @P2 IMAD.MOV.U32 R4, RZ, RZ, R60 ;  /* 0x000000ffff042224 */ /* 0x000fc600078e003c */
[----:B------:R-:W4:Y:S04]  /*16930*/  LDL.LU R60, [R1+0xbbc] ;  /* 0x000bbc00013c7983 */ /* 0x000f280000300800 */
[----:B------:R-:W4:Y:S04]  /*16940*/  LDL R12, [R1+0x658] ;  /* 0x00065800010c7983 */ /* 0x000f280000100800 */
[----:B------:R-:W4:Y:S01]  /*16950*/  LDL R10, [R1+0x678] ;  /* 0x00067800010a7983 */ /* 0x000f220000100800 */
[----:B---3--:R-:W-:-:S06]  /*16960*/  PRMT R69, RZ, 0x7610, R69 ;  /* 0x00007610ff457816 */ /* 0x008fcc0000000045 */
[----:B------:R0:W3:Y:S02]  /*16970*/  @P2 LDG.E.U8 R69, desc[UR22][R4.64] ;  /* 0x0000001604452981 */ /* 0x0000e4000c1e1100 */
[----:B0-----:R-:W-:Y:S02]  /*16980*/  @P2 IMAD.MOV.U32 R4, RZ, RZ, R58 ;  /* 0x000000ffff042224 */ /* 0x001fe400078e003a */
[----:B------:R-:W-:Y:S01]  /*16990*/  @P2 IMAD.MOV.U32 R5, RZ, RZ, R131 ;  /* 0x000000ffff052224 */ /* 0x000fe200078e0083 */
[----:B------:R-:W3:Y:S01]  /*169a0*/  LDL.LU R58, [R1+0xbb8] ;  /* 0x000bb800013a7983 */ /* 0x000ee20000300800 */
[----:B--2---:R-:W-:-:S06]  /*169b0*/  PRMT R68, RZ, 0x7610, R68 ;  /* 0x00007610ff447816 */ /* 0x004fcc0000000044 */
[----:B------:R0:W2:Y:S01]  /*169c0*/  @P2 LDG.E.U8 R68, desc[UR22][R4.64] ;  /* 0x0000001604442981 */ /* 0x0000a2000c1e1100 */
[----:B----4-:R-:W-:Y:S01]  /*169d0*/  PRMT R66, RZ, 0x7610, R66 ;  /* 0x00007610ff427816 */ /* 0x010fe20000000042 */
[----:B0-----:R-:W-:Y:S02]  /*169e0*/  @P2 IMAD.MOV.U32 R4, RZ, RZ, R56 ;  /* 0x000000ffff042224 */ /* 0x001fe400078e0038 */
[----:B------:R-:W-:Y:S01]  /*169f0*/  @P2 IMAD.MOV.U32 R5, RZ, RZ, R132 ;  /* 0x000000ffff052224 */ /* 0x000fe200078e0084 */
[----:B------:R-:W-:Y:S01]  /*16a00*/  PRMT R64, RZ, 0x7610, R64 ;  /* 0x00007610ff407816 */ /* 0x000fe20000000040 */
[----:B------:R-:W4:Y:S04]  /*16a10*/  LDL.LU R56, [R1+0xbb4] ;  /* 0x000bb40001387983 */ /* 0x000f280000300800 */
[----:B------:R0:W2:Y:S02]  /*16a20*/  @P2 LDG.E.U8 R66, desc[UR22][R4.64] ;  /* 0x0000001604422981 */ /* 0x0000a4000c1e1100 */
[----:B0-----:R-:W-:-:S02]  /*16a30*/  @P2 IMAD.MOV.U32 R4, RZ, RZ, R134 ;  /* 0x000000ffff042224 */ /* 0x001fc400078e0086 */
[----:B------:R-:W-:Y:S01]  /*16a40*/  @P2 IMAD.MOV.U32 R5, RZ, RZ, R133 ;  /* 0x000000ffff052224 */ /* 0x000fe200078e0085 */
[----:B------:R-:W-:-:S04]  /*16a50*/  PRMT R62, RZ, 0x7610, R62 ;  /* 0x00007610ff3e7816 */ /* 0x000fc8000000003e */
[----:B------:R0:W2:Y:S02]  /*16a60*/  @P2 LDG.E.U8 R64, desc[UR22][R4.64] ;  /* 0x0000001604402981 */ /* 0x0000a4000c1e1100 */
[----:B0-----:R-:W-:Y:S02]  /*16a70*/  @P2 IMAD.MOV.U32 R4, RZ, RZ, R136 ;  /* 0x000000ffff042224 */ /* 0x001fe400078e0088 */
[----:B------:R-:W-:-:S05]  /*16a80*/  @P2 IMAD.MOV.U32 R5, RZ, RZ, R135 ;  /* 0x000000ffff052224 */ /* 0x000fca00078e0087 */
[----:B------:R0:W2:Y:S02]  /*16a90*/  @P2 LDG.E.U8 R62, desc[UR22][R4.64] ;  /* 0x00000016043e2981 */ /* 0x0000a4000c1e1100 */
[----:B0-----:R-:W-:Y:S02]  /*16aa0*/  @P2 IMAD.MOV.U32 R4, RZ, RZ, R52 ;  /* 0x000000ffff042224 */ /* 0x001fe400078e0034 */
[----:B------:R-:W2:Y:S01]  /*16ab0*/  LDL.LU R52, [R1+0xbb0] ;  /* 0x000bb00001347983 */ /* 0x000ea20000300800 */
[----:B------:R-:W-:Y:S01]  /*16ac0*/  PRMT R60, RZ, 0x7610, R60 ;  /* 0x00007610ff3c7816 */ /* 0x000fe2000000003c */
[----:B------:R-:W-:-:S05]  /*16ad0*/  @P2 IMAD.MOV.U32 R5, RZ, RZ, R137 ;  /* 0x000000ffff052224 */ /* 0x000fca00078e0089 */
[----:B------:R0:W2:Y:S02]  /*16ae0*/  @P2 LDG.E.U8 R60, desc[UR22][R4.64] ;  /* 0x00000016043c2981 */ /* 0x0000a4000c1e1100 */
[----:B0-----:R-:W-:Y:S02]  /*16af0*/  @P2 IMAD.MOV.U32 R5, RZ, RZ, R50 ;  /* 0x000000ffff052224 */ /* 0x001fe400078e0032 */
[----:B------:R-:W2:Y:S01]  /*16b00*/  LDL.LU R50, [R1+0xbac] ;  /* 0x000bac0001327983 */ /* 0x000ea20000300800 */
[----:B------:R-:W-:-:S03]  /*16b10*/  @P2 IMAD.MOV.U32 R4, RZ, RZ, R48 ;  /* 0x000000ffff042224 */ /* 0x000fc600078e0030 */
[----:B------:R-:W2:Y:S01]  /*16b20*/  LDL.LU R48, [R1+0xba8] ;  /* 0x000ba80001307983 */ /* 0x000ea20000300800 */
[----:B------:R-:W-:Y:S02]  /*16b30*/  PRMT R54, RZ, 0x7610, R54 ;  /* 0x00007610ff367816 */ /* 0x000fe40000000036 */
[----:B---3--:R-:W-:-:S06]  /*16b40*/  PRMT R58, RZ, 0x7610, R58 ;  /* 0x00007610ff3a7816 */ /* 0x008fcc000000003a */
        /* <DEDUP_REMOVED lines=8> */
[----:B------:R-:W4:Y:S04]  /*16bd0*/  LDL.LU R44, [R1+0xba0] ;  /* 0x000ba000012c7983 */ /* 0x000f280000300800 */
[----:B------:R0:W4:Y:S02]  /*16be0*/  @P2 LDG.E.U8 R54, desc[UR22][R4.64] ;  /* 0x0000001604362981 */ /* 0x000124000c1e1100 */
[----:B0-----:R-:W-:-:S02]  /*16bf0*/  @P2 IMAD.MOV.U32 R4, RZ, RZ, R3 ;  /* 0x000000ffff042224 */ /* 0x001fc400078e0003 */
[----:B------:R-:W-:Y:S01]  /*16c00*/  @P2 IMAD.MOV.U32 R5, RZ, RZ, R140 ;  /* 0x000000ffff052224 */ /* 0x000fe200078e008c */
[----:B--2---:R-:W-:-:S06]  /*16c10*/  PRMT R52, RZ, 0x7610, R52 ;  /* 0x00007610ff347816 */ /* 0x004fcc0000000034 */
        /* <DEDUP_REMOVED lines=12> */
[----:B------:R-:W-:Y:S02]  /*16ce0*/  @P2 IMAD.MOV.U32 R5, RZ, RZ, R76 ;  /* 0x000000ffff052224 */ /* 0x000fe400078e004c */
[----:B------:R-:W2:Y:S04]  /*16cf0*/  LDL.LU R76, [R1+0xb94] ;  /* 0x000b9400014c7983 */ /* 0x000ea80000300800 */
[----:B------:R-:W2:Y:S01]  /*16d00*/  LDL.LU R37, [R1+0xb90] ;  /* 0x000b900001257983 */ /* 0x000ea20000300800 */
[----:B---3--:R-:W-:-:S06]  /*16d10*/  PRMT R46, RZ, 0x7610, R46 ;  /* 0x00007610ff2e7816 */ /* 0x008fcc000000002e */
[----:B------:R0:W3:Y:S02]  /*16d20*/  @P2 LDG.E.U8 R46, desc[UR22][R4.64] ;  /* 0x00000016042e2981 */ /* 0x0000e4000c1e1100 */
[----:B0-----:R-:W-:Y:S02]  /*16d30*/  @P2 IMAD.MOV.U32 R4, RZ, RZ, R35 ;  /* 0x000000ffff042224 */ /* 0x001fe400078e0023 */
[----:B------:R-:W-:Y:S02]  /*16d40*/  @P2 IMAD.MOV.U32 R5, RZ, RZ, R80 ;  /* 0x000000ffff052224 */ /* 0x000fe400078e0050 */
[----:B------:R-:W3:Y:S04]  /*16d50*/  LDL.LU R80, [R1+0xb8c] ;  /* 0x000b8c0001507983 */ /* 0x000ee80000300800 */
[----:B------:R-:W3:Y:S01]  /*16d60*/  LDL.LU R35, [R1+0xb88] ;  /* 0x000b880001237983 */ /* 0x000ee20000300800 */
[----:B----4-:R-:W-:-:S06]  /*16d70*/  PRMT R44, RZ, 0x7610, R44 ;  /* 0x00007610ff2c7816 */ /* 0x010fcc000000002c */
[----:B------:R0:W4:Y:S02]  /*16d80*/  @P2 LDG.E.U8 R44, desc[UR22][R4.64] ;  /* 0x00000016042c2981 */ /* 0x000124000c1e1100 */
[----:B0-----:R-:W-:Y:S02]  /*16d90*/  @P2 IMAD.MOV.U32 R4, RZ, RZ, R33 ;  /* 0x000000ffff042224 */ /* 0x001fe400078e0021 */
[----:B------:R-:W-:Y:S02]  /*16da0*/  @P2 IMAD.MOV.U32 R5, RZ, RZ, R27 ;  /* 0x000000ffff052224 */ /* 0x000fe400078e001b */
[----:B------:R-:W4:Y:S04]  /*16db0*/  LDL.LU R27, [R1+0xb84] ;  /* 0x000b8400011b7983 */ /* 0x000f280000300800 */
[----:B------:R-:W4:Y:S01]  /*16dc0*/  LDL.LU R33, [R1+0xb80] ;  /* 0x000b800001217983 */ /* 0x000f220000300800 */
[----:B--2---:R-:W-:-:S06]  /*16dd0*/  PRMT R41, RZ, 0x7610, R41 ;  /* 0x00007610ff297816 */ /* 0x004fcc0000000029 */
[----:B------:R0:W2:Y:S02]  /*16de0*/  @P2 LDG.E.U8 R41, desc[UR22][R4.64] ;  /* 0x0000001604292981 */ /* 0x0000a4000c1e1100 */
[----:B0-----:R-:W-:Y:S02]  /*16df0*/  @P2 IMAD.MOV.U32 R5, RZ, RZ, R25 ;  /* 0x000000ffff052224 */ /* 0x001fe400078e0019 */
[----:B------:R-:W-:Y:S01]  /*16e00*/  @P2 IMAD.MOV.U32 R4, RZ, RZ, R31 ;  /* 0x000000ffff042224 */ /* 0x000fe200078e001f */
[----:B------:R-:W2:Y:S04]  /*16e10*/  LDL.LU R25, [R1+0xb7c] ;  /* 0x000b7c0001197983 */ /* 0x000ea80000300800 */
[----:B------:R-:W2:Y:S01]  /*16e20*/  LDL.LU R31, [R1+0xb78] ;  /* 0x000b7800011f7983 */ /* 0x000ea20000300800 */
[----:B------:R-:W-:-:S06]  /*16e30*/  PRMT R39, RZ, 0x7610, R39 ;  /* 0x00007610ff277816 */ /* 0x000fcc0000000027 */
        /* <DEDUP_REMOVED lines=29> */
[----:B------:R-:W-:-:S02]  /*17010*/  PRMT R29, RZ, 0x7610, R29 ;  /* 0x00007610ff1d7816 */ /* 0x000fc4000000001d */
[----:B------:R-:W-:-:S04]  /*17020*/  PRMT R27, RZ, 0x7610, R27 ;  /* 0x00007610ff1b7816 */ /* 0x000fc8000000001b */
[----:B------:R0:W4:Y:S01]  /*17030*/  @P2 LDG.E.U8 R29, desc[UR22][R4.64] ;  /* 0x00000016041d2981 */ /* 0x000122000c1e1100 */
[----:B------:R-:W-:Y:S01]  /*17040*/  PRMT R25, RZ, 0x7610, R25 ;  /* 0x00007610ff197816 */ /* 0x000fe20000000019 */
[----:B0-----:R-:W-:Y:S02]  /*17050*/  @P2 IMAD.MOV.U32 R4, RZ, RZ, R9 ;  /* 0x000000ffff042224 */ /* 0x001fe400078e0009 */
[----:B------:R-:W-:Y:S01]  /*17060*/  @P2 IMAD.MOV.U32 R5, RZ, RZ, R43 ;  /* 0x000000ffff052224 */ /* 0x000fe200078e002b */
[----:B------:R-:W-:Y:S01]  /*17070*/  PRMT R23, RZ, 0x7610, R23 ;  /* 0x00007610ff177816 */ /* 0x000fe20000000017 */
[----:B------:R-:W4:Y:S04]  /*17080*/  LDL.LU R43, [R1+0xb4c] ;  /* 0x000b4c00012b7983 */ /* 0x000f280000300800 */
[----:B------:R0:W4:Y:S01]  /*17090*/  @P2 LDG.E.U8 R27, desc[UR22][R4.64] ;  /* 0x00000016041b2981 */ /* 0x000122000c1e1100 */
[----:B------:R-:W-:-:S02]  /*170a0*/  PRMT R21, RZ, 0x7610, R21 ;  /* 0x00007610ff157816 */ /* 0x000fc40000000015 */
[----:B------:R-:W-:Y:S01]  /*170b0*/  PRMT R19, RZ, 0x7610, R19 ;  /* 0x00007610ff137816 */ /* 0x000fe20000000013 */
[----:B------:R-:W4:Y:S01]  /*170c0*/  LDL.LU R9, [R1+0xb48] ;  /* 0x000b480001097983 */ /* 0x000f220000300800 */
[----:B0-----:R-:W-:Y:S02]  /*170d0*/  @P2 IMAD.MOV.U32 R4, RZ, RZ, R2 ;  /* 0x000000ffff042224 */ /* 0x001fe400078e0002 */
[----:B------:R-:W-:Y:S01]  /*170e0*/  @P2 IMAD.MOV.U32 R5, RZ, RZ, R0 ;  /* 0x000000ffff052224 */ /* 0x000fe200078e0000 */
[----:B------:R-:W-:Y:S01]  /*170f0*/  PRMT R76, RZ, 0x7610, R76 ;  /* 0x00007610ff4c7816 */ /* 0x000fe2000000004c */
[----:B------:R-:W4:Y:S04]  /*17100*/  LDL.LU R0, [R1+0xb44] ;  /* 0x000b440001007983 */ /* 0x000f280000300800 */
[----:B------:R0:W4:Y:S02]  /*17110*/  @P2 LDG.E.U8 R25, desc[UR22][R4.64] ;  /* 0x0000001604192981 */ /* 0x000124000c1e1100 */
[----:B0-----:R-:W-:-:S02]  /*17120*/  @P2 IMAD.MOV.U32 R4, RZ, RZ, R165 ;  /* 0x000000ffff042224 */ /* 0x001fc400078e00a5 */
[----:B------:R-:W-:-:S05]  /*17130*/  @P2 IMAD.MOV.U32 R5, RZ, RZ, R11 ;  /* 0x000000ffff052224 */ /* 0x000fca00078e000b */
[----:B------:R0:W4:Y:S02]  /*17140*/  @P2 LDG.E.U8 R23, desc[UR22][R4.64] ;  /* 0x0000001604172981 */ /* 0x000124000c1e1100 */
[----:B0-----:R-:W-:Y:S02]  /*17150*/  @P2 IMAD.MOV.U32 R4, RZ, RZ, R163 ;  /* 0x000000ffff042224 */ /* 0x001fe400078e00a3 */
[----:B------:R-:W-:-:S05]  /*17160*/  @P2 IMAD.MOV.U32 R5, RZ, RZ, R164 ;  /* 0x000000ffff052224 */ /* 0x000fca00078e00a4 */
[----:B------:R0:W4:Y:S02]  /*17170*/  @P2 LDG.E.U8 R21, desc[UR22][R4.64] ;  /* 0x0000001604152981 */ /* 0x000124000c1e1100 */
[----:B0-----:R-:W-:Y:S02]  /*17180*/  @P2 IMAD.MOV.U32 R4, RZ, RZ, R161 ;  /* 0x000000ffff042224 */ /* 0x001fe400078e00a1 */
[----:B------:R-:W-:-:S05]  /*17190*/  @P2 IMAD.MOV.U32 R5, RZ, RZ, R162 ;  /* 0x000000ffff052224 */ /* 0x000fca00078e00a2 */
[----:B------:R0:W4:Y:S01]  /*171a0*/  @P2 LDG.E.U8 R19, desc[UR22][R4.64] ;  /* 0x0000001604132981 */ /* 0x000122000c1e1100 */
[----:B------:R-:W-:Y:S02]  /*171b0*/  ISETP.GE.AND P5, PT, R75, RZ, PT ;  /* 0x000000ff4b00720c */ /* 0x000fe40003fa6270 */
[----:B------:R-:W-:Y:S01]  /*171c0*/  PRMT R75, RZ, 0x7610, R75 ;  /* 0x00007610ff4b7816 */ /* 0x000fe2000000004b */
[----:B0-----:R-:W-:Y:S02]  /*171d0*/  @P2 IMAD.MOV.U32 R4, RZ, RZ, R159 ;  /* 0x000000ffff042224 */ /* 0x001fe400078e009f */
[----:B------:R-:W-:-:S05]  /*171e0*/  @P2 IMAD.MOV.U32 R5, RZ, RZ, R160 ;  /* 0x000000ffff052224 */ /* 0x000fca00078e00a0 */
[----:B------:R0:W4:Y:S01]  /*171f0*/  @P2 LDG.E.U8 R76, desc[UR22][R4.64] ;  /* 0x00000016044c2981 */ /* 0x000122000c1e1100 */
[----:B---3--:R-:W-:Y:S01]  /*17200*/  PRMT R74, RZ, 0x7610, R74 ;  /* 0x00007610ff4a7816 */ /* 0x008fe2000000004a */
[----:B0-----:R-:W-:Y:S02]  /*17210*/  @P2 IMAD.MOV.U32 R4, RZ, RZ, R157 ;  /* 0x000000ffff042224 */ /* 0x001fe400078e009d */
[----:B------:R-:W-:-:S05]  /*17220*/  @P2 IMAD.MOV.U32 R5, RZ, RZ, R158 ;  /* 0x000000ffff052224 */ /* 0x000fca00078e009e */
[----:B------:R0:W3:Y:S01]  /*17230*/  @P2 LDG.E.U8 R75, desc[UR22][R4.64] ;  /* 0x00000016044b2981 */ /* 0x0000e2000c1e1100 */
[----:B------:R-:W-:Y:S02]  /*17240*/  ISETP.GE.AND P6, PT, R73, RZ, PT ;  /* 0x000000ff4900720c */ /* 0x000fe40003fc6270 */
[----:B------:R-:W-:Y:S01]  /*17250*/  PRMT R73, RZ, 0x7610, R73 ;  /* 0x00007610ff497816 */ /* 0x000fe20000000049 */
        /* <DEDUP_REMOVED lines=8> */
[----:B------:R-:W-:Y:S01]  /*172e0*/  @P2 IMAD.MOV.U32 R5, RZ, RZ, R153 ;  /* 0x000000ffff052224 */ /* 0x000fe200078e0099 */
[----:B--2---:R-:W-:-:S06]  /*172f0*/  PRMT R83, RZ, 0x7610, R83 ;  /* 0x00007610ff537816 */ /* 0x004fcc0000000053 */
[----:B------:R0:W2:Y:S02]  /*17300*/  @P2 LDG.E.U8 R83, desc[UR22][R4.64] ;  /* 0x0000001604532981 */ /* 0x0000a4000c1e1100 */
[----:B0-----:R-:W-:Y:S02]  /*17310*/  @P2 IMAD.MOV.U32 R5, RZ, RZ, R144 ;  /* 0x000000ffff052224 */ /* 0x001fe400078e0090 */
[----:B------:R-:W-:Y:S01]  /*17320*/  @P2 IMAD.MOV.U32 R4, RZ, RZ, R142 ;  /* 0x000000ffff042224 */ /* 0x000fe200078e008e */
[----:B------:R-:W2:Y:S04]  /*17330*/  LDL.LU R144, [R1+0x1ac] ;  /* 0x0001ac0001907983 */ /* 0x000ea80000300800 */
[----:B------:R-:W2:Y:S04]  /*17340*/  LDL R142, [R1+0x998] ;  /* 0x00099800018e7983 */ /* 0x000ea80000100800 */
[----:B------:R-:W2:Y:S04]  /*17350*/  LDL R165, [R1+0x994] ;  /* 0x0009940001a57983 */ /* 0x000ea80000100800 */
[----:B------:R-:W2:Y:S04]  /*17360*/  LDL.LU R157, [R1+0x1b0] ;  /* 0x0001b000019d7983 */ /* 0x000ea80000300800 */
[----:B------:R-:W2:Y:S01]  /*17370*/  LDL.LU R158, [R1+0x1b4] ;  /* 0x0001b400019e7983 */ /* 0x000ea20000300800 */
[----:B----4-:R-:W-:-:S02]  /*17380*/  PRMT R82, RZ, 0x7610, R82 ;  /* 0x00007610ff527816 */ /* 0x010fc40000000052 */
[----:B------:R-:W-:-:S04]  /*17390*/  PRMT R81, RZ, 0x7610, R81 ;  /* 0x00007610ff517816 */ /* 0x000fc80000000051 */
[----:B------:R0:W4:Y:S02]  /*173a0*/  @P2 LDG.E.U8 R82, desc[UR22][R4.64] ;  /* 0x0000001604522981 */ /* 0x000124000c1e1100 */
[----:B0-----:R-:W-:Y:S02]  /*173b0*/  @P2 IMAD.MOV.U32 R4, RZ, RZ, R150 ;  /* 0x000000ffff042224 */ /* 0x001fe400078e0096 */
[----:B------:R-:W-:-:S05]  /*173c0*/  @P2 IMAD.MOV.U32 R5, RZ, RZ, R151 ;  /* 0x000000ffff052224 */ /* 0x000fca00078e0097 */
[----:B------:R0:W4:Y:S01]  /*173d0*/  @P2 LDG.E.U8 R81, desc[UR22][R4.64] ;  /* 0x0000001604512981 */ /* 0x000122000c1e1100 */
[----:B------:R-:W-:Y:S01]  /*173e0*/  PRMT R80, RZ, 0x7610, R80 ;  /* 0x00007610ff507816 */ /* 0x000fe20000000050 */
[----:B0-----:R-:W-:Y:S02]  /*173f0*/  @P2 IMAD.MOV.U32 R5, RZ, RZ, R149 ;  /* 0x000000ffff052224 */ /* 0x001fe400078e0095 */
[----:B------:R-:W4:Y:S01]  /*17400*/  LDL.LU R149, [R1+0x1b8] ;  /* 0x0001b80001957983 */ /* 0x000f220000300800 */
[----:B------:R-:W-:Y:S01]  /*17410*/  @P2 IMAD.MOV.U32 R4, RZ, RZ, R148 ;  /* 0x000000ffff042224 */ /* 0x000fe200078e0094 */
[----:B------:R-:W-:Y:S02]  /*17420*/  PRMT R79, RZ, 0x7610, R79 ;  /* 0x00007610ff4f7816 */ /* 0x000fe4000000004f */
[----:B------:R-:W4:Y:S04]  /*17430*/  LDL.LU R150, [R1+0x1bc] ;  /* 0x0001bc0001967983 */ /* 0x000f280000300800 */
[----:B------:R0:W4:Y:S01]  /*17440*/  @P2 LDG.E.U8 R80, desc[UR22][R4.64] ;  /* 0x0000001604502981 */ /* 0x000122000c1e1100 */
[----:B------:R-:W-:Y:S01]  /*17450*/  PRMT R78, RZ, 0x7610, R78 ;  /* 0x00007610ff4e7816 */ /* 0x000fe2000000004e */
[----:B0-----:R-:W-:-:S02]  /*17460*/  @P2 IMAD.MOV.U32 R4, RZ, RZ, R146 ;  /* 0x000000ffff042224 */ /* 0x001fc400078e0092 */
[----:B------:R-:W-:-:S05]  /*17470*/  @P2 IMAD.MOV.U32 R5, RZ, RZ, R147 ;  /* 0x000000ffff052224 */ /* 0x000fca00078e0093 */
[----:B------:R0:W4:Y:S01]  /*17480*/  @P2 LDG.E.U8 R79, desc[UR22][R4.64] ;  /* 0x00000016044f2981 */ /* 0x000122000c1e1100 */
[----:B------:R-:W-:Y:S01]  /*17490*/  PRMT R77, RZ, 0x7610, R77 ;  /* 0x00007610ff4d7816 */ /* 0x000fe2000000004d */
[----:B0-----:R-:W-:Y:S02]  /*174a0*/  @P2 IMAD.MOV.U32 R4, RZ, RZ, R143 ;  /* 0x000000ffff042224 */ /* 0x001fe400078e008f */
[----:B------:R-:W-:-:S05]  /*174b0*/  @P2 IMAD.MOV.U32 R5, RZ, RZ, R145 ;  /* 0x000000ffff052224 */ /* 0x000fca00078e0091 */
[----:B------:R0:W4:Y:S01]  /*174c0*/  @P2 LDG.E.U8 R78, desc[UR22][R4.64] ;  /* 0x00000016044e2981 */ /* 0x000122000c1e1100 */
[----:B------:R-:W-:Y:S01]  /*174d0*/  PRMT R72, RZ, 0x7610, R72 ;  /* 0x00007610ff487816 */ /* 0x000fe20000000048 */
[----:B0-----:R-:W-:Y:S02]  /*174e0*/  @P2 IMAD.MOV.U32 R4, RZ, RZ, R13 ;  /* 0x000000ffff042224 */ /* 0x001fe400078e000d */
[----:B------:R-:W-:-:S05]  /*174f0*/  @P2 IMAD.MOV.U32 R5, RZ, RZ, R14 ;  /* 0x000000ffff052224 */ /* 0x000fca00078e000e */
[----:B------:R2:W4:Y:S01]  /*17500*/  @P2 LDG.E.U8 R77, desc[UR22][R4.64] ;  /* 0x00000016044d2981 */ /* 0x000522000c1e1100 */
[----:B---3--:R-:W-:-:S03]  /*17510*/  SEL R3, R43, R141, !P3 ;  /* 0x0000008d2b037207 */ /* 0x008fc60005800000 */
[----:B------:R-:W3:Y:S02]  /*17520*/  LDL.LU R141, [R1+0x1e8] ;  /* 0x0001e800018d7983 */ /* 0x000ee40000300800 */
[----:B------:R-:W-:Y:S02]  /*17530*/  IMAD R14, R3, UR5, RZ ;  /* 0x00000005030e7c24 */ /* 0x000fe4000f8e02ff */
[----:B--2---:R-:W-:Y:S02]  /*17540*/  @P0 IMAD.MOV.U32 R4, RZ, RZ, R142 ;  /* 0x000000ffff040224 */ /* 0x004fe400078e008e */
[----:B------:R-:W2:Y:S01]  /*17550*/  LDL.LU R142, [R1+0x1ec] ;  /* 0x0001ec00018e7983 */ /* 0x000ea20000300800 */
[----:B------:R-:W-:Y:S01]  /*17560*/  @P0 IMAD.MOV.U32 R5, RZ, RZ, R165 ;  /* 0x000000ffff050224 */ /* 0x000fe200078e00a5 */
[----:B------:R-:W-:-:S04]  /*17570*/  SEL R3, R43, R157, !P3 ;  /* 0x0000009d2b037207 */ /* 0x000fc80005800000 */
[----:B------:R0:W2:Y:S04]  /*17580*/  @P0 LDG.E.U8 R72, desc[UR22][R4.64] ;  /* 0x0000001604480981 */ /* 0x0000a8000c1e1100 */
[----:B------:R-:W2:Y:S01]  /*17590*/  LDL.LU R157, [R1+0x1f0] ;  /* 0x0001f000019d7983 */ /* 0x000ea20000300800 */
[----:B0-----:R-:W-:-:S05]  /*175a0*/  IADD3 R4, P0, PT, R14, R7, RZ ;  /* 0x000000070e047210 */ /* 0x001fca0007f1e0ff */
[----:B------:R0:W-:Y:S02]  /*175b0*/  STL [R1+0xec], R4 ;  /* 0x0000ec0401007387 */ /* 0x0001e40000100800 */
[C---:B0-----:R-:W-:Y:S02]  /*175c0*/  SEL R4, R43.reuse, R158, !P3 ;  /* 0x0000009e2b047207 */ /* 0x041fe40005800000 */
[----:B------:R-:W2:Y:S01]  /*175d0*/  LDL.LU R158, [R1+0x1f4] ;  /* 0x0001f400019e7983 */ /* 0x000ea20000300800 */
[----:B------:R-:W-:Y:S01]  /*175e0*/  SEL R13, R43, R144, !P3 ;  /* 0x000000902b0d7207 */ /* 0x000fe20005800000 */
[----:B------:R-:W-:-:S04]  /*175f0*/  IMAD R5, R3, UR5, RZ ;  /* 0x0000000503057c24 */ /* 0x000fc8000f8e02ff */
[----:B------:R-:W-:Y:S01]  /*17600*/  IMAD R13, R13, UR5, RZ ;  /* 0x000000050d0d7c24 */ /* 0x000fe2000f8e02ff */
[----:B------:R-:W-:-:S04]  /*17610*/  LEA.HI.X.SX32 R10, R14, R6, 0x1, P0 ;  /* 0x000000060e0a7211 */ /* 0x000fc800000f0eff */
[----:B------:R-:W-:Y:S01]  /*17620*/  IADD3 R3, P0, PT, R13, R7, RZ ;  /* 0x000000070d037210 */ /* 0x000fe20007f1e0ff */
[----:B------:R0:W-:Y:S01]  /*17630*/  STL [R1+0xe8], R10 ;  /* 0x0000e80a01007387 */ /* 0x0001e20000100800 */
[----:B------:R-:W-:-:S03]  /*17640*/  IMAD R14, R4, UR5, RZ ;  /* 0x00000005040e7c24 */ /* 0x000fc6000f8e02ff */
[----:B------:R4:W-:Y:S01]  /*17650*/  STL [R1+0xf4], R3 ;  /* 0x0000f40301007387 */ /* 0x0009e20000100800 */
[-C--:B0-----:R-:W-:Y:S02]  /*17660*/  LEA.HI.X.SX32 R10, R13, R6.reuse, 0x1, P0 ;  /* 0x000000060d0a7211 */ /* 0x081fe400000f0eff */
[----:B------:R-:W-:Y:S02]  /*17670*/  IADD3 R4, P0, PT, R5, R7, RZ ;  /* 0x0000000705047210 */ /* 0x000fe40007f1e0ff */
[----:B----4-:R-:W-:Y:S02]  /*17680*/  SEL R3, R43, R149, !P3 ;  /* 0x000000952b037207 */ /* 0x010fe40005800000 */
[----:B------:R-:W4:Y:S04]  /*17690*/  LDL.LU R149, [R1+0x1f8] ;  /* 0x0001f80001957983 */ /* 0x000f280000300800 */
[----:B------:R-:W-:Y:S04]  /*176a0*/  STL [R1+0xf0], R10 ;  /* 0x0000f00a01007387 */ /* 0x000fe80000100800 */
[----:B------:R0:W-:Y:S01]  /*176b0*/  STL [R1+0xfc], R4 ;  /* 0x0000fc0401007387 */ /* 0x0001e20000100800 */
[----:B------:R-:W-:Y:S01]  /*176c0*/  IMAD R13, R3, UR5, RZ ;  /* 0x00000005030d7c24 */ /* 0x000fe2000f8e02ff */
[----:B------:R-:W-:-:S02]  /*176d0*/  LEA.HI.X.SX32 R5, R5, R6, 0x1, P0 ;  /* 0x0000000605057211 */ /* 0x000fc400000f0eff */
[----:B0-----:R-:W-:Y:S02]  /*176e0*/  SEL R4, R43, R150, !P3 ;  /* 0x000000962b047207 */ /* 0x001fe40005800000 */
[----:B------:R-:W4:Y:S01]  /*176f0*/  LDL.LU R150, [R1+0x1fc] ;  /* 0x0001fc0001967983 */ /* 0x000f220000300800 */
[----:B------:R-:W-:-:S03]  /*17700*/  IADD3 R3, P0, PT, R14, R7, RZ ;  /* 0x000000070e037210 */ /* 0x000fc60007f1e0ff */
[----:B------:R0:W-:Y:S01]  /*17710*/  STL [R1+0xf8], R5 ;  /* 0x0000f80501007387 */ /* 0x0001e20000100800 */
[----:B------:R-:W-:-:S03]  /*17720*/  LEA.HI.X.SX32 R10, R14, R6, 0x1, P0 ;  /* 0x000000060e0a7211 */ /* 0x000fc600000f0eff */
[----:B------:R3:W-:Y:S01]  /*17730*/  STL [R1+0x12c], R3 ;  /* 0x00012c0301007387 */ /* 0x0007e20000100800 */
[----:B0-----:R-:W-:Y:S01]  /*17740*/  IMAD R5, R4, UR5, RZ ;  /* 0x0000000504057c24 */ /* 0x001fe2000f8e02ff */
[----:B------:R-:W-:Y:S02]  /*17750*/  IADD3 R4, P0, PT, R13, R7, RZ ;  /* 0x000000070d047210 */ /* 0x000fe40007f1e0ff */
[----:B---3--:R-:W-:Y:S02]  /*17760*/  SEL R3, R43, R141, !P3 ;  /* 0x0000008d2b037207 */ /* 0x008fe40005800000 */
[----:B------:R-:W3:Y:S03]  /*17770*/  LDL.LU R141, [R1+0x248] ;  /* 0x00024800018d7983 */ /* 0x000ee60000300800 */
[----:B------:R-:W-:Y:S01]  /*17780*/  IMAD R14, R3, UR5, RZ ;  /* 0x00000005030e7c24 */ /* 0x000fe2000f8e02ff */
[----:B------:R0:W-:Y:S04]  /*17790*/  STL [R1+0x128], R10 ;  /* 0x0001280a01007387 */ /* 0x0001e80000100800 */
[----:B------:R2:W-:Y:S01]  /*177a0*/  STL [R1+0x134], R4 ;  /* 0x0001340401007387 */ /* 0x0005e20000100800 */
[----:B0-----:R-:W-:-:S02]  /*177b0*/  LEA.HI.X.SX32 R10, R13, R6, 0x1, P0 ;  /* 0x000000060d0a7211 */ /* 0x001fc400000f0eff */
[----:B------:R-:W-:-:S04]  /*177c0*/  IADD3 R3, P0, PT, R5, R7, RZ ;  /* 0x0000000705037210 */ /* 0x000fc80007f1e0ff */
[----:B------:R-:W-:Y:S02]  /*177d0*/  LEA.HI.X.SX32 R5, R5, R6, 0x1, P0 ;  /* 0x0000000605057211 */ /* 0x000fe400000f0eff */
[----:B--2---:R-:W-:Y:S02]  /*177e0*/  SEL R4, R43, R142, !P3 ;  /* 0x0000008e2b047207 */ /* 0x004fe40005800000 */
[----:B------:R-:W2:Y:S04]  /*177f0*/  LDL.LU R142, [R1+0x24c] ;  /* 0x00024c00018e7983 */ /* 0x000ea80000300800 */
[----:B------:R-:W-:Y:S04]  /*17800*/  STL [R1+0x130], R10 ;  /* 0x0001300a01007387 */ /* 0x000fe80000100800 */
[----:B------:R0:W-:Y:S01]  /*17810*/  STL [R1+0x13c], R3 ;  /* 0x00013c0301007387 */ /* 0x0001e20000100800 */
[----:B------:R-:W-:Y:S01]  /*17820*/  IMAD R13, R4, UR5, RZ ;  /* 0x00000005040d7c24 */ /* 0x000fe2000f8e02ff */
[----:B------:R-:W-:-:S02]  /*17830*/  IADD3 R4, P0, PT, R14, R7, RZ ;  /* 0x000000070e047210 */ /* 0x000fc40007f1e0ff */
[C---:B0-----:R-:W-:Y:S02]  /*17840*/  SEL R3, R43.reuse, R157, !P3 ;  /* 0x0000009d2b037207 */ /* 0x041fe40005800000 */
[----:B------:R-:W2:Y:S04]  /*17850*/  LDL.LU R157, [R1+0x250] ;  /* 0x00025000019d7983 */ /* 0x000ea80000300800 */
[----:B------:R-:W-:Y:S04]  /*17860*/  STL [R1+0x138], R5 ;  /* 0x0001380501007387 */ /* 0x000fe80000100800 */
[----:B------:R0:W-:Y:S02]  /*17870*/  STL [R1+0x16c], R4 ;  /* 0x00016c0401007387 */ /* 0x0001e40000100800 */
[----:B0-----:R-:W-:-:S02]  /*17880*/  SEL R4, R43, R158, !P3 ;  /* 0x0000009e2b047207 */ /* 0x001fc40005800000 */
[----:B------:R-:W2:Y:S01]  /*17890*/  LDL.LU R158, [R1+0x254] ;  /* 0x00025400019e7983 */ /* 0x000ea20000300800 */
[----:B------:R-:W-:Y:S01]  /*178a0*/  IMAD R5, R3, UR5, RZ ;  /* 0x0000000503057c24 */ /* 0x000fe2000f8e02ff */
[-C--:B------:R-:W-:Y:S02]  /*178b0*/  LEA.HI.X.SX32 R10, R14, R6.reuse, 0x1, P0 ;  /* 0x000000060e0a7211 */ /* 0x080fe400000f0eff */
[C---:B------:R-:W-:Y:S01]  /*178c0*/  IADD3 R3, P0, PT, R13.reuse, R7, RZ ;  /* 0x000000070d037210 */ /* 0x040fe20007f1e0ff */
[----:B------:R-:W-:Y:S02]  /*178d0*/  IMAD R14, R4, UR5, RZ ;  /* 0x00000005040e7c24 */ /* 0x000fe4000f8e02ff */
[----:B------:R0:W-:Y:S04]  /*178e0*/  STL [R1+0x168], R10 ;  /* 0x0001680a01007387 */ /* 0x0001e80000100800 */
[----:B------:R4:W-:Y:S01]  /*178f0*/  STL [R1+0x174], R3 ;  /* 0x0001740301007387 */ /* 0x0009e20000100800 */
[----:B0-----:R-:W-:-:S02]  /*17900*/  LEA.HI.X.SX32 R10, R13, R6, 0x1, P0 ;  /* 0x000000060d0a7211 */ /* 0x001fc400000f0eff */
[----:B------:R-:W-:Y:S02]  /*17910*/  IADD3 R4, P0, PT, R5, R7, RZ ;  /* 0x0000000705047210 */ /* 0x000fe40007f1e0ff */
[----:B----4-:R-:W-:Y:S02]  /*17920*/  SEL R3, R43, R149, !P3 ;  /* 0x000000952b037207 */ /* 0x010fe40005800000 */
[----:B------:R-:W4:Y:S01]  /*17930*/  LDL.LU R149, [R1+0x258] ;  /* 0x0002580001957983 */ /* 0x000f220000300800 */
[----:B------:R-:W-:-:S03]  /*17940*/  LEA.HI.X.SX32 R5, R5, R6, 0x1, P0 ;  /* 0x0000000605057211 */ /* 0x000fc600000f0eff */
[----:B------:R-:W-:Y:S01]  /*17950*/  STL [R1+0x170], R10 ;  /* 0x0001700a01007387 */ /* 0x000fe20000100800 */
[----:B------:R-:W-:-:S03]  /*17960*/  IMAD R13, R3, UR5, RZ ;  /* 0x00000005030d7c24 */ /* 0x000fc6000f8e02ff */
[----:B------:R0:W-:Y:S01]  /*17970*/  STL [R1+0x17c], R4 ;  /* 0x00017c0401007387 */ /* 0x0001e20000100800 */
[----:B------:R-:W-:Y:S02]  /*17980*/  IADD3 R3, P0, PT, R14, R7, RZ ;  /* 0x000000070e037210 */ /* 0x000fe40007f1e0ff */
[----:B0-----:R-:W-:Y:S02]  /*17990*/  SEL R4, R43, R150, !P3 ;  /* 0x000000962b047207 */ /* 0x001fe40005800000 */
[----:B------:R-:W4:Y:S04]  /*179a0*/  LDL.LU R150, [R1+0x25c] ;  /* 0x00025c0001967983 */ /* 0x000f280000300800 */
[----:B------:R0:W-:Y:S04]  /*179b0*/  STL [R1+0x178], R5 ;  /* 0x0001780501007387 */ /* 0x0001e80000100800 */
[----:B------:R-:W-:Y:S01]  /*179c0*/  STL [R1+0x1ac], R3 ;  /* 0x0001ac0301007387 */ /* 0x000fe20000100800 */
[----:B0-----:R-:W-:Y:S01]  /*179d0*/  IMAD R5, R4, UR5, RZ ;  /* 0x0000000504057c24 */ /* 0x001fe2000f8e02ff */
[----:B------:R-:W-:-:S02]  /*179e0*/  LEA.HI.X.SX32 R4, R14, R6, 0x1, P0 ;  /* 0x000000060e047211 */ /* 0x000fc400000f0eff */
[----:B------:R-:W-:-:S03]  /*179f0*/  IADD3 R10, P0, PT, R13, R7, RZ ;  /* 0x000000070d0a7210 */ /* 0x000fc60007f1e0ff */
[----:B------:R-:W-:Y:S04]  /*17a00*/  STL [R1+0x1a8], R4 ;  /* 0x0001a80401007387 */ /* 0x000fe80000100800 */
[----:B------:R0:W-:Y:S02]  /*17a10*/  STL [R1+0x1b4], R10 ;  /* 0x0001b40a01007387 */ /* 0x0001e40000100800 */
[----:B0-----:R-:W-:Y:S02]  /*17a20*/  LEA.HI.X.SX32 R10, R13, R6, 0x1, P0 ;  /* 0x000000060d0a7211 */ /* 0x001fe400000f0eff */
[----:B---3--:R-:W-:Y:S02]  /*17a30*/  SEL R3, R43, R141, !P3 ;  /* 0x0000008d2b037207 */ /* 0x008fe40005800000 */
[----:B------:R-:W3:Y:S03]  /*17a40*/  LDL.LU R141, [R1+0x288] ;  /* 0x00028800018d7983 */ /* 0x000ee60000300800 */
[----:B------:R-:W-:Y:S01]  /*17a50*/  IMAD R14, R3, UR5, RZ ;  /* 0x00000005030e7c24 */ /* 0x000fe2000f8e02ff */
        /* <DEDUP_REMOVED lines=18> */
[----:B------:R4:W-:Y:S01]  /*17b80*/  STL [R1+0x1e8], R3 ;  /* 0x0001e80301007387 */ /* 0x0009e20000100800 */
[----:B------:R-:W-:-:S03]  /*17b90*/  LEA.HI.X.SX32 R4, R13, R6, 0x1, P0 ;  /* 0x000000060d047211 */ /* 0x000fc600000f0eff */
[----:B------:R0:W-:Y:S01]  /*17ba0*/  STL [R1+0x1f4], R10 ;  /* 0x0001f40a01007387 */ /* 0x0001e20000100800 */
[----:B----4-:R-:W-:-:S03]  /*17bb0*/  SEL R3, R43, R149, !P3 ;  /* 0x000000952b037207 */ /* 0x010fc60005800000 */
[----:B------:R-:W4:Y:S01]  /*17bc0*/  LDL.LU R149, [R1+0x298] ;  /* 0x0002980001957983 */ /* 0x000f220000300800 */
[----:B0-----:R-:W-:-:S03]  /*17bd0*/  IADD3 R10, P0, PT, R5, R7, RZ ;  /* 0x00000007050a7210 */ /* 0x001fc60007f1e0ff */
[----:B------:R0:W-:Y:S04]  /*17be0*/  STL [R1+0x1f0], R4 ;  /* 0x0001f00401007387 */ /* 0x0001e80000100800 */
[----:B------:R-:W-:Y:S01]  /*17bf0*/  STL [R1+0x1fc], R10 ;  /* 0x0001fc0a01007387 */ /* 0x000fe20000100800 */
[----:B------:R-:W-:Y:S01]  /*17c00*/  IMAD R13, R3, UR5, RZ ;  /* 0x00000005030d7c24 */ /* 0x000fe2000f8e02ff */
[----:B------:R-:W-:Y:S02]  /*17c10*/  LEA.HI.X.SX32 R5, R5, R6, 0x1, P0 ;  /* 0x0000000605057211 */ /* 0x000fe400000f0eff */
[----:B0-----:R-:W-:Y:S02]  /*17c20*/  SEL R4, R43, R150, !P3 ;  /* 0x000000962b047207 */ /* 0x001fe40005800000 */
[----:B------:R-:W4:Y:S01]  /*17c30*/  LDL.LU R150, [R1+0x2c0] ;  /* 0x0002c00001967983 */ /* 0x000f220000300800 */
[----:B------:R-:W-:-:S03]  /*17c40*/  IADD3 R3, P0, PT, R14, R7, RZ ;  /* 0x000000070e037210 */ /* 0x000fc60007f1e0ff */
[----:B------:R-:W4:Y:S04]  /*17c50*/  LDL.LU R165, [R1+0x2c8] ;  /* 0x0002c80001a57983 */ /* 0x000f280000300800 */
[----:B------:R0:W-:Y:S04]  /*17c60*/  STL [R1+0x1f8], R5 ;  /* 0x0001f80501007387 */ /* 0x0001e80000100800 */
[----:B------:R3:W-:Y:S01]  /*17c70*/  STL [R1+0x24c], R3 ;  /* 0x00024c0301007387 */ /* 0x0007e20000100800 */
[----:B0-----:R-:W-:Y:S01]  /*17c80*/  IMAD R5, R4, UR5, RZ ;  /* 0x0000000504057c24 */ /* 0x001fe2000f8e02ff */
[----:B------:R-:W-:-:S02]  /*17c90*/  LEA.HI.X.SX32 R4, R14, R6, 0x1, P0 ;  /* 0x000000060e047211 */ /* 0x000fc400000f0eff */
[----:B------:R-:W-:Y:S02]  /*17ca0*/  IADD3 R10, P0, PT, R13, R7, RZ ;  /* 0x000000070d0a7210 */ /* 0x000fe40007f1e0ff */
[----:B---3--:R-:W-:Y:S02]  /*17cb0*/  SEL R3, R43, R141, !P3 ;  /* 0x0000008d2b037207 */ /* 0x008fe40005800000 */
[----:B------:R-:W3:Y:S03]  /*17cc0*/  LDL.LU R141, [R1+0x2d0] ;  /* 0x0002d000018d7983 */ /* 0x000ee60000300800 */
[----:B------:R-:W-:Y:S01]  /*17cd0*/  IMAD R14, R3, UR5, RZ ;  /* 0x00000005030e7c24 */ /* 0x000fe2000f8e02ff */
[----:B------:R-:W-:Y:S01]  /*17ce0*/  STL [R1+0x248], R4 ;  /* 0x0002480401007387 */ /* 0x000fe20000100800 */
[----:B------:R-:W-:-:S03]  /*17cf0*/  LEA.HI.X.SX32 R3, R13, R6, 0x1, P0 ;  /* 0x000000060d037211 */ /* 0x000fc600000f0eff */
[----:B------:R0:W-:Y:S02]  /*17d00*/  STL [R1+0x254], R10 ;  /* 0x0002540a01007387 */ /* 0x0001e40000100800 */
[----:B0-----:R-:W-:Y:S02]  /*17d10*/  IADD3 R10, P0, PT, R5, R7, RZ ;  /* 0x00000007050a7210 */ /* 0x001fe40007f1e0ff */
[----:B--2---:R-:W-:Y:S02]  /*17d20*/  SEL R4, R43, R142, !P3 ;  /* 0x0000008e2b047207 */ /* 0x004fe40005800000 */
[----:B------:R-:W2:Y:S04]  /*17d30*/  LDL.LU R142, [R1+0x2d8] ;  /* 0x0002d800018e7983 */ /* 0x000ea80000300800 */
[----:B------:R0:W-:Y:S04]  /*17d40*/  STL [R1+0x250], R3 ;  /* 0x0002500301007387 */ /* 0x0001e80000100800 */
[----:B------:R-:W-:Y:S01]  /*17d50*/  STL [R1+0x25c], R10 ;  /* 0x00025c0a01007387 */ /* 0x000fe20000100800 */
[----:B------:R-:W-:Y:S01]  /*17d60*/  IMAD R13, R4, UR5, RZ ;  /* 0x00000005040d7c24 */ /* 0x000fe2000f8e02ff */
[----:B------:R-:W-:-:S02]  /*17d70*/  LEA.HI.X.SX32 R4, R5, R6, 0x1, P0 ;  /* 0x0000000605047211 */ /* 0x000fc400000f0eff */
[----:B------:R-:W-:Y:S02]  /*17d80*/  IADD3 R5, P0, PT, R14, R7, RZ ;  /* 0x000000070e057210 */ /* 0x000fe40007f1e0ff */
[C---:B0-----:R-:W-:Y:S02]  /*17d90*/  SEL R3, R43.reuse, R157, !P3 ;  /* 0x0000009d2b037207 */ /* 0x041fe40005800000 */
[----:B------:R-:W2:Y:S04]  /*17da0*/  LDL.LU R157, [R1+0x2f8] ;  /* 0x0002f800019d7983 */ /* 0x000ea80000300800 */
[----:B------:R0:W-:Y:S04]  /*17db0*/  STL [R1+0x258], R4 ;  /* 0x0002580401007387 */ /* 0x0001e80000100800 */
[----:B------:R1:W-:Y:S01]  /*17dc0*/  STL [R1+0x28c], R5 ;  /* 0x00028c0501007387 */ /* 0x0003e20000100800 */
[----:B0-----:R-:W-:-:S03]  /*17dd0*/  SEL R4, R43, R158, !P3 ;  /* 0x0000009e2b047207 */ /* 0x001fc60005800000 */
[----:B------:R-:W2:Y:S01]  /*17de0*/  LDL.LU R158, [R1+0x300] ;  /* 0x00030000019e7983 */ /* 0x000ea20000300800 */
[----:B-1----:R-:W-:Y:S01]  /*17df0*/  IMAD R5, R3, UR5, RZ ;  /* 0x0000000503057c24 */ /* 0x002fe2000f8e02ff */
[-C--:B------:R-:W-:Y:S02]  /*17e00*/  LEA.HI.X.SX32 R3, R14, R6.reuse, 0x1, P0 ;  /* 0x000000060e037211 */ /* 0x080fe400000f0eff */
[C---:B------:R-:W-:Y:S01]  /*17e10*/  IADD3 R10, P0, PT, R13.reuse, R7, RZ ;  /* 0x000000070d0a7210 */ /* 0x040fe20007f1e0ff */
[----:B------:R-:W-:Y:S02]  /*17e20*/  IMAD R14, R4, UR5, RZ ;  /* 0x00000005040e7c24 */ /* 0x000fe4000f8e02ff */
[----:B------:R4:W-:Y:S01]  /*17e30*/  STL [R1+0x288], R3 ;  /* 0x0002880301007387 */ /* 0x0009e20000100800 */
[----:B------:R-:W-:-:S03]  /*17e40*/  LEA.HI.X.SX32 R4, R13, R6, 0x1, P0 ;  /* 0x000000060d047211 */ /* 0x000fc600000f0eff */
[----:B------:R0:W-:Y:S01]  /*17e50*/  STL [R1+0x294], R10 ;  /* 0x0002940a01007387 */ /* 0x0001e20000100800 */
[----:B----4-:R-:W-:Y:S02]  /*17e60*/  SEL R3, R43, R149, !P3 ;  /* 0x000000952b037207 */ /* 0x010fe40005800000 */
[-C--:B0-----:R-:W-:Y:S01]  /*17e70*/  IADD3 R10, P0, PT, R5, R7.reuse, RZ ;  /* 0x00000007050a7210 */ /* 0x081fe20007f1e0ff */
[----:B------:R-:W4:Y:S02]  /*17e80*/  LDL.LU R149, [R1+0x308] ;  /* 0x0003080001957983 */ /* 0x000f240000300800 */
[----:B------:R-:W-:Y:S01]  /*17e90*/  IMAD R13, R3, UR5, RZ ;  /* 0x00000005030d7c24 */ /* 0x000fe2000f8e02ff */
[----:B------:R-:W-:Y:S01]  /*17ea0*/  LEA.HI.X.SX32 R3, R5, R6, 0x1, P0 ;  /* 0x0000000605037211 */ /* 0x000fe200000f0eff */
[----:B------:R0:W-:Y:S01]  /*17eb0*/  STL [R1+0x290], R4 ;  /* 0x0002900401007387 */ /* 0x0001e20000100800 */
[----:B------:R-:W-:-:S03]  /*17ec0*/  IADD3 R5, P0, PT, R14, R7, RZ ;  /* 0x000000070e057210 */ /* 0x000fc60007f1e0ff */
[----:B------:R-:W-:Y:S01]  /*17ed0*/  STL [R1+0x29c], R10 ;  /* 0x00029c0a01007387 */ /* 0x000fe20000100800 */
[----:B0-----:R-:W-:-:S03]  /*17ee0*/  SEL R4, R43, R150, !P3 ;  /* 0x000000962b047207 */ /* 0x001fc60005800000 */
[----:B------:R-:W4:Y:S04]  /*17ef0*/  LDL.LU R150, [R1+0x310] ;  /* 0x0003100001967983 */ /* 0x000f280000300800 */
[----:B------:R0:W-:Y:S04]  /*17f00*/  STL [R1+0x298], R3 ;  /* 0x0002980301007387 */ /* 0x0001e80000100800 */
[----:B------:R1:W-:Y:S01]  /*17f10*/  STL [R1+0x2c4], R5 ;  /* 0x0002c40501007387 */ /* 0x0003e20000100800 */
[----:B0-----:R-:W-:-:S03]  /*17f20*/  SEL R3, R43, R165, !P3 ;  /* 0x000000a52b037207 */ /* 0x001fc60005800000 */
[----:B------:R-:W4:Y:S01]  /*17f30*/  LDL.LU R165, [R1+0x318] ;  /* 0x0003180001a57983 */ /* 0x000f220000300800 */
[----:B-1----:R-:W-:Y:S01]  /*17f40*/  IMAD R5, R4, UR5, RZ ;  /* 0x0000000504057c24 */ /* 0x002fe2000f8e02ff */
[-C--:B------:R-:W-:Y:S02]  /*17f50*/  LEA.HI.X.SX32 R4, R14, R6.reuse, 0x1, P0 ;  /* 0x000000060e047211 */ /* 0x080fe400000f0eff */
[----:B------:R-:W-:Y:S01]  /*17f60*/  IADD3 R10, P0, PT, R13, R7, RZ ;  /* 0x000000070d0a7210 */ /* 0x000fe20007f1e0ff */
[----:B------:R-:W-:Y:S02]  /*17f70*/  IMAD R14, R3, UR5, RZ ;  /* 0x00000005030e7c24 */ /* 0x000fe4000f8e02ff */
[----:B------:R-:W-:Y:S01]  /*17f80*/  STL [R1+0x2c0], R4 ;  /* 0x0002c00401007387 */ /* 0x000fe20000100800 */
[----:B------:R-:W-:-:S03]  /*17f90*/  LEA.HI.X.SX32 R3, R13, R6, 0x1, P0 ;  /* 0x000000060d037211 */ /* 0x000fc600000f0eff */
[----:B------:R0:W-:Y:S02]  /*17fa0*/  STL [R1+0x2cc], R10 ;  /* 0x0002cc0a01007387 */ /* 0x0001e40000100800 */
[----:B0-----:R-:W-:Y:S02]  /*17fb0*/  IADD3 R10, P0, PT, R5, R7, RZ ;  /* 0x00000007050a7210 */ /* 0x001fe40007f1e0ff */
[----:B---3--:R-:W-:Y:S02]  /*17fc0*/  SEL R4, R43, R141, !P3 ;  /* 0x0000008d2b047207 */ /* 0x008fe40005800000 */
[----:B------:R-:W3:Y:S03]  /*17fd0*/  LDL.LU R141, [R1+0x320] ;  /* 0x00032000018d7983 */ /* 0x000ee60000300800 */
[----:B------:R-:W-:Y:S01]  /*17fe0*/  IMAD R13, R4, UR5, RZ ;  /* 0x00000005040d7c24 */ /* 0x000fe2000f8e02ff */
[----:B------:R-:W-:Y:S01]  /*17ff0*/  LEA.HI.X.SX32 R4, R5, R6, 0x1, P0 ;  /* 0x0000000605047211 */ /* 0x000fe200000f0eff */
[----:B------:R2:W-:Y:S01]  /*18000*/  STL [R1+0x2c8], R3 ;  /* 0x0002c80301007387 */ /* 0x0005e20000100800 */
[----:B------:R-:W-:-:S03]  /*18010*/  IADD3 R5, P0, PT, R14, R7, RZ ;  /* 0x000000070e057210 */ /* 0x000fc60007f1e0ff */
[----:B------:R-:W-:Y:S01]  /*18020*/  STL [R1+0x2d4], R10 ;  /* 0x0002d40a01007387 */ /* 0x000fe20000100800 */
[----:B--2---:R-:W-:-:S03]  /*18030*/  SEL R3, R43, R142, !P3 ;  /* 0x0000008e2b037207 */ /* 0x004fc60005800000 */
[----:B------:R-:W2:Y:S04]  /*18040*/  LDL.LU R142, [R1+0x328] ;  /* 0x00032800018e7983 */ /* 0x000ea80000300800 */
[----:B------:R0:W-:Y:S04]  /*18050*/  STL [R1+0x2d0], R4 ;  /* 0x0002d00401007387 */ /* 0x0001e80000100800 */
[----:B------:R1:W-:Y:S01]  /*18060*/  STL [R1+0x2dc], R5 ;  /* 0x0002dc0501007387 */ /* 0x0003e20000100800 */
[----:B0-----:R-:W-:-:S03]  /*18070*/  SEL R4, R43, R157, !P3 ;  /* 0x0000009d2b047207 */ /* 0x001fc60005800000 */
[----:B------:R-:W2:Y:S01]  /*18080*/  LDL.LU R157, [R1+0x330] ;  /* 0x00033000019d7983 */ /* 0x000ea20000300800 */
[----:B-1----:R-:W-:Y:S01]  /*18090*/  IMAD R5, R3, UR5, RZ ;  /* 0x0000000503057c24 */ /* 0x002fe2000f8e02ff */
[----:B------:R-:W-:Y:S02]  /*180a0*/  LEA.HI.X.SX32 R3, R14, R6, 0x1, P0 ;  /* 0x000000060e037211 */ /* 0x000fe400000f0eff */
[----:B------:R-:W-:-:S03]  /*180b0*/  IADD3 R10, P0, PT, R13, R7, RZ ;  /* 0x000000070d0a7210 */ /* 0x000fc60007f1e0ff */
[----:B------:R0:W-:Y:S04]  /*180c0*/  STL [R1+0x2d8], R3 ;  /* 0x0002d80301007387 */ /* 0x0001e80000100800 */
[----:B------:R1:W-:Y:S01]  /*180d0*/  STL [R1+0x2fc], R10 ;  /* 0x0002fc0a01007387 */ /* 0x0003e20000100800 */
[----:B0-----:R-:W-:-:S03]  /*180e0*/  SEL R3, R43, R158, !P3 ;  /* 0x0000009e2b037207 */ /* 0x001fc60005800000 */
[----:B------:R-:W2:Y:S01]  /*180f0*/  LDL.LU R158, [R1+0x338] ;  /* 0x00033800019e7983 */ /* 0x000ea20000300800 */
[----:B------:R-:W-:Y:S01]  /*18100*/  IMAD R14, R4, UR5, RZ ;  /* 0x00000005040e7c24 */ /* 0x000fe2000f8e02ff */
[-C--:B------:R-:W-:Y:S02]  /*18110*/  LEA.HI.X.SX32 R4, R13, R6.reuse, 0x1, P0 ;  /* 0x000000060d047211 */ /* 0x080fe400000f0eff */
[-C--:B-1----:R-:W-:Y:S01]  /*18120*/  IADD3 R10, P0, PT, R5, R7.reuse, RZ ;  /* 0x00000007050a7210 */ /* 0x082fe20007f1e0ff */
[----:B------:R-:W-:Y:S02]  /*18130*/  IMAD R13, R3, UR5, RZ ;  /* 0x00000005030d7c24 */ /* 0x000fe4000f8e02ff */
[----:B------:R4:W-:Y:S01]  /*18140*/  STL [R1+0x2f8], R4 ;  /* 0x0002f80401007387 */ /* 0x0009e20000100800 */
[----:B------:R-:W-:Y:S02]  /*18150*/  LEA.HI.X.SX32 R3, R5, R6, 0x1, P0 ;  /* 0x0000000605037211 */ /* 0x000fe400000f0eff */
[----:B------:R-:W-:Y:S01]  /*18160*/  IADD3 R5, P0, PT, R14, R7, RZ ;  /* 0x000000070e057210 */ /* 0x000fe20007f1e0ff */
[----:B------:R-:W-:Y:S01]  /*18170*/  STL [R1+0x304], R10 ;  /* 0x0003040a01007387 */ /* 0x000fe20000100800 */
[----:B----4-:R-:W-:-:S03]  /*18180*/  SEL R4, R43, R149, !P3 ;  /* 0x000000952b047207 */ /* 0x010fc60005800000 */
[----:B------:R-:W4:Y:S04]  /*18190*/  LDL.LU R149, [R1+0x340] ;  /* 0x0003400001957983 */ /* 0x000f280000300800 */
[----:B------:R0:W-:Y:S04]  /*181a0*/  STL [R1+0x300], R3 ;  /* 0x0003000301007387 */ /* 0x0001e80000100800 */
[----:B------:R1:W-:Y:S01]  /*181b0*/  STL [R1+0x30c], R5 ;  /* 0x00030c0501007387 */ /* 0x0003e20000100800 */
[----:B0-----:R-:W-:Y:S01]  /*181c0*/  SEL R3, R43, R150, !P3 ;  /* 0x000000962b037207 */ /* 0x001fe20005800000 */
[----:B-1----:R-:W-:Y:S01]  /*181d0*/  IMAD R5, R4, UR5, RZ ;  /* 0x0000000504057c24 */ /* 0x002fe2000f8e02ff */
[----:B------:R-:W-:Y:S01]  /*181e0*/  LEA.HI.X.SX32 R4, R14, R6, 0x1, P0 ;  /* 0x000000060e047211 */ /* 0x000fe200000f0eff */
[----:B------:R-:W4:Y:S01]  /*181f0*/  LDL.LU R150, [R1+0x348] ;  /* 0x0003480001967983 */ /* 0x000f220000300800 */
[----:B------:R-:W-:Y:S01]  /*18200*/  IADD3 R10, P0, PT, R13, R7, RZ ;  /* 0x000000070d0a7210 */ /* 0x000fe20007f1e0ff */
[----:B------:R-:W-:-:S02]  /*18210*/  IMAD R14, R3, UR5, RZ ;  /* 0x00000005030e7c24 */ /* 0x000fc4000f8e02ff */
[----:B------:R0:W-:Y:S01]  /*18220*/  STL [R1+0x308], R4 ;  /* 0x0003080401007387 */ /* 0x0001e20000100800 */
[----:B------:R-:W-:-:S03]  /*18230*/  LEA.HI.X.SX32 R3, R13, R6, 0x1, P0 ;  /* 0x000000060d037211 */ /* 0x000fc600000f0eff */
[----:B------:R1:W-:Y:S01]  /*18240*/  STL [R1+0x314], R10 ;  /* 0x0003140a01007387 */ /* 0x0003e20000100800 */
[----:B0-----:R-:W-:-:S03]  /*18250*/  SEL R4, R43, R165, !P3 ;  /* 0x000000a52b047207 */ /* 0x001fc60005800000 */
[----:B------:R-:W4:Y:S01]  /*18260*/  LDL.LU R165, [R1+0x350] ;  /* 0x0003500001a57983 */ /* 0x000f220000300800 */
[C---:B-1----:R-:W-:Y:S01]  /*18270*/  IADD3 R10, P0, PT, R5.reuse, R7, RZ ;  /* 0x00000007050a7210 */ /* 0x042fe20007f1e0ff */
[----:B------:R-:W-:Y:S02]  /*18280*/  IMAD R13, R4, UR5, RZ ;  /* 0x00000005040d7c24 */ /* 0x000fe4000f8e02ff */
[----:B------:R3:W-:Y:S01]  /*18290*/  STL [R1+0x310], R3 ;  /* 0x0003100301007387 */ /* 0x0007e20000100800 */
[----:B------:R-:W-:-:S03]  /*182a0*/  LEA.HI.X.SX32 R4, R5, R6, 0x1, P0 ;  /* 0x0000000605047211 */ /* 0x000fc600000f0eff */
[----:B------:R-:W-:Y:S01]  /*182b0*/  STL [R1+0x31c], R10 ;  /* 0x00031c0a01007387 */ /* 0x000fe20000100800 */
[C---:B------:R-:W-:Y:S02]  /*182c0*/  IADD3 R5, P0, PT, R14.reuse, R7, RZ ;  /* 0x000000070e057210 */ /* 0x040fe40007f1e0ff */
[----:B---3--:R-:W-:Y:S02]  /*182d0*/  SEL R3, R43, R141, !P3 ;  /* 0x0000008d2b037207 */ /* 0x008fe40005800000 */
[----:B------:R-:W3:Y:S04]  /*182e0*/  LDL.LU R141, [R1+0x358] ;  /* 0x00035800018d7983 */ /* 0x000ee80000300800 */
[----:B------:R-:W-:Y:S04]  /*182f0*/  STL [R1+0x318], R4 ;  /* 0x0003180401007387 */ /* 0x000fe80000100800 */
[----:B------:R0:W-:Y:S02]  /*18300*/  STL [R1+0x324], R5 ;  /* 0x0003240501007387 */ /* 0x0001e40000100800 */
[----:B0-----:R-:W-:Y:S01]  /*18310*/  IMAD R5, R3, UR13, RZ ;  /* 0x0000000d03057c24 */ /* 0x001fe2000f8e02ff */
[----:B------:R-:W-:Y:S01]  /*18320*/  LEA.HI.X.SX32 R3, R14, R6, 0x1, P0 ;  /* 0x000000060e037211 */ /* 0x000fe200000f0eff */
[----:B------:R-:W0:Y:S01]  /*18330*/  S2R R11, SR_CgaCtaId ;  /* 0x00000000000b7919 */ /* 0x000e220000008800 */
[----:B------:R-:W-:Y:S01]  /*18340*/  IADD3 R10, P0, PT, R13, R7, RZ ;  /* 0x000000070d0a7210 */ /* 0x000fe20007f1e0ff */
[----:B------:R-:W1:Y:S01]  /*18350*/  LDCU UR13, c[0x0][0x3b0] ;  /* 0x00007600ff0d77ac */ /* 0x000e620008000800 */
[----:B--2---:R-:W-:-:S02]  /*18360*/  SEL R4, R43, R142, !P3 ;  /* 0x0000008e2b047207 */ /* 0x004fc40005800000 */
[----:B------:R-:W2:Y:S04]  /*18370*/  LDL.LU R142, [R1+0x360] ;  /* 0x00036000018e7983 */ /* 0x000ea80000300800 */
[----:B------:R1:W-:Y:S04]  /*18380*/  STL [R1+0x320], R3 ;  /* 0x0003200301007387 */ /* 0x0003e80000100800 */
[----:B------:R1:W-:Y:S01]  /*18390*/  STL [R1+0x32c], R10 ;  /* 0x00032c0a01007387 */ /* 0x0003e20000100800 */
[----:B------:R-:W-:Y:S01]  /*183a0*/  IMAD R14, R4, UR14, RZ ;  /* 0x0000000e040e7c24 */ /* 0x000fe2000f8e02ff */
[----:B------:R-:W-:Y:S01]  /*183b0*/  LEA.HI.X.SX32 R4, R13, R6, 0x1, P0 ;  /* 0x000000060d047211 */ /* 0x000fe200000f0eff */
[----:B------:R-:W4:Y:S01]  /*183c0*/  S2R R2, SR_TID.X ;  /* 0x0000000000027919 */ /* 0x000f220000002100 */
[----:B0-----:R-:W-:Y:S01]  /*183d0*/  IMAD.SHL.U32 R11, R11, 0x100, RZ ;  /* 0x000001000b0b7824 */ /* 0x001fe200078e00ff */
[----:B------:R-:W-:-:S04]  /*183e0*/  @!UP1 UIADD3 UR4, UPT, UPT, -UR4, 0x100000, URZ ;  /* 0x0010000004049890 */ /* 0x000fc8000fffe1ff */
[----:B------:R-:W-:Y:S02]  /*183f0*/  @!UP1 USHF.L.U32 UR5, UR4, 0xb, URZ ;  /* 0x0000000b04059899 */ /* 0x000fe400080006ff */
[----:B------:R-:W-:Y:S01]  /*18400*/  @!UP1 USHF.L.U32 UR4, UR4, 0x1, URZ ;  /* 0x0000000104049899 */ /* 0x000fe200080006ff */
[----:B------:R-:W0:Y:S01]  /*18410*/  LDCU UR14, c[0x0][0x3b0] ;  /* 0x00007600ff0e77ac */ /* 0x000e220008000800 */
[----:B-1----:R-:W-:Y:S02]  /*18420*/  SEL R3, R43, R157, !P3 ;  /* 0x0000009d2b037207 */ /* 0x002fe40005800000 */
[----:B------:R-:W2:Y:S01]  /*18430*/  LDL.LU R157, [R1+0x368] ;  /* 0x00036800019d7983 */ /* 0x000ea20000300800 */
[----:B------:R-:W-:-:S03]  /*18440*/  IADD3 R10, P0, PT, R5, R7, RZ ;  /* 0x00000007050a7210 */ /* 0x000fc60007f1e0ff */
[----:B------:R1:W-:Y:S04]  /*18450*/  STL [R1+0x328], R4 ;  /* 0x0003280401007387 */ /* 0x0003e80000100800 */
[----:B------:R-:W-:Y:S01]  /*18460*/  STL [R1+0x334], R10 ;  /* 0x0003340a01007387 */ /* 0x000fe20000100800 */
[----:B-1----:R-:W-:-:S03]  /*18470*/  SEL R4, R43, R158, !P3 ;  /* 0x0000009e2b047207 */ /* 0x002fc60005800000 */
[----:B------:R-:W2:Y:S01]  /*18480*/  LDL.LU R158, [R1+0x370] ;  /* 0x00037000019e7983 */ /* 0x000ea20000300800 */
[----:B------:R-:W-:Y:S01]  /*18490*/  IMAD R13, R3, UR15, RZ ;  /* 0x0000000f030d7c24 */ /* 0x000fe2000f8e02ff */
[-C--:B------:R-:W-:Y:S02]  /*184a0*/  LEA.HI.X.SX32 R3, R5, R6.reuse, 0x1, P0 ;  /* 0x0000000605037211 */ /* 0x080fe400000f0eff */
[----:B------:R-:W-:Y:S01]  /*184b0*/  LOP3.LUT R11, R11, 0x100, RZ, 0xc0, !PT ;  /* 0x000001000b0b7812 */ /* 0x000fe200078ec0ff */
[----:B------:R-:W-:Y:S01]  /*184c0*/  VOTEU.ALL UP1, P1 ;  /* 0x0000000000ff7886 */ /* 0x000fe20000820000 */
[----:B------:R-:W-:Y:S01]  /*184d0*/  IADD3 R5, P0, PT, R14, R7, RZ ;  /* 0x000000070e057210 */ /* 0x000fe20007f1e0ff */
[----:B------:R-:W-:Y:S01]  /*184e0*/  STL [R1+0x330], R3 ;  /* 0x0003300301007387 */ /* 0x000fe20000100800 */
[----:B------:R-:W-:Y:S01]  /*184f0*/  LOP3.LUT R119, R0, 0xde, R11, 0xfe, !PT ;  /* 0x000000de00777812 */ /* 0x000fe200078efe0b */
[----:B------:R-:W1:Y:S01]  /*18500*/  LDCU UR15, c[0x0][0x3b0] ;  /* 0x00007600ff0f77ac */ /* 0x000e620008000800 */
[----:B----4-:R-:W-:Y:S01]  /*18510*/  LOP3.LUT R2, R2, 0x7f, RZ, 0xc0, !PT ;  /* 0x0000007f02027812 */ /* 0x010fe200078ec0ff */
[----:B------:R4:W-:Y:S01]  /*18520*/  STL [R1+0x33c], R5 ;  /* 0x00033c0501007387 */ /* 0x0009e20000100800 */
[----:B------:R0:W1:Y:S01]  /*18530*/  @!UP1 SYNCS.EXCH.64 URZ, [UR11+0x14008], UR4 ;  /* 0x014008040bff95b2 */ /* 0x0000620008000100 */
[----:B----4-:R-:W-:Y:S01]  /*18540*/  IMAD R5, R4, UR16, RZ ;  /* 0x0000001004057c24 */ /* 0x010fe2000f8e02ff */
[----:B------:R-:W-:-:S02]  /*18550*/  LEA.HI.X.SX32 R4, R14, R6, 0x1, P0 ;  /* 0x000000060e047211 */ /* 0x000fc400000f0eff */
[----:B------:R-:W-:Y:S01]  /*18560*/  SEL R3, R43, R149, !P3 ;  /* 0x000000952b037207 */ /* 0x000fe20005800000 */
[----:B0-----:R-:W0:Y:S01]  /*18570*/  LDCU UR4, c[0x0][0x3b0] ;  /* 0x00007600ff0477ac */ /* 0x001e220008000800 */
[----:B------:R-:W-:Y:S01]  /*18580*/  IADD3 R10, P0, PT, R13, R7, RZ ;  /* 0x000000070d0a7210 */ /* 0x000fe20007f1e0ff */
[----:B------:R-:W4:Y:S02]  /*18590*/  LDL.LU R149, [R1+0x378] ;  /* 0x0003780001957983 */ /* 0x000f240000300800 */
[----:B------:R-:W-:Y:S01]  /*185a0*/  IMAD R14, R3, UR17, RZ ;  /* 0x00000011030e7c24 */ /* 0x000fe2000f8e02ff */
[----:B------:R-:W0:Y:S01]  /*185b0*/  LDCU UR5, c[0x0][0x3b0] ;  /* 0x00007600ff0577ac */ /* 0x000e220008000800 */
[----:B------:R1:W-:Y:S01]  /*185c0*/  STL [R1+0x338], R4 ;  /* 0x0003380401007387 */ /* 0x0003e20000100800 */
[----:B------:R-:W-:-:S03]  /*185d0*/  LEA.HI.X.SX32 R3, R13, R6, 0x1, P0 ;  /* 0x000000060d037211 */ /* 0x000fc600000f0eff */
[----:B------:R0:W-:Y:S01]  /*185e0*/  STL [R1+0x344], R10 ;  /* 0x0003440a01007387 */ /* 0x0001e20000100800 */
[----:B-1----:R-:W-:-:S03]  /*185f0*/  SEL R4, R43, R150, !P3 ;  /* 0x000000962b047207 */ /* 0x002fc60005800000 */
[----:B------:R-:W4:Y:S01]  /*18600*/  LDL.LU R150, [R1+0x380] ;  /* 0x0003800001967983 */ /* 0x000f220000300800 */
[CC--:B0-----:R-:W-:Y:S01]  /*18610*/  IADD3 R10, P0, PT, R5.reuse, R7.reuse, RZ ;  /* 0x00000007050a7210 */ /* 0x0c1fe20007f1e0ff */
[----:B------:R-:W-:Y:S02]  /*18620*/  IMAD R13, R4, UR18, RZ ;  /* 0x00000012040d7c24 */ /* 0x000fe4000f8e02ff */
[----:B------:R0:W-:Y:S01]  /*18630*/  STL [R1+0x340], R3 ;  /* 0x0003400301007387 */ /* 0x0001e20000100800 */
[----:B------:R-:W-:Y:S02]  /*18640*/  LEA.HI.X.SX32 R4, R5, R6, 0x1, P0 ;  /* 0x0000000605047211 */ /* 0x000fe400000f0eff */
[----:B------:R-:W-:Y:S01]  /*18650*/  IADD3 R5, P0, PT, R14, R7, RZ ;  /* 0x000000070e057210 */ /* 0x000fe20007f1e0ff */
[----:B------:R-:W-:Y:S01]  /*18660*/  STL [R1+0x34c], R10 ;  /* 0x00034c0a01007387 */ /* 0x000fe20000100800 */
[----:B0-----:R-:W-:-:S03]  /*18670*/  SEL R3, R43, R165, !P3 ;  /* 0x000000a52b037207 */ /* 0x001fc60005800000 */
[----:B------:R-:W4:Y:S04]  /*18680*/  LDL.LU R165, [R1+0x388] ;  /* 0x0003880001a57983 */ /* 0x000f280000300800 */
[----:B------:R-:W-:Y:S04]  /*18690*/  STL [R1+0x348], R4 ;  /* 0x0003480401007387 */ /* 0x000fe80000100800 */
[----:B------:R0:W-:Y:S02]  /*186a0*/  STL [R1+0x354], R5 ;  /* 0x0003540501007387 */ /* 0x0001e40000100800 */
        /* <DEDUP_REMOVED lines=16> */
[C---:B0-----:R-:W-:Y:S02]  /*187b0*/  SEL R4, R43.reuse, R157, !P3 ;  /* 0x0000009d2b047207 */ /* 0x041fe40005800000 */
[----:B------:R-:W2:Y:S04]  /*187c0*/  LDL.LU R157, [R1+0x3a0] ;  /* 0x0003a000019d7983 */ /* 0x000ea80000300800 */
[----:B------:R0:W-:Y:S02]  /*187d0*/  STL [R1+0x360], R3 ;  /* 0x0003600301007387 */ /* 0x0001e40000100800 */
[----:B0-----:R-:W-:Y:S02]  /*187e0*/  SEL R3, R43, R158, !P3 ;  /* 0x0000009e2b037207 */ /* 0x001fe40005800000 */
[----:B------:R-:W2:Y:S01]  /*187f0*/  LDL.LU R158, [R1+0x3a8] ;  /* 0x0003a800019e7983 */ /* 0x000ea20000300800 */
[----:B------:R-:W-:-:S04]  /*18800*/  IADD3 R5, P0, PT, R14, R7, RZ ;  /* 0x000000070e057210 */ /* 0x000fc80007f1e0ff */
[-C--:B------:R-:W-:Y:S01]  /*18810*/  LEA.HI.X.SX32 R12, R14, R6.reuse, 0x1, P0 ;  /* 0x000000060e0c7211 */ /* 0x080fe200000f0eff */
[----:B------:R0:W-:Y:S01]  /*18820*/  STL [R1+0x36c], R5 ;  /* 0x00036c0501007387 */ /* 0x0001e20000100800 */
[----:B------:R-:W-:Y:S01]  /*18830*/  IADD3 R10, P0, PT, R13, R7, RZ ;  /* 0x000000070d0a7210 */ /* 0x000fe20007f1e0ff */
[----:B------:R-:W-:Y:S02]  /*18840*/  IMAD R14, R3, UR25, RZ ;  /* 0x00000019030e7c24 */ /* 0x000fe4000f8e02ff */
[----:B------:R-:W-:Y:S01]  /*18850*/  STL [R1+0x368], R12 ;  /* 0x0003680c01007387 */ /* 0x000fe20000100800 */
[----:B------:R-:W-:Y:S01]  /*18860*/  LEA.HI.X.SX32 R3, R13, R6, 0x1, P0 ;  /* 0x000000060d037211 */ /* 0x000fe200000f0eff */
[----:B0-----:R-:W-:Y:S02]  /*18870*/  IMAD R5, R4, UR24, RZ ;  /* 0x0000001804057c24 */ /* 0x001fe4000f8e02ff */
[----:B------:R0:W-:Y:S01]  /*18880*/  STL [R1+0x374], R10 ;  /* 0x0003740a01007387 */ /* 0x0001e20000100800 */
[----:B----4-:R-:W-:-:S02]  /*18890*/  SEL R4, R43, R149, !P3 ;  /* 0x000000952b047207 */ /* 0x010fc40005800000 */
[CC--:B0-----:R-:W-:Y:S01]  /*188a0*/  IADD3 R10, P0, PT, R5.reuse, R7.reuse, RZ ;  /* 0x00000007050a7210 */ /* 0x0c1fe20007f1e0ff */
[----:B------:R-:W4:Y:S02]  /*188b0*/  LDL.LU R149, [R1+0x3b0] ;  /* 0x0003b00001957983 */ /* 0x000f240000300800 */
[----:B------:R-:W-:Y:S01]  /*188c0*/  IMAD R13, R4, UR26, RZ ;  /* 0x0000001a040d7c24 */ /* 0x000fe2000f8e02ff */
[----:B------:R-:W-:Y:S01]  /*188d0*/  LEA.HI.X.SX32 R4, R5, R6, 0x1, P0 ;  /* 0x0000000605047211 */ /* 0x000fe200000f0eff */
[----:B------:R0:W-:Y:S01]  /*188e0*/  STL [R1+0x370], R3 ;  /* 0x0003700301007387 */ /* 0x0001e20000100800 */
[----:B------:R-:W-:-:S03]  /*188f0*/  IADD3 R5, P0, PT, R14, R7, RZ ;  /* 0x000000070e057210 */ /* 0x000fc60007f1e0ff */
[----:B------:R1:W-:Y:S01]  /*18900*/  STL [R1+0x37c], R10 ;  /* 0x00037c0a01007387 */ /* 0x0003e20000100800 */
[----:B------:R-:W-:Y:S02]  /*18910*/  LEA.HI.X.SX32 R12, R14, R6, 0x1, P0 ;  /* 0x000000060e0c7211 */ /* 0x000fe400000f0eff */
[----:B0-----:R-:W-:Y:S02]  /*18920*/  SEL R3, R43, R150, !P3 ;  /* 0x000000962b037207 */ /* 0x001fe40005800000 */
[----:B------:R-:W4:Y:S01]  /*18930*/  LDL.LU R150, [R1+0x3b8] ;  /* 0x0003b80001967983 */ /* 0x000f220000300800 */
[----:B-1----:R-:W-:-:S03]  /*18940*/  IADD3 R10, P0, PT, R13, R7, RZ ;  /* 0x000000070d0a7210 */ /* 0x002fc60007f1e0ff */
[----:B------:R0:W-:Y:S04]  /*18950*/  STL [R1+0x378], R4 ;  /* 0x0003780401007387 */ /* 0x0001e80000100800 */
[----:B------:R1:W-:Y:S04]  /*18960*/  STL [R1+0x384], R5 ;  /* 0x0003840501007387 */ /* 0x0003e80000100800 */
[----:B------:R1:W-:Y:S01]  /*18970*/  STL [R1+0x380], R12 ;  /* 0x0003800c01007387 */ /* 0x0003e20000100800 */
[----:B0-----:R-:W-:Y:S01]  /*18980*/  SEL R4, R43, R165, !P3 ;  /* 0x000000a52b047207 */ /* 0x001fe20005800000 */
[----:B-1----:R-:W-:Y:S01]  /*18990*/  IMAD R5, R3, UR27, RZ ;  /* 0x0000001b03057c24 */ /* 0x002fe2000f8e02ff */
[----:B------:R-:W-:-:S03]  /*189a0*/  LEA.HI.X.SX32 R12, R13, R6, 0x1, P0 ;  /* 0x000000060d0c7211 */ /* 0x000fc600000f0eff */
[----:B------:R-:W-:Y:S01]  /*189b0*/  IMAD R14, R4, UR28, RZ ;  /* 0x0000001c040e7c24 */ /* 0x000fe2000f8e02ff */
[----:B---3--:R-:W-:Y:S02]  /*189c0*/  SEL R3, R43, R141, !P3 ;  /* 0x0000008d2b037207 */ /* 0x008fe40005800000 */
[----:B------:R-:W3:Y:S04]  /*189d0*/  LDL.LU R141, [R1+0x3c0] ;  /* 0x0003c000018d7983 */ /* 0x000ee80000300800 */
[----:B------:R0:W-:Y:S01]  /*189e0*/  STL [R1+0x38c], R10 ;  /* 0x00038c0a01007387 */ /* 0x0001e20000100800 */
[----:B------:R-:W-:-:S03]  /*189f0*/  IMAD R13, R3, UR29, RZ ;  /* 0x0000001d030d7c24 */ /* 0x000fc6000f8e02ff */
[----:B------:R-:W-:Y:S01]  /*18a00*/  STL [R1+0x388], R12 ;  /* 0x0003880c01007387 */ /* 0x000fe20000100800 */
[----:B0-----:R-:W-:-:S04]  /*18a10*/  IADD3 R10, P0, PT, R5, R7, RZ ;  /* 0x00000007050a7210 */ /* 0x001fc80007f1e0ff */
[----:B------:R-:W-:Y:S01]  /*18a20*/  LEA.HI.X.SX32 R3, R5, R6, 0x1, P0 ;  /* 0x0000000605037211 */ /* 0x000fe200000f0eff */
[----:B------:R0:W-:Y:S01]  /*18a30*/  STL [R1+0x394], R10 ;  /* 0x0003940a01007387 */ /* 0x0001e20000100800 */
[----:B------:R-:W-:-:S04]  /*18a40*/  IADD3 R5, P0, PT, R14, R7, RZ ;  /* 0x000000070e057210 */ /* 0x000fc80007f1e0ff */
[----:B0-----:R-:W-:Y:S02]  /*18a50*/  LEA.HI.X.SX32 R10, R14, R6, 0x1, P0 ;  /* 0x000000060e0a7211 */ /* 0x001fe400000f0eff */
[----:B------:R-:W-:Y:S02]  /*18a60*/  IADD3 R12, P0, PT, R13, R7, RZ ;  /* 0x000000070d0c7210 */ /* 0x000fe40007f1e0ff */
[C---:B--2---:R-:W-:Y:S02]  /*18a70*/  SEL R4, R43.reuse, R142, !P3 ;  /* 0x0000008e2b047207 */ /* 0x044fe40005800000 */
[----:B------:R-:W2:Y:S04]  /*18a80*/  LDL.LU R142, [R1+0x3c8] ;  /* 0x0003c800018e7983 */ /* 0x000ea80000300800 */
[----:B------:R0:W-:Y:S04]  /*18a90*/  STL [R1+0x390], R3 ;  /* 0x0003900301007387 */ /* 0x0001e80000100800 */
[----:B------:R1:W-:Y:S04]  /*18aa0*/  STL [R1+0x39c], R5 ;  /* 0x00039c0501007387 */ /* 0x0003e80000100800 */
[----:B------:R1:W-:Y:S01]  /*18ab0*/  STL [R1+0x398], R10 ;  /* 0x0003980a01007387 */ /* 0x0003e20000100800 */
[----:B0-----:R-:W-:-:S03]  /*18ac0*/  SEL R3, R43, R157, !P3 ;  /* 0x0000009d2b037207 */ /* 0x001fc60005800000 */
[----:B------:R-:W2:Y:S02]  /*18ad0*/  LDL.LU R157, [R1+0x3d0] ;  /* 0x0003d000019d7983 */ /* 0x000ea40000300800 */
[----:B------:R-:W-:Y:S01]  /*18ae0*/  IMAD R14, R3, UR31, RZ ;  /* 0x0000001f030e7c24 */ /* 0x000fe2000f8e02ff */
[----:B------:R-:W-:Y:S01]  /*18af0*/  LEA.HI.X.SX32 R3, R13, R6, 0x1, P0 ;  /* 0x000000060d037211 */ /* 0x000fe200000f0eff */
[----:B-1----:R-:W-:Y:S01]  /*18b00*/  IMAD R5, R4, UR30, RZ ;  /* 0x0000001e04057c24 */ /* 0x002fe2000f8e02ff */
[----:B------:R-:W-:Y:S04]  /*18b10*/  STL [R1+0x3a4], R12 ;  /* 0x0003a40c01007387 */ /* 0x000fe80000100800 */
[----:B------:R4:W-:Y:S01]  /*18b20*/  STL [R1+0x3a0], R3 ;  /* 0x0003a00301007387 */ /* 0x0009e20000100800 */
[----:B------:R-:W-:-:S03]  /*18b30*/  SEL R4, R43, R158, !P3 ;  /* 0x0000009e2b047207 */ /* 0x000fc60005800000 */
[----:B------:R-:W2:Y:S01]  /*18b40*/  LDL.LU R158, [R1+0x3d8] ;  /* 0x0003d800019e7983 */ /* 0x000ea20000300800 */
[----:B------:R-:W-:Y:S01]  /*18b50*/  IADD3 R164, P0, PT, R5, R7, RZ ;  /* 0x0000000705a47210 */ /* 0x000fe20007f1e0ff */
[----:B------:R-:W-:-:S03]  /*18b60*/  IMAD R13, R4, UR32, RZ ;  /* 0x00000020040d7c24 */ /* 0x000fc6000f8e02ff */
[----:B------:R-:W-:Y:S02]  /*18b70*/  LEA.HI.X.SX32 R10, R5, R6, 0x1, P0 ;  /* 0x00000006050a7211 */ /* 0x000fe400000f0eff */
[----:B------:R-:W-:-:S04]  /*18b80*/  IADD3 R156, P0, PT, R14, R7, RZ ;  /* 0x000000070e9c7210 */ /* 0x000fc80007f1e0ff */
[-C--:B------:R-:W-:Y:S02]  /*18b90*/  LEA.HI.X.SX32 R163, R14, R6.reuse, 0x1, P0 ;  /* 0x000000060ea37211 */ /* 0x080fe400000f0eff */
[C---:B------:R-:W-:Y:S01]  /*18ba0*/  IADD3 R148, P0, PT, R13.reuse, R7, RZ ;  /* 0x000000070d947210 */ /* 0x040fe20007f1e0ff */
[----:B------:R-:W-:Y:S03]  /*18bb0*/  STL [R1+0x3ac], R164 ;  /* 0x0003aca401007387 */ /* 0x000fe60000100800 */
[----:B------:R-:W-:Y:S02]  /*18bc0*/  LEA.HI.X.SX32 R155, R13, R6, 0x1, P0 ;  /* 0x000000060d9b7211 */ /* 0x000fe400000f0eff */
[----:B----4-:R-:W-:Y:S02]  /*18bd0*/  SEL R3, R43, R149, !P3 ;  /* 0x000000952b037207 */ /* 0x010fe40005800000 */
[----:B------:R-:W4:Y:S03]  /*18be0*/  LDL.LU R149, [R1+0x3e0] ;  /* 0x0003e00001957983 */ /* 0x000f260000300800 */
[----:B------:R-:W-:-:S05]  /*18bf0*/  IMAD R5, R3, UR33, RZ ;  /* 0x0000002103057c24 */ /* 0x000fca000f8e02ff */
[----:B------:R-:W-:Y:S02]  /*18c00*/  IADD3 R162, P0, PT, R5, R7, RZ ;  /* 0x0000000705a27210 */ /* 0x000fe40007f1e0ff */
[----:B------:R-:W-:-:S05]  /*18c10*/  SEL R4, R43, R150, !P3 ;  /* 0x000000962b047207 */ /* 0x000fca0005800000 */
[----:B------:R-:W-:Y:S01]  /*18c20*/  IMAD R14, R4, UR34, RZ ;  /* 0x00000022040e7c24 */ /* 0x000fe2000f8e02ff */
[-C--:B------:R-:W-:Y:S01]  /*18c30*/  LEA.HI.X.SX32 R147, R5, R6.reuse, 0x1, P0 ;  /* 0x0000000605937211 */ /* 0x080fe200000f0eff */
[----:B------:R-:W-:Y:S03]  /*18c40*/  STL [R1+0x3a8], R10 ;  /* 0x0003a80a01007387 */ /* 0x000fe60000100800 */
[C---:B------:R-:W-:Y:S01]  /*18c50*/  IADD3 R154, P0, PT, R14.reuse, R7, RZ ;  /* 0x000000070e9a7210 */ /* 0x040fe20007f1e0ff */
[----:B------:R-:W-:Y:S04]  /*18c60*/  STL [R1+0x3b4], R156 ;  /* 0x0003b49c01007387 */ /* 0x000fe80000100800 */
[----:B------:R-:W4:Y:S01]  /*18c70*/  LDL.LU R150, [R1+0x3e8] ;  /* 0x0003e80001967983 */ /* 0x000f220000300800 */
[----:B------:R-:W-:-:S03]  /*18c80*/  LEA.HI.X.SX32 R161, R14, R6, 0x1, P0 ;  /* 0x000000060ea17211 */ /* 0x000fc600000f0eff */
[----:B------:R-:W-:Y:S04]  /*18c90*/  STL [R1+0x3b0], R163 ;  /* 0x0003b0a301007387 */ /* 0x000fe80000100800 */
[----:B------:R-:W-:Y:S01]  /*18ca0*/  STL [R1+0x3bc], R148 ;  /* 0x0003bc9401007387 */ /* 0x000fe20000100800 */
[----:B---3--:R-:W-:-:S03]  /*18cb0*/  SEL R3, R43, R141, !P3 ;  /* 0x0000008d2b037207 */ /* 0x008fc60005800000 */
[----:B------:R-:W3:Y:S02]  /*18cc0*/  LDL.LU R141, [R1+0x3f0] ;  /* 0x0003f000018d7983 */ /* 0x000ee40000300800 */
[----:B------:R-:W-:-:S05]  /*18cd0*/  IMAD R13, R3, UR35, RZ ;  /* 0x00000023030d7c24 */ /* 0x000fca000f8e02ff */
[----:B------:R-:W-:-:S04]  /*18ce0*/  IADD3 R146, P0, PT, R13, R7, RZ ;  /* 0x000000070d927210 */ /* 0x000fc80007f1e0ff */
[----:B------:R-:W-:Y:S02]  /*18cf0*/  LEA.HI.X.SX32 R153, R13, R6, 0x1, P0 ;  /* 0x000000060d997211 */ /* 0x000fe400000f0eff */
[----:B--2---:R-:W-:Y:S02]  /*18d00*/  SEL R4, R43, R142, !P3 ;  /* 0x0000008e2b047207 */ /* 0x004fe40005800000 */
[----:B------:R-:W2:Y:S03]  /*18d10*/  LDL.LU R142, [R1+0x3f8] ;  /* 0x0003f800018e7983 */ /* 0x000ea60000300800 */
[----:B------:R-:W-:Y:S01]  /*18d20*/  IMAD R5, R4, UR36, RZ ;  /* 0x0000002404057c24 */ /* 0x000fe2000f8e02ff */
[----:B------:R-:W-:Y:S04]  /*18d30*/  STL [R1+0x3b8], R155 ;  /* 0x0003b89b01007387 */ /* 0x000fe80000100800 */
[----:B------:R-:W-:-:S02]  /*18d40*/  IADD3 R160, P0, PT, R5, R7, RZ ;  /* 0x0000000705a07210 */ /* 0x000fc40007f1e0ff */
[----:B------:R-:W-:-:S05]  /*18d50*/  SEL R3, R43, R157, !P3 ;  /* 0x0000009d2b037207 */ /* 0x000fca0005800000 */
[----:B------:R-:W-:Y:S01]  /*18d60*/  IMAD R14, R3, UR37, RZ ;  /* 0x00000025030e7c24 */ /* 0x000fe2000f8e02ff */
[----:B------:R-:W-:Y:S01]  /*18d70*/  LEA.HI.X.SX32 R145, R5, R6, 0x1, P0 ;  /* 0x0000000605917211 */ /* 0x000fe200000f0eff */
[----:B------:R-:W-:Y:S03]  /*18d80*/  STL [R1+0x3c4], R162 ;  /* 0x0003c4a201007387 */ /* 0x000fe60000100800 */
[----:B------:R-:W-:Y:S01]  /*18d90*/  IADD3 R152, P0, PT, R14, R7, RZ ;  /* 0x000000070e987210 */ /* 0x000fe20007f1e0ff */
[----:B------:R-:W-:Y:S01]  /*18da0*/  STL [R1+0x3c0], R147 ;  /* 0x0003c09301007387 */ /* 0x000fe20000100800 */
[----:B------:R-:W-:-:S03]  /*18db0*/  SEL R4, R43, R158, !P3 ;  /* 0x0000009e2b047207 */ /* 0x000fc60005800000 */
[----:B------:R-:W-:Y:S02]  /*18dc0*/  STL [R1+0x3cc], R154 ;  /* 0x0003cc9a01007387 */ /* 0x000fe40000100800 */
[----:B------:R-:W-:Y:S02]  /*18dd0*/  IMAD R13, R4, UR38, RZ ;  /* 0x00000026040d7c24 */ /* 0x000fe4000f8e02ff */
[----:B------:R-:W-:Y:S01]  /*18de0*/  STL [R1+0x3c8], R161 ;  /* 0x0003c8a101007387 */ /* 0x000fe20000100800 */
[----:B------:R-:W-:-:S03]  /*18df0*/  LEA.HI.X.SX32 R159, R14, R6, 0x1, P0 ;  /* 0x000000060e9f7211 */ /* 0x000fc600000f0eff */
[----:B------:R-:W-:Y:S01]  /*18e00*/  STL [R1+0x3d4], R146 ;  /* 0x0003d49201007387 */ /* 0x000fe20000100800 */
[----:B------:R-:W-:-:S03]  /*18e10*/  IADD3 R144, P0, PT, R13, R7, RZ ;  /* 0x000000070d907210 */ /* 0x000fc60007f1e0ff */
[----:B------:R-:W-:Y:S04]  /*18e20*/  STL [R1+0x3d0], R153 ;  /* 0x0003d09901007387 */ /* 0x000fe80000100800 */
[----:B------:R-:W-:Y:S04]  /*18e30*/  STL [R1+0x3dc], R160 ;  /* 0x0003dca001007387 */ /* 0x000fe80000100800 */
[----:B------:R-:W-:Y:S04]  /*18e40*/  STL [R1+0x3d8], R145 ;  /* 0x0003d89101007387 */ /* 0x000fe80000100800 */
[----:B------:R-:W-:Y:S04]  /*18e50*/  STL [R1+0x3e4], R152 ;  /* 0x0003e49801007387 */ /* 0x000fe80000100800 */
[----:B------:R-:W-:Y:S04]  /*18e60*/  STL [R1+0x3e0], R159 ;  /* 0x0003e09f01007387 */ /* 0x000fe80000100800 */
[----:B------:R-:W-:Y:S04]  /*18e70*/  STL [R1+0x3ec], R144 ;  /* 0x0003ec9001007387 */ /* 0x000fe80000100800 */
[----:B------:R-:W2:Y:S04]  /*18e80*/  LDL.LU R136, [R1+0x518] ;  /* 0x0005180001887983 */ /* 0x000ea80000300800 */
        /* <DEDUP_REMOVED lines=11> */
[----:B------:R-:W2:Y:S01]  /*18f40*/  LDL.LU R140, [R1+0x4e8] ;  /* 0x0004e800018c7983 */ /* 0x000ea20000300800 */
[----:B----4-:R-:W-:-:S02]  /*18f50*/  SEL R3, R43, R149, !P3 ;  /* 0x000000952b037207 */ /* 0x010fc40005800000 */
[----:B------:R-:W-:-:S03]  /*18f60*/  SEL R4, R43, R150, !P3 ;  /* 0x000000962b047207 */ /* 0x000fc60005800000 */
[----:B------:R-:W-:Y:S01]  /*18f70*/  IMAD R5, R3, UR39, RZ ;  /* 0x0000002703057c24 */ /* 0x000fe2000f8e02ff */
[----:B------:R-:W-:Y:S01]  /*18f80*/  LEA.HI.X.SX32 R151, R13, R6, 0x1, P0 ;  /* 0x000000060d977211 */ /* 0x000fe200000f0eff */
[----:B------:R-:W-:Y:S01]  /*18f90*/  IMAD R14, R4, UR40, RZ ;  /* 0x00000028040e7c24 */ /* 0x000fe2000f8e02ff */
[----:B---3--:R-:W-:Y:S02]  /*18fa0*/  SEL R3, R43, R141, !P3 ;  /* 0x0000008d2b037207 */ /* 0x008fe40005800000 */
[----:B------:R-:W-:-:S03]  /*18fb0*/  IADD3 R165, P0, PT, R5, R7, RZ ;  /* 0x0000000705a57210 */ /* 0x000fc60007f1e0ff */
[----:B------:R-:W-:Y:S01]  /*18fc0*/  IMAD R3, R3, UR41, RZ ;  /* 0x0000002903037c24 */ /* 0x000fe2000f8e02ff */
[----:B------:R-:W-:Y:S02]  /*18fd0*/  LEA.HI.X.SX32 R143, R5, R6, 0x1, P0 ;  /* 0x00000006058f7211 */ /* 0x000fe400000f0eff */
[----:B------:R-:W-:-:S04]  /*18fe0*/  IADD3 R157, P0, PT, R14, R7, RZ ;  /* 0x000000070e9d7210 */ /* 0x000fc80007f1e0ff */
[-C--:B------:R-:W-:Y:S02]  /*18ff0*/  LEA.HI.X.SX32 R158, R14, R6.reuse, 0x1, P0 ;  /* 0x000000060e9e7211 */ /* 0x080fe400000f0eff */
[C---:B------:R-:W-:Y:S01]  /*19000*/  IADD3 R149, P0, PT, R3.reuse, R7, RZ ;  /* 0x0000000703957210 */ /* 0x040fe20007f1e0ff */
[----:B------:R-:W-:Y:S01]  /*19010*/  STL [R1+0x3e8], R151 ;  /* 0x0003e89701007387 */ /* 0x000fe20000100800 */
[----:B------:R-:W-:Y:S02]  /*19020*/  IABS R14, R119 ;  /* 0x00000077000e7213 */ /* 0x000fe40000000000 */
[----:B------:R-:W-:Y:S01]  /*19030*/  LEA.HI.X.SX32 R150, R3, R6, 0x1, P0 ;  /* 0x0000000603967211 */ /* 0x000fe200000f0eff */
[----:B------:R-:W-:Y:S04]  /*19040*/  STL [R1+0x3f4], R165 ;  /* 0x0003f4a501007387 */ /* 0x000fe80000100800 */
[----:B------:R-:W-:Y:S04]  /*19050*/  STL [R1+0x3f0], R143 ;  /* 0x0003f08f01007387 */ /* 0x000fe80000100800 */
[----:B------:R-:W-:Y:S04]  /*19060*/  STL [R1+0x3fc], R157 ;  /* 0x0003fc9d01007387 */ /* 0x000fe80000100800 */
[----:B------:R-:W-:Y:S04]  /*19070*/  STL [R1+0x3f8], R158 ;  /* 0x0003f89e01007387 */ /* 0x000fe80000100800 */
[----:B------:R-:W-:Y:S04]  /*19080*/  STL [R1+0x404], R149 ;  /* 0x0004049501007387 */ /* 0x000fe80000100800 */
[----:B------:R-:W-:Y:S01]  /*19090*/  STL [R1+0x400], R150 ;  /* 0x0004009601007387 */ /* 0x000fe20000100800 */
[----:B------:R-:W-:-:S02]  /*190a0*/  LOP3.LUT R3, R0, 0xdd, R11, 0xfe, !PT ;  /* 0x000000dd00037812 */ /* 0x000fc400078efe0b */
[----:B--2---:R-:W-:-:S05]  /*190b0*/  SEL R4, R43, R142, !P3 ;  /* 0x0000008e2b047207 */ /* 0x004fca0005800000 */
[----:B------:R-:W-:-:S05]  /*190c0*/  IMAD R4, R4, UR42, RZ ;  /* 0x0000002a04047c24 */ /* 0x000fca000f8e02ff */
[----:B------:R-:W-:-:S04]  /*190d0*/  IADD3 R141, P0, PT, R4, R7, RZ ;  /* 0x00000007048d7210 */ /* 0x000fc80007f1e0ff */
[----:B------:R-:W-:Y:S01]  /*190e0*/  LEA.HI.X.SX32 R142, R4, R6, 0x1, P0 ;  /* 0x00000006048e7211 */ /* 0x000fe200000f0eff */
[----:B------:R-:W-:Y:S01]  /*190f0*/  IMAD.HI.U32 R4, R9, R14, RZ ;  /* 0x0000000e09047227 */ /* 0x000fe200078e00ff */
[----:B------:R-:W-:Y:S03]  /*19100*/  STL [R1+0x40c], R141 ;  /* 0x00040c8d01007387 */ /* 0x000fe60000100800 */
[----:B------:R-:W-:Y:S01]  /*19110*/  IMAD.MOV R4, RZ, RZ, -R4 ;  /* 0x000000ffff047224 */ /* 0x000fe200078e0a04 */
[----:B------:R-:W-:Y:S04]  /*19120*/  STL [R1+0x408], R142 ;  /* 0x0004088e01007387 */ /* 0x000fe80000100800 */
[----:B------:R-:W2:Y:S01]  /*19130*/  LDL.LU R134, [R1+0x4e4] ;  /* 0x0004e40001867983 */ /* 0x000ea20000300800 */
[----:B------:R-:W-:-:S03]  /*19140*/  IMAD R14, R8, R4, R14 ;  /* 0x00000004080e7224 */ /* 0x000fc600078e020e */
[----:B------:R-:W3:Y:S04]  /*19150*/  LDL.LU R135, [R1+0x4e0] ;  /* 0x0004e00001877983 */ /* 0x000ee80000300800 */
[----:B------:R0:W-:Y:S04]  /*19160*/  STS.U8 [R2+UR11+0x10000], R136 ;  /* 0x0100008802007988 */ /* 0x0001e8000800000b */
[----:B0-----:R-:W4:Y:S04]  /*19170*/  LDL.LU R136, [R1+0x4d8] ;  /* 0x0004d80001887983 */ /* 0x001f280000300800 */
[----:B------:R-:W-:Y:S04]  /*19180*/  STS.U8 [R2+UR11+0x10200], R126 ;  /* 0x0102007e02007988 */ /* 0x000fe8000800000b */
[----:B------:R-:W-:Y:S04]  /*19190*/  STS.U8 [R2+UR11+0x10400], R127 ;  /* 0x0104007f02007988 */ /* 0x000fe8000800000b */
[----:B------:R0:W-:Y:S04]  /*191a0*/  STS.U8 [R2+UR11+0x11000], R137 ;  /* 0x0110008902007988 */ /* 0x0001e8000800000b */
[----:B------:R1:W-:Y:S04]  /*191b0*/  STS.U8 [R2+UR11+0x11200], R138 ;  /* 0x0112008a02007988 */ /* 0x0003e8000800000b */
[----:B0-----:R-:W4:Y:S04]  /*191c0*/  LDL.LU R137, [R1+0x4dc] ;  /* 0x0004dc0001897983 */ /* 0x001f280000300800 */
[----:B-1----:R-:W4:Y:S04]  /*191d0*/  LDL.LU R138, [R1+0x4d4] ;  /* 0x0004d400018a7983 */ /* 0x002f280000300800 */
        /* <DEDUP_REMOVED lines=11> */
[----:B------:R0:W-:Y:S04]  /*19290*/  STS.U8 [R2+UR11+0x11600], R139 ;  /* 0x0116008b02007988 */ /* 0x0001e8000800000b */
[----:B------:R-:W4:Y:S04]  /*192a0*/  LDL.LU R127, [R1+0x4a4] ;  /* 0x0004a400017f7983 */ /* 0x000f280000300800 */
[----:B------:R1:W-:Y:S04]  /*192b0*/  STS.U8 [R2+UR11+0x11800], R140 ;  /* 0x0118008c02007988 */ /* 0x0003e8000800000b */
[----:B0-----:R-:W4:Y:S04]  /*192c0*/  LDL.LU R139, [R1+0x4a0] ;  /* 0x0004a000018b7983 */ /* 0x001f280000300800 */
[----:B-1----:R-:W4:Y:S01]  /*192d0*/  LDL.LU R140, [R1+0x498] ;  /* 0x00049800018c7983 */ /* 0x002f220000300800 */
[----:B------:R-:W-:-:S02]  /*192e0*/  IABS R13, R3 ;  /* 0x00000003000d7213 */ /* 0x000fc40000000000 */
[----:B------:R-:W-:-:S03]  /*192f0*/  ISETP.GE.AND P0, PT, R3, RZ, PT ;  /* 0x000000ff0300720c */ /* 0x000fc60003f06270 */
[----:B------:R-:W-:Y:S01]  /*19300*/  IMAD.HI.U32 R3, R9, R13, RZ ;  /* 0x0000000d09037227 */ /* 0x000fe200078e00ff */
[----:B------:R0:W-:Y:S03]  /*19310*/  STS.U8 [R2+UR11+0x10600], R128 ;  /* 0x0106008002007988 */ /* 0x0001e6000800000b */
[----:B------:R-:W-:Y:S01]  /*19320*/  IMAD.MOV R3, RZ, RZ, -R3 ;  /* 0x000000ffff037224 */ /* 0x000fe200078e0a03 */
[----:B------:R1:W-:Y:S03]  /*19330*/  STS.U8 [R2+UR11+0x10800], R129 ;  /* 0x0108008102007988 */ /* 0x0003e6000800000b */
[----:B------:R-:W-:Y:S01]  /*19340*/  IMAD R13, R8, R3, R13 ;  /* 0x00000003080d7224 */ /* 0x000fe200078e020d */
[----:B------:R1:W-:Y:S01]  /*19350*/  STS.U8 [R2+UR11+0x10a00], R130 ;  /* 0x010a008202007988 */ /* 0x0003e2000800000b */
[----:B------:R-:W-:-:S03]  /*19360*/  LOP3.LUT R3, R2, 0x10, RZ, 0x3c, !PT ;  /* 0x0000001002037812 */ /* 0x000fc600078e3cff */
[----:B0-----:R-:W4:Y:S04]  /*19370*/  LDL.LU R128, [R1+0x49c] ;  /* 0x00049c0001807983 */ /* 0x001f280000300800 */
[----:B-1----:R-:W4:Y:S04]  /*19380*/  LDL.LU R129, [R1+0x494] ;  /* 0x0004940001817983 */ /* 0x002f280000300800 */
[----:B------:R0:W-:Y:S04]  /*19390*/  STS.U8 [R2+UR11+0x10c00], R131 ;  /* 0x010c008302007988 */ /* 0x0001e8000800000b */
[----:B------:R-:W4:Y:S04]  /*193a0*/  LDL.LU R130, [R1+0x490] ;  /* 0x0004900001827983 */ /* 0x000f280000300800 */
[----:B------:R1:W-:Y:S04]  /*193b0*/  STS.U8 [R2+UR11+0x10e00], R132 ;  /* 0x010e008402007988 */ /* 0x0003e8000800000b */
[----:B0-----:R-:W4:Y:S04]  /*193c0*/  LDL.LU R131, [R1+0x48c] ;  /* 0x00048c0001837983 */ /* 0x001f280000300800 */
[----:B------:R0:W-:Y:S04]  /*193d0*/  STS.U8 [R2+UR11+0x11400], R133 ;  /* 0x0114008502007988 */ /* 0x0001e8000800000b */
[----:B-1----:R-:W4:Y:S04]  /*193e0*/  LDL.LU R132, [R1+0x488] ;  /* 0x0004880001847983 */ /* 0x002f280000300800 */
[----:B0-----:R-:W4:Y:S04]  /*193f0*/  LDL.LU R133, [R1+0x484] ;  /* 0x0004840001857983 */ /* 0x001f280000300800 */
[----:B--2---:R0:W-:Y:S04]  /*19400*/  STS.U8 [R2+UR11+0x11a00], R134 ;  /* 0x011a008602007988 */ /* 0x0041e8000800000b */
[----:B---3--:R1:W-:Y:S04]  /*19410*/  STS.U8 [R2+UR11+0x11c00], R135 ;  /* 0x011c008702007988 */ /* 0x0083e8000800000b */
[----:B0-----:R-:W2:Y:S04]  /*19420*/  LDL.LU R134, [R1+0x480] ;  /* 0x0004800001867983 */ /* 0x001ea80000300800 */
[----:B-1----:R-:W3:Y:S04]  /*19430*/  LDL.LU R135, [R1+0x47c] ;  /* 0x00047c0001877983 */ /* 0x002ee80000300800 */
[----:B----4-:R0:W-:Y:S04]  /*19440*/  STS.U8 [R2+UR11+0x11e00], R136 ;  /* 0x011e008802007988 */ /* 0x0101e8000800000b */
[----:B0-----:R-:W4:Y:S04]  /*19450*/  LDL.LU R136, [R1+0x478] ;  /* 0x0004780001887983 */ /* 0x001f280000300800 */
[----:B------:R0:W-:Y:S04]  /*19460*/  STS.U8 [R3+UR11+0x10080], R137 ;  /* 0x0100808903007988 */ /* 0x0001e8000800000b */
[----:B------:R1:W-:Y:S04]  /*19470*/  STS.U8 [R3+UR11+0x10280], R138 ;  /* 0x0102808a03007988 */ /* 0x0003e8000800000b */
[----:B0-----:R-:W4:Y:S04]  /*19480*/  LDL.LU R137, [R1+0x474] ;  /* 0x0004740001897983 */ /* 0x001f280000300800 */
[----:B-1----:R-:W4:Y:S04]  /*19490*/  LDL.LU R138, [R1+0x470] ;  /* 0x00047000018a7983 */ /* 0x002f280000300800 */
[----:B------:R0:W-:Y:S04]  /*194a0*/  STS.U8 [R3+UR11+0x10480], R4 ;  /* 0x0104800403007988 */ /* 0x0001e8000800000b */
[----:B------:R-:W-:Y:S01]  /*194b0*/  STS.U8 [R3+UR11+0x10a80], R119 ;  /* 0x010a807703007988 */ /* 0x000fe2000800000b */
[----:B0-----:R-:W-:-:S03]  /*194c0*/  LOP3.LUT R4, R2, 0x20, RZ, 0x3c, !PT ;  /* 0x0000002002047812 */ /* 0x001fc600078e3cff */
[----:B------:R0:W-:Y:S04]  /*194d0*/  STS.U8 [R3+UR11+0x11c80], R139 ;  /* 0x011c808b03007988 */ /* 0x0001e8000800000b */
[----:B------:R1:W-:Y:S04]  /*194e0*/  STS.U8 [R3+UR11+0x11e80], R140 ;  /* 0x011e808c03007988 */ /* 0x0003e8000800000b */
[----:B0-----:R-:W4:Y:S04]  /*194f0*/  LDL.LU R139, [R1+0x46c] ;  /* 0x00046c00018b7983 */ /* 0x001f280000300800 */
[----:B-1----:R-:W4:Y:S04]  /*19500*/  LDL.LU R140, [R1+0x468] ;  /* 0x00046800018c7983 */ /* 0x002f280000300800 */
[----:B------:R-:W4:Y:S04]  /*19510*/  LDL.LU R119, [R1+0x464] ;  /* 0x0004640001777983 */ /* 0x000f280000300800 */
[----:B------:R-:W4:Y:S04]  /*19520*/  LDL.LU R2, [R1+0x460] ;  /* 0x0004600001027983 */ /* 0x000f280000300800 */
[----:B------:R0:W-:Y:S04]  /*19530*/  STS.U8 [R3+UR11+0x10880], R5 ;  /* 0x0108800503007988 */ /* 0x0001e8000800000b */
[----:B0-----:R-:W4:Y:S04]  /*19540*/  LDL.LU R5, [R1+0x458] ;  /* 0x0004580001057983 */ /* 0x001f280000300800 */
[----:B------:R-:W-:Y:S04]  /*19550*/  STS.U8 [R3+UR11+0x10680], R11 ;  /* 0x0106800b03007988 */ /* 0x000fe8000800000b */
[----:B------:R0:W-:Y:S04]  /*19560*/  STS.U8 [R3+UR11+0x10c80], R120 ;  /* 0x010c807803007988 */ /* 0x0001e8000800000b */
[----:B------:R1:W-:Y:S04]  /*19570*/  STS.U8 [R3+UR11+0x10e80], R121 ;  /* 0x010e807903007988 */ /* 0x0003e8000800000b */
[----:B------:R0:W-:Y:S04]  /*19580*/  STS.U8 [R3+UR11+0x11080], R122 ;  /* 0x0110807a03007988 */ /* 0x0001e8000800000b */
[----:B------:R0:W-:Y:S04]  /*19590*/  STS.U8 [R3+UR11+0x11280], R123 ;  /* 0x0112807b03007988 */ /* 0x0001e8000800000b */
[----:B------:R0:W-:Y:S04]  /*195a0*/  STS.U8 [R3+UR11+0x11480], R124 ;  /* 0x0114807c03007988 */ /* 0x0001e8000800000b */
[----:B------:R0:W-:Y:S04]  /*195b0*/  STS.U8 [R3+UR11+0x11680], R125 ;  /* 0x0116807d03007988 */ /* 0x0001e8000800000b */
        /* <DEDUP_REMOVED lines=13> */
[----:B------:R0:W-:Y:S04]  /*19690*/  STS.U8 [R4+UR11+0x10500], R130 ;  /* 0x0105008204007988 */ /* 0x0001e8000800000b */
[----:B-1----:R-:W4:Y:S04]  /*196a0*/  LDL.LU R129, [R1+0x434] ;  /* 0x0004340001817983 */ /* 0x002f280000300800 */
[----:B------:R1:W-:Y:S04]  /*196b0*/  STS.U8 [R4+UR11+0x10700], R131 ;  /* 0x0107008304007988 */ /* 0x0003e8000800000b */
[----:B0-----:R-:W4:Y:S04]  /*196c0*/  LDL.LU R130, [R1+0x430] ;  /* 0x0004300001827983 */ /* 0x001f280000300800 */
[----:B------:R0:W-:Y:S04]  /*196d0*/  STS.U8 [R4+UR11+0x10900], R132 ;  /* 0x0109008404007988 */ /* 0x0001e8000800000b */
[----:B-1----:R-:W4:Y:S04]  /*196e0*/  LDL.LU R131, [R1+0x42c] ;  /* 0x00042c0001837983 */ /* 0x002f280000300800 */
[----:B------:R1:W-:Y:S04]  /*196f0*/  STS.U8 [R4+UR11+0x10b00], R133 ;  /* 0x010b008504007988 */ /* 0x0003e8000800000b */
[----:B0-----:R-:W4:Y:S04]  /*19700*/  LDL.LU R132, [R1+0x428] ;  /* 0x0004280001847983 */ /* 0x001f280000300800 */
[----:B--2---:R0:W-:Y:S04]  /*19710*/  STS.U8 [R4+UR11+0x10d00], R134 ;  /* 0x010d008604007988 */ /* 0x0041e8000800000b */
[----:B-1----:R-:W2:Y:S04]  /*19720*/  LDL.LU R133, [R1+0x424] ;  /* 0x0004240001857983 */ /* 0x002ea80000300800 */
[----:B---3--:R1:W-:Y:S04]  /*19730*/  STS.U8 [R4+UR11+0x10f00], R135 ;  /* 0x010f008704007988 */ /* 0x0083e8000800000b */
[----:B0-----:R-:W3:Y:S04]  /*19740*/  LDL.LU R134, [R1+0x41c] ;  /* 0x00041c0001867983 */ /* 0x001ee80000300800 */
[----:B-1----:R-:W2:Y:S04]  /*19750*/  LDL.LU R135, [R1+0x418] ;  /* 0x0004180001877983 */ /* 0x002ea80000300800 */
[----:B----4-:R0:W-:Y:S04]  /*19760*/  STS.U8 [R4+UR11+0x11100], R136 ;  /* 0x0111008804007988 */ /* 0x0101e8000800000b */
[----:B0-----:R-:W4:Y:S04]  /*19770*/  LDL.LU R136, [R1+0x414] ;  /* 0x0004140001887983 */ /* 0x001f280000300800 */
[----:B------:R0:W-:Y:S04]  /*19780*/  STS.U8 [R4+UR11+0x11300], R137 ;  /* 0x0113008904007988 */ /* 0x0001e8000800000b */
[----:B------:R1:W-:Y:S04]  /*19790*/  STS.U8 [R4+UR11+0x11500], R138 ;  /* 0x0115008a04007988 */ /* 0x0003e8000800000b */
[----:B0-----:R-:W3:Y:S04]  /*197a0*/  LDL.LU R137, [R1+0x410] ;  /* 0x0004100001897983 */ /* 0x001ee80000300800 */
[----:B-1----:R-:W3:Y:S04]  /*197b0*/  LDL.LU R138, [R1+0x220] ;  /* 0x00022000018a7983 */ /* 0x002ee80000300800 */
[----:B------:R0:W-:Y:S02]  /*197c0*/  STS.U8 [R4+UR11+0x11d00], R2 ;  /* 0x011d000204007988 */ /* 0x0001e4000800000b */
[----:B0-----:R-:W0:Y:S02]  /*197d0*/  S2R R2, SR_TID.X ;  /* 0x0000000000027919 */ /* 0x001e240000002100 */
[----:B------:R1:W-:Y:S04]  /*197e0*/  STS.U8 [R4+UR11+0x11700], R139 ;  /* 0x0117008b04007988 */ /* 0x0003e8000800000b */
[----:B------:R1:W-:Y:S04]  /*197f0*/  STS.U8 [R4+UR11+0x11900], R140 ;  /* 0x0119008c04007988 */ /* 0x0003e8000800000b */
[----:B-1----:R-:W3:Y:S04]  /*19800*/  LDL.LU R139, [R1+0x21c] ;  /* 0x00021c00018b7983 */ /* 0x002ee80000300800 */
[----:B------:R-:W3:Y:S04]  /*19810*/  LDL.LU R140, [R1+0x218] ;  /* 0x00021800018c7983 */ /* 0x000ee80000300800 */
[----:B------:R-:W3:Y:S04]  /*19820*/  LDL.LU R3, [R1+0x20c] ;  /* 0x00020c0001037983 */ /* 0x000ee80000300800 */
[----:B------:R-:W3:Y:S01]  /*19830*/  LDL.LU R11, [R1+0x208] ;  /* 0x00020800010b7983 */ /* 0x000ee20000300800 */
[----:B0-----:R-:W-:-:S03]  /*19840*/  LOP3.LUT R2, R2, 0x7f, RZ, 0xc0, !PT ;  /* 0x0000007f02027812 */ /* 0x001fc600078ec0ff */
[----:B------:R0:W-:Y:S04]  /*19850*/  STS.U8 [R4+UR11+0x11b00], R119 ;  /* 0x011b007704007988 */ /* 0x0001e8000800000b */
[----:B------:R1:W-:Y:S04]  /*19860*/  STS.U8 [R4+UR11+0x11f00], R5 ;  /* 0x011f000504007988 */ /* 0x0003e8000800000b */
[----:B0-----:R-:W3:Y:S04]  /*19870*/  LDL.LU R119, [R1+0xb40] ;  /* 0x000b400001777983 */ /* 0x001ee80000300800 */
[----:B-1----:R-:W3:Y:S01]  /*19880*/  LDL.LU R4, [R1+0x210] ;  /* 0x0002100001047983 */ /* 0x002ee20000300800 */
[----:B------:R-:W-:-:S03]  /*19890*/  LOP3.LUT R5, R2, 0x30, RZ, 0x3c, !PT ;  /* 0x0000003002057812 */ /* 0x000fc600078e3cff */
[----:B------:R-:W3:Y:S04]  /*198a0*/  LDL.LU R2, [R1+0x420] ;  /* 0x0004200001027983 */ /* 0x000ee80000300800 */
[----:B------:R0:W-:Y:S04]  /*198b0*/  STS.U8 [R5+UR11+0x10180], R120 ;  /* 0x0101807805007988 */ /* 0x0001e8000800000b */
[----:B------:R1:W-:Y:S04]  /*198c0*/  STS.U8 [R5+UR11+0x10380], R121 ;  /* 0x0103807905007988 */ /* 0x0003e8000800000b */
[----:B------:R1:W-:Y:S04]  /*198d0*/  STS.U8 [R5+UR11+0x10580], R122 ;  /* 0x0105807a05007988 */ /* 0x0003e8000800000b */
[----:B0-----:R-:W4:Y:S04]  /*198e0*/  LDL.LU R120, [R1+0xb3c] ;  /* 0x000b3c0001787983 */ /* 0x001f280000300800 */
[----:B-1----:R-:W4:Y:S04]  /*198f0*/  LDL.LU R121, [R1+0xb38] ;  /* 0x000b380001797983 */ /* 0x002f280000300800 */
[----:B------:R-:W4:Y:S04]  /*19900*/  LDL.LU R122, [R1+0xb34] ;  /* 0x000b3400017a7983 */ /* 0x000f280000300800 */
        /* <DEDUP_REMOVED lines=17> */
[----:B--2---:R-:W2:Y:S04]  /*19a20*/  LDL.LU R131, [R1+0xb10] ;  /* 0x000b100001837983 */ /* 0x004ea80000300800 */
[----:B------:R0:W-:Y:S04]  /*19a30*/  STS.U8 [R5+UR11+0x11980], R132 ;  /* 0x0119808405007988 */ /* 0x0001e8000800000b */
[----:B------:R1:W-:Y:S04]  /*19a40*/  STS.U8 [R5+UR11+0x11b80], R133 ;  /* 0x011b808505007988 */ /* 0x0003e8000800000b */
[----:B------:R-:W-:Y:S04]  /*19a50*/  STS.U8 [R5+UR11+0x11f80], R72 ;  /* 0x011f804805007988 */ /* 0x000fe8000800000b */
[----:B0-----:R-:W2:Y:S04]  /*19a60*/  LDL.LU R132, [R1+0xb0c] ;  /* 0x000b0c0001847983 */ /* 0x001ea80000300800 */
[----:B-1----:R-:W2:Y:S04]  /*19a70*/  LDL.LU R133, [R1+0xb08] ;  /* 0x000b080001857983 */ /* 0x002ea80000300800 */
[----:B---3--:R0:W-:Y:S02]  /*19a80*/  STS.U8 [R5+UR11+0x11d80], R2 ;  /* 0x011d800205007988 */ /* 0x0081e4000800000b */
[----:B0-----:R-:W0:Y:S02]  /*19a90*/  S2R R2, SR_TID.X ;  /* 0x0000000000027919 */ /* 0x001e240000002100 */
[----:B------:R-:W3:Y:S01]  /*19aa0*/  LDL.LU R5, [R1+0x214] ;  /* 0x0002140001057983 */ /* 0x000ee20000300800 */
[----:B0-----:R-:W-:-:S05]  /*19ab0*/  LOP3.LUT R2, R2, 0x7f, RZ, 0xc0, !PT ;  /* 0x0000007f02027812 */ /* 0x001fca00078ec0ff */
[----:B------:R0:W-:Y:S04]  /*19ac0*/  STS.U8 [R2+UR11], R134 ;  /* 0x0000008602007988 */ /* 0x0001e8000800000b */
[----:B------:R1:W-:Y:S04]  /*19ad0*/  STS.U8 [R2+UR11+0x400], R135 ;  /* 0x0004008702007988 */ /* 0x0003e8000800000b */
[----:B----4-:R4:W-:Y:S04]  /*19ae0*/  STS.U8 [R2+UR11+0x800], R136 ;  /* 0x0008008802007988 */ /* 0x0109e8000800000b */
[----:B0-----:R-:W3:Y:S04]  /*19af0*/  LDL.LU R134, [R1+0xb04] ;  /* 0x000b040001867983 */ /* 0x001ee80000300800 */
[----:B-1----:R-:W3:Y:S04]  /*19b00*/  LDL.LU R135, [R1+0xb00] ;  /* 0x000b000001877983 */ /* 0x002ee80000300800 */
[----:B----4-:R-:W4:Y:S04]  /*19b10*/  LDL.LU R136, [R1+0xafc] ;  /* 0x000afc0001887983 */ /* 0x010f280000300800 */
[----:B------:R0:W-:Y:S04]  /*19b20*/  STS.U8 [R2+UR11+0xc00], R137 ;  /* 0x000c008902007988 */ /* 0x0001e8000800000b */
[----:B------:R1:W-:Y:S04]  /*19b30*/  STS.U8 [R2+UR11+0x1000], R138 ;  /* 0x0010008a02007988 */ /* 0x0003e8000800000b */
[----:B------:R1:W-:Y:S04]  /*19b40*/  STS.U8 [R2+UR11+0x1400], R139 ;  /* 0x0014008b02007988 */ /* 0x0003e8000800000b */
[----:B0-----:R-:W4:Y:S04]  /*19b50*/  LDL.LU R137, [R1+0xaf8] ;  /* 0x000af80001897983 */ /* 0x001f280000300800 */
[----:B-1----:R-:W4:Y:S04]  /*19b60*/  LDL.LU R138, [R1+0xaf4] ;  /* 0x000af400018a7983 */ /* 0x002f280000300800 */
[----:B------:R-:W4:Y:S04]  /*19b70*/  LDL.LU R139, [R1+0xaf0] ;  /* 0x000af000018b7983 */ /* 0x000f280000300800 */
[----:B------:R0:W-:Y:S04]  /*19b80*/  STS.U8 [R2+UR11+0x1800], R140 ;  /* 0x0018008c02007988 */ /* 0x0001e8000800000b */
[----:B0-----:R-:W4:Y:S04]  /*19b90*/  LDL.LU R140, [R1+0xaec] ;  /* 0x000aec00018c7983 */ /* 0x001f280000300800 */
[----:B------:R0:W-:Y:S04]  /*19ba0*/  STS.U8 [R2+UR11+0x2400], R3 ;  /* 0x0024000302007988 */ /* 0x0001e8000800000b */
[----:B------:R1:W-:Y:S01]  /*19bb0*/  STS.U8 [R2+UR11+0x2000], R4 ;  /* 0x0020000402007988 */ /* 0x0003e2000800000b */
[----:B0-----:R-:W-:-:S03]  /*19bc0*/  LOP3.LUT R3, R2, 0x10, RZ, 0x3c, !PT ;  /* 0x0000001002037812 */ /* 0x001fc600078e3cff */
[----:B------:R0:W-:Y:S01]  /*19bd0*/  STS.U8 [R2+UR11+0x2800], R11 ;  /* 0x0028000b02007988 */ /* 0x0001e2000800000b */
[----:B-1----:R-:W-:-:S03]  /*19be0*/  LOP3.LUT R4, R2, 0x20, RZ, 0x3c, !PT ;  /* 0x0000002002047812 */ /* 0x002fc600078e3cff */
[----:B--2---:R-:W-:Y:S04]  /*19bf0*/  STS.U8 [R2+UR11+0x4800], R133 ;  /* 0x0048008502007988 */ /* 0x004fe8000800000b */
[----:B------:R-:W-:Y:S04]  /*19c00*/  STS.U8 [R2+UR11+0x4c00], R132 ;  /* 0x004c008402007988 */ /* 0x000fe8000800000b */
        /* <DEDUP_REMOVED lines=12> */
[----:B0-----:R-:W2:Y:S04]  /*19cd0*/  LDL R11, [R1+0x16c] ;  /* 0x00016c00010b7983 */ /* 0x001ea80000100800 */
[----:B---3--:R0:W-:Y:S04]  /*19ce0*/  STS.U8 [R2+UR11+0x1c00], R5 ;  /* 0x001c000502007988 */ /* 0x0081e8000800000b */
[----:B------:R-:W-:Y:S04]  /*19cf0*/  STS.U8 [R2+UR11+0x4400], R134 ;  /* 0x0044008602007988 */ /* 0x000fe8000800000b */
[----:B------:R-:W-:Y:S04]  /*19d00*/  STS.U8 [R2+UR11+0x4000], R135 ;  /* 0x0040008702007988 */ /* 0x000fe8000800000b */
[----:B----4-:R-:W-:Y:S04]  /*19d10*/  STS.U8 [R2+UR11+0x3c00], R136 ;  /* 0x003c008802007988 */ /* 0x010fe8000800000b */
[----:B------:R-:W-:Y:S04]  /*19d20*/  STS.U8 [R2+UR11+0x3800], R137 ;  /* 0x0038008902007988 */ /* 0x000fe8000800000b */
[----:B------:R-:W-:Y:S04]  /*19d30*/  STS.U8 [R2+UR11+0x3400], R138 ;  /* 0x0034008a02007988 */ /* 0x000fe8000800000b */
[----:B------:R-:W-:Y:S04]  /*19d40*/  STS.U8 [R2+UR11+0x3000], R139 ;  /* 0x0030008b02007988 */ /* 0x000fe8000800000b */
[----:B------:R1:W-:Y:S04]  /*19d50*/  STS.U8 [R2+UR11+0x2c00], R140 ;  /* 0x002c008c02007988 */ /* 0x0003e8000800000b */
        /* <DEDUP_REMOVED lines=32> */
[----:B------:R3:W-:Y:S04]  /*19f60*/  STS.U8 [R4+UR11+0x7100], R18 ;  /* 0x0071001204007988 */ /* 0x0007e8000800000b */
[----:B------:R4:W-:Y:S01]  /*19f70*/  STS.U8 [R4+UR11+0x7500], R17 ;  /* 0x0075001104007988 */ /* 0x0009e2000800000b */
[----:B0-----:R-:W-:-:S02]  /*19f80*/  LOP3.LUT R5, R2, 0x30, RZ, 0x3c, !PT ;  /* 0x0000003002057812 */ /* 0x001fc400078e3cff */
[----:B-1----:R-:W-:Y:S01]  /*19f90*/  LOP3.LUT R140, R2, 0x40, RZ, 0x3c, !PT ;  /* 0x00000040028c7812 */ /* 0x002fe200078e3cff */
[----:B------:R0:W-:Y:S04]  /*19fa0*/  STS.U8 [R4+UR11+0x500], R86 ;  /* 0x0005005604007988 */ /* 0x0001e8000800000b */
[----:B---3--:R-:W3:Y:S04]  /*19fb0*/  LDL R18, [R1+0xec] ;  /* 0x0000ec0001127983 */ /* 0x008ee80000100800 */
[----:B------:R1:W-:Y:S04]  /*19fc0*/  STS.U8 [R4+UR11+0x6d00], R20 ;  /* 0x006d001404007988 */ /* 0x0003e8000800000b */
[----:B----4-:R-:W4:Y:S04]  /*19fd0*/  LDL R17, [R1+0xe8] ;  /* 0x0000e80001117983 */ /* 0x010f280000100800 */
[----:B0-----:R-:W2:Y:S04]  /*19fe0*/  LDL R86, [R1+0xf4] ;  /* 0x0000f40001567983 */ /* 0x001ea80000100800 */
[----:B-1----:R-:W2:Y:S04]  /*19ff0*/  LDL R20, [R1+0xf0] ;  /* 0x0000f00001147983 */ /* 0x002ea80000100800 */
        /* <DEDUP_REMOVED lines=29> */
[----:B------:R-:W2:Y:S04]  /*1a1d0*/  LDL R2, [R1+0xf8] ;  /* 0x0000f80001027983 */ /* 0x000ea80000100800 */
[----:B------:R-:W2:Y:S04]  /*1a1e0*/  LDL R3, [R1+0x12c] ;  /* 0x00012c0001037983 */ /* 0x000ea80000100800 */
[----:B0-----:R-:W2:Y:S04]  /*1a1f0*/  LDL R19, [R1+0xfc] ;  /* 0x0000fc0001137983 */ /* 0x001ea80000100800 */
[----:B------:R-:W2:Y:S04]  /*1a200*/  LDL R87, [R1+0x128] ;  /* 0x0001280001577983 */ /* 0x000ea80000100800 */
[----:B------:R0:W-:Y:S04]  /*1a210*/  STS.U8 [R5+UR11+0x6980], R21 ;  /* 0x0069801505007988 */ /* 0x0001e8000800000b */
[----:B------:R-:W2:Y:S04]  /*1a220*/  LDL R15, [R1+0x134] ;  /* 0x00013400010f7983 */ /* 0x000ea80000100800 */
[----:B------:R-:W2:Y:S04]  /*1a230*/  LDL R138, [R1+0x13c] ;  /* 0x00013c00018a7983 */ /* 0x000ea80000100800 */
[----:B0-----:R-:W2:Y:S04]  /*1a240*/  LDL R21, [R1+0x130] ;  /* 0x0001300001157983 */ /* 0x001ea80000100800 */
[----:B------:R-:W2:Y:S04]  /*1a250*/  LDL R137, [R1+0x138] ;  /* 0x0001380001897983 */ /* 0x000ea80000100800 */
[----:B------:R-:W2:Y:S01]  /*1a260*/  LDL R139, [R1+0x168] ;  /* 0x00016800018b7983 */ /* 0x000ea20000100800 */
[----:B------:R-:W-:-:S03]  /*1a270*/  PRMT R136, RZ, 0x7610, R136 ;  /* 0x00007610ff887816 */ /* 0x000fc60000000088 */
[----:B------:R-:W2:Y:S04]  /*1a280*/  LDL R4, [R1+0x170] ;  /* 0x0001700001047983 */ /* 0x000ea80000100800 */
        /* <DEDUP_REMOVED lines=29> */
[----:B------:R-:W-:Y:S01]  /*1a460*/  STS.U8 [R5+UR11+0x7d80], R73 ;  /* 0x007d804905007988 */ /* 0x000fe2000800000b */
[----:B---3--:R-:W-:-:S03]  /*1a470*/  @P2 IMAD.MOV.U32 R16, RZ, RZ, R18 ;  /* 0x000000ffff102224 */ /* 0x008fc600078e0012 */
[----:B------:R-:W3:Y:S04]  /*1a480*/  LDL R18, [R1+0x174] ;  /* 0x0001740001127983 */ /* 0x000ee80000100800 */
[----:B------:R1:W-:Y:S04]  /*1a490*/  STS.U8 [R140+UR11+0x200], R83 ;  /* 0x000200538c007988 */ /* 0x0003e8000800000b */
[----:B------:R0:W-:Y:S04]  /*1a4a0*/  STS.U8 [R140+UR11+0x600], R82 ;  /* 0x000600528c007988 */ /* 0x0001e8000800000b */
[----:B------:R0:W-:Y:S04]  /*1a4b0*/  STS.U8 [R140+UR11+0xa00], R81 ;  /* 0x000a00518c007988 */ /* 0x0001e8000800000b */
[----:B------:R0:W-:Y:S04]  /*1a4c0*/  STS.U8 [R140+UR11+0xe00], R80 ;  /* 0x000e00508c007988 */ /* 0x0001e8000800000b */
[----:B------:R0:W-:Y:S04]  /*1a4d0*/  STS.U8 [R140+UR11+0x1200], R79 ;  /* 0x0012004f8c007988 */ /* 0x0001e8000800000b */
[----:B------:R-:W-:Y:S04]  /*1a4e0*/  STS.U8 [R140+UR11+0x1600], R78 ;  /* 0x0016004e8c007988 */ /* 0x000fe8000800000b */
[----:B------:R-:W-:Y:S04]  /*1a4f0*/  STS.U8 [R140+UR11+0x1a00], R77 ;  /* 0x001a004d8c007988 */ /* 0x000fe8000800000b */
[----:B----4-:R2:W4:Y:S02]  /*1a500*/  @P2 LDG.E.U8 R136, desc[UR22][R16.64] ;  /* 0x0000001610882981 */ /* 0x010524000c1e1100 */
[----:B--2---:R-:W-:-:S02]  /*1a510*/  @P2 IMAD.MOV.U32 R16, RZ, RZ, R86 ;  /* 0x000000ffff102224 */ /* 0x004fc400078e0056 */
[----:B------:R-:W-:Y:S01]  /*1a520*/  @P2 IMAD.MOV.U32 R17, RZ, RZ, R20 ;  /* 0x000000ffff112224 */ /* 0x000fe200078e0014 */
[----:B------:R-:W2:Y:S04]  /*1a530*/  LDL R86, [R1+0x17c] ;  /* 0x00017c0001567983 */ /* 0x000ea80000100800 */
[----:B------:R-:W4:Y:S01]  /*1a540*/  LDL R20, [R1+0x178] ;  /* 0x0001780001147983 */ /* 0x000f220000100800 */
[----:B------:R-:W-:Y:S02]  /*1a550*/  PRMT R135, RZ, 0x7610, R135 ;  /* 0x00007610ff877816 */ /* 0x000fe40000000087 */
[----:B------:R-:W-:-:S04]  /*1a560*/  PRMT R134, RZ, 0x7610, R134 ;  /* 0x00007610ff867816 */ /* 0x000fc80000000086 */
[----:B------:R0:W4:Y:S01]  /*1a570*/  @P2 LDG.E.U8 R135, desc[UR22][R16.64] ;  /* 0x0000001610872981 */ /* 0x000122000c1e1100 */
[----:B------:R-:W-:Y:S02]  /*1a580*/  PRMT R133, RZ, 0x7610, R133 ;  /* 0x00007610ff857816 */ /* 0x000fe40000000085 */
[----:B------:R-:W-:Y:S02]  /*1a590*/  PRMT R132, RZ, 0x7610, R132 ;  /* 0x00007610ff847816 */ /* 0x000fe40000000084 */
[----:B------:R-:W-:Y:S02]  /*1a5a0*/  PRMT R131, RZ, 0x7610, R131 ;  /* 0x00007610ff837816 */ /* 0x000fe40000000083 */
[----:B------:R-:W-:Y:S02]  /*1a5b0*/  PRMT R130, RZ, 0x7610, R130 ;  /* 0x00007610ff827816 */ /* 0x000fe40000000082 */
[----:B------:R-:W-:Y:S01]  /*1a5c0*/  PRMT R129, RZ, 0x7610, R129 ;  /* 0x00007610ff817816 */ /* 0x000fe20000000081 */
[----:B0-----:R-:W-:-:S02]  /*1a5d0*/  @P2 IMAD.MOV.U32 R17, RZ, RZ, R2 ;  /* 0x000000ffff112224 */ /* 0x001fc400078e0002 */
[----:B------:R-:W4:Y:S01]  /*1a5e0*/  LDL R2, [R1+0x1a8] ;  /* 0x0001a80001027983 */ /* 0x000f220000100800 */
[----:B------:R-:W-:-:S03]  /*1a5f0*/  @P2 IMAD.MOV.U32 R16, RZ, RZ, R19 ;  /* 0x000000ffff102224 */ /* 0x000fc600078e0013 */
[----:B------:R-:W4:Y:S04]  /*1a600*/  LDL R19, [R1+0x1ac] ;  /* 0x0001ac0001137983 */ /* 0x000f280000100800 */
[----:B------:R0:W4:Y:S02]  /*1a610*/  @P2 LDG.E.U8 R134, desc[UR22][R16.64] ;  /* 0x0000001610862981 */ /* 0x000124000c1e1100 */
[----:B0-----:R-:W-:Y:S02]  /*1a620*/  @P2 IMAD.MOV.U32 R16, RZ, RZ, R3 ;  /* 0x000000ffff102224 */ /* 0x001fe400078e0003 */
[----:B------:R-:W-:Y:S01]  /*1a630*/  @P2 IMAD.MOV.U32 R17, RZ, RZ, R87 ;  /* 0x000000ffff112224 */ /* 0x000fe200078e0057 */
[----:B------:R-:W4:Y:S04]  /*1a640*/  LDL R3, [R1+0x1b4] ;  /* 0x0001b40001037983 */ /* 0x000f280000100800 */
[----:B------:R-:W4:Y:S04]  /*1a650*/  LDL R87, [R1+0x1b0] ;  /* 0x0001b00001577983 */ /* 0x000f280000100800 */
[----:B------:R0:W4:Y:S02]  /*1a660*/  @P2 LDG.E.U8 R133, desc[UR22][R16.64] ;  /* 0x0000001610852981 */ /* 0x000124000c1e1100 */
[----:B0-----:R-:W-:-:S02]  /*1a670*/  @P2 IMAD.MOV.U32 R16, RZ, RZ, R15 ;  /* 0x000000ffff102224 */ /* 0x001fc400078e000f */
        /* <DEDUP_REMOVED lines=15> */
[----:B------:R-:W4:Y:S01]  /*1a770*/  LDL R4, [R1+0x1f8] ;  /* 0x0001f80001047983 */ /* 0x000f220000100800 */
[----:B---3--:R-:W-:-:S03]  /*1a780*/  @P2 IMAD.MOV.U32 R16, RZ, RZ, R18 ;  /* 0x000000ffff102224 */ /* 0x008fc600078e0012 */
[----:B------:R-:W3:Y:S04]  /*1a790*/  LDL R18, [R1+0x1fc] ;  /* 0x0001fc0001127983 */ /* 0x000ee80000100800 */
[----:B------:R2:W3:Y:S02]  /*1a7a0*/  @P2 LDG.E.U8 R129, desc[UR22][R16.64] ;  /* 0x0000001610812981 */ /* 0x0004e4000c1e1100 */
[----:B--2---:R-:W-:Y:S02]  /*1a7b0*/  @P2 IMAD.MOV.U32 R16, RZ, RZ, R86 ;  /* 0x000000ffff102224 */ /* 0x004fe400078e0056 */
[----:B------:R-:W2:Y:S01]  /*1a7c0*/  LDL R86, [R1+0x24c] ;  /* 0x00024c0001567983 */ /* 0x000ea20000100800 */
[----:B----4-:R-:W-:-:S03]  /*1a7d0*/  @P2 IMAD.MOV.U32 R17, RZ, RZ, R20 ;  /* 0x000000ffff112224 */ /* 0x010fc600078e0014 */
        /* <DEDUP_REMOVED lines=37> */
[----:B---3--:R-:W-:-:S03]  /*1aa30*/  @P2 IMAD.MOV.U32 R16, RZ, RZ, R18 ;  /* 0x000000ffff102224 */ /* 0x008fc600078e0012 */
[----:B------:R-:W3:Y:S04]  /*1aa40*/  LDL R18, [R1+0x2cc] ;  /* 0x0002cc0001127983 */ /* 0x000ee80000100800 */
[----:B------:R2:W3:Y:S02]  /*1aa50*/  @P2 LDG.E.U8 R122, desc[UR22][R16.64] ;  /* 0x00000016107a2981 */ /* 0x0004e4000c1e1100 */
[----:B--2---:R-:W-:Y:S01]  /*1aa60*/  @P2 IMAD.MOV.U32 R16, RZ, RZ, R86 ;  /* 0x000000ffff102224 */ /* 0x004fe200078e0056 */
[----:B------:R-:W-:Y:S01]  /*1aa70*/  PRMT R120, RZ, 0x7610, R120 ;  /* 0x00007610ff787816 */ /* 0x000fe20000000078 */
[----:B------:R-:W2:Y:S01]  /*1aa80*/  LDL R86, [R1+0x2d4] ;  /* 0x0002d40001567983 */ /* 0x000ea20000100800 */
[----:B----4-:R-:W-:-:S03]  /*1aa90*/  @P2 IMAD.MOV.U32 R17, RZ, RZ, R20 ;  /* 0x000000ffff112224 */ /* 0x010fc600078e0014 */
[----:B------:R-:W4:Y:S04]  /*1aaa0*/  LDL R20, [R1+0x2d0] ;  /* 0x0002d00001147983 */ /* 0x000f280000100800 */
[----:B------:R0:W2:Y:S04]  /*1aab0*/  @P2 LDG.E.U8 R121, desc[UR22][R16.64] ;  /* 0x0000001610792981 */ /* 0x0000a8000c1e1100 */
[----:B------:R-:W0:Y:S04]  /*1aac0*/  LDL R16, [R1+0x250] ;  /* 0x0002500001107983 */ /* 0x000e280000100800 */
[----:B------:R-:W0:Y:S01]  /*1aad0*/  LDL R17, [R1+0x254] ;  /* 0x0002540001117983 */ /* 0x000e220000100800 */
[----:B------:R-:W-:-:S02]  /*1aae0*/  PRMT R119, RZ, 0x7610, R119 ;  /* 0x00007610ff777816 */ /* 0x000fc40000000077 */
[----:B------:R-:W-:Y:S02]  /*1aaf0*/  PRMT R118, RZ, 0x7610, R118 ;  /* 0x00007610ff767816 */ /* 0x000fe40000000076 */
[----:B------:R-:W-:Y:S02]  /*1ab00*/  PRMT R117, RZ, 0x7610, R117 ;  /* 0x00007610ff757816 */ /* 0x000fe40000000075 */
[----:B------:R-:W-:Y:S02]  /*1ab10*/  PRMT R116, RZ, 0x7610, R116 ;  /* 0x00007610ff747816 */ /* 0x000fe40000000074 */
[----:B0-----:R-:W-:-:S04]  /*1ab20*/  @P2 LOP3.LUT R17, R17, R16, RZ, 0x3c, !PT ;  /* 0x0000001011112212 */ /* 0x001fc800078e3cff */
[----:B------:R-:W-:-:S04]  /*1ab30*/  @P2 LOP3.LUT R16, R17, R16, RZ, 0x3c, !PT ;  /* 0x0000001011102212 */ /* 0x000fc800078e3cff */
[----:B------:R-:W-:-:S05]  /*1ab40*/  @P2 LOP3.LUT R17, R17, R16, RZ, 0x3c, !PT ;  /* 0x0000001011112212 */ /* 0x000fca00078e3cff */
        /* <DEDUP_REMOVED lines=8> */
[----:B------:R-:W-:Y:S01]  /*1abd0*/  PRMT R115, RZ, 0x7610, R115 ;  /* 0x00007610ff737816 */ /* 0x000fe20000000073 */
[----:B------:R-:W4:Y:S04]  /*1abe0*/  LDL R2, [R1+0x318] ;  /* 0x0003180001027983 */ /* 0x000f280000100800 */
[----:B------:R0:W4:Y:S01]  /*1abf0*/  @P2 LDG.E.U8 R118, desc[UR22][R16.64] ;  /* 0x0000001610762981 */ /* 0x000122000c1e1100 */
[----:B------:R-:W-:Y:S02]  /*1ac00*/  PRMT R114, RZ, 0x7610, R114 ;  /* 0x00007610ff727816 */ /* 0x000fe40000000072 */
[----:B------:R-:W-:Y:S01]  /*1ac10*/  PRMT R113, RZ, 0x7610, R113 ;  /* 0x00007610ff717816 */ /* 0x000fe20000000071 */
[----:B------:R-:W4:Y:S01]  /*1ac20*/  LDL R19, [R1+0x31c] ;  /* 0x00031c0001137983 */ /* 0x000f220000100800 */
[----:B0-----:R-:W-:-:S02]  /*1ac30*/  @P2 IMAD.MOV.U32 R16, RZ, RZ, R138 ;  /* 0x000000ffff102224 */ /* 0x001fc400078e008a */
[----:B------:R-:W-:Y:S01]  /*1ac40*/  @P2 IMAD.MOV.U32 R17, RZ, RZ, R137 ;  /* 0x000000ffff112224 */ /* 0x000fe200078e0089 */
[----:B------:R-:W-:Y:S01]  /*1ac50*/  PRMT R112, RZ, 0x7610, R112 ;  /* 0x00007610ff707816 */ /* 0x000fe20000000070 */
[----:B------:R-:W4:Y:S04]  /*1ac60*/  LDL R137, [R1+0x300] ;  /* 0x0003000001897983 */ /* 0x000f280000100800 */
[----:B------:R0:W4:Y:S04]  /*1ac70*/  @P2 LDG.E.U8 R117, desc[UR22][R16.64] ;  /* 0x0000001610752981 */ /* 0x000128000c1e1100 */
[----:B------:R-:W4:Y:S01]  /*1ac80*/  LDL R138, [R1+0x304] ;  /* 0x00030400018a7983 */ /* 0x000f220000100800 */
[----:B0-----:R-:W-:-:S02]  /*1ac90*/  @P2 IMAD.MOV.U32 R16, RZ, RZ, R15 ;  /* 0x000000ffff102224 */ /* 0x001fc400078e000f */
[----:B------:R-:W-:Y:S01]  /*1aca0*/  @P2 IMAD.MOV.U32 R17, RZ, RZ, R21 ;  /* 0x000000ffff112224 */ /* 0x000fe200078e0015 */
[----:B------:R-:W-:Y:S01]  /*1acb0*/  PRMT R111, RZ, 0x7610, R111 ;  /* 0x00007610ff6f7816 */ /* 0x000fe2000000006f */
[----:B------:R-:W4:Y:S04]  /*1acc0*/  LDL R21, [R1+0x320] ;  /* 0x0003200001157983 */ /* 0x000f280000100800 */
[----:B------:R0:W4:Y:S01]  /*1acd0*/  @P2 LDG.E.U8 R116, desc[UR22][R16.64] ;  /* 0x0000001610742981 */ /* 0x000122000c1e1100 */
[----:B------:R-:W-:-:S03]  /*1ace0*/  PRMT R110, RZ, 0x7610, R110 ;  /* 0x00007610ff6e7816 */ /* 0x000fc6000000006e */
[----:B------:R-:W4:Y:S01]  /*1acf0*/  LDL R15, [R1+0x324] ;  /* 0x00032400010f7983 */ /* 0x000f220000100800 */
[----:B0-----:R-:W-:Y:S02]  /*1ad00*/  @P2 IMAD.MOV.U32 R16, RZ, RZ, R11 ;  /* 0x000000ffff102224 */ /* 0x001fe400078e000b */
[----:B------:R-:W-:Y:S01]  /*1ad10*/  @P2 IMAD.MOV.U32 R17, RZ, RZ, R139 ;  /* 0x000000ffff112224 */ /* 0x000fe200078e008b */
[----:B------:R-:W4:Y:S04]  /*1ad20*/  LDL R11, [R1+0x314] ;  /* 0x00031400010b7983 */ /* 0x000f280000100800 */
[----:B------:R3:W4:Y:S04]  /*1ad30*/  @P2 LDG.E.U8 R115, desc[UR22][R16.64] ;  /* 0x0000001610732981 */ /* 0x000728000c1e1100 */
[----:B------:R-:W4:Y:S01]  /*1ad40*/  LDL R139, [R1+0x310] ;  /* 0x00031000018b7983 */ /* 0x000f220000100800 */
[----:B---3--:R-:W-:-:S02]  /*1ad50*/  @P2 IMAD.MOV.U32 R16, RZ, RZ, R18 ;  /* 0x000000ffff102224 */ /* 0x008fc400078e0012 */
[----:B------:R-:W-:Y:S01]  /*1ad60*/  @P2 IMAD.MOV.U32 R17, RZ, RZ, R4 ;  /* 0x000000ffff112224 */ /* 0x000fe200078e0004 */
[----:B------:R-:W3:Y:S04]  /*1ad70*/  LDL R18, [R1+0x32c] ;  /* 0x00032c0001127983 */ /* 0x000ee80000100800 */
[----:B------:R2:W3:Y:S04]  /*1ad80*/  @P2 LDG.E.U8 R114, desc[UR22][R16.64] ;  /* 0x0000001610722981 */ /* 0x0004e8000c1e1100 */
[----:B------:R-:W3:Y:S01]  /*1ad90*/  LDL R4, [R1+0x328] ;  /* 0x0003280001047983 */ /* 0x000ee20000100800 */
[----:B--2---:R-:W-:-:S02]  /*1ada0*/  @P2 IMAD.MOV.U32 R16, RZ, RZ, R86 ;  /* 0x000000ffff102224 */ /* 0x004fc400078e0056 */
[----:B----4-:R-:W-:Y:S01]  /*1adb0*/  @P2 IMAD.MOV.U32 R17, RZ, RZ, R20 ;  /* 0x000000ffff112224 */ /* 0x010fe200078e0014 */
[----:B------:R-:W2:Y:S04]  /*1adc0*/  LDL R86, [R1+0x334] ;  /* 0x0003340001567983 */ /* 0x000ea80000100800 */
[----:B------:R0:W4:Y:S04]  /*1add0*/  @P2 LDG.E.U8 R113, desc[UR22][R16.64] ;  /* 0x0000001610712981 */ /* 0x000128000c1e1100 */
[----:B------:R-:W2:Y:S01]  /*1ade0*/  LDL R20, [R1+0x330] ;  /* 0x0003300001147983 */ /* 0x000ea20000100800 */
[----:B0-----:R-:W-:-:S03]  /*1adf0*/  @P2 IMAD.MOV.U32 R16, RZ, RZ, R3 ;  /* 0x000000ffff102224 */ /* 0x001fc600078e0003 */
[----:B------:R-:W2:Y:S01]  /*1ae00*/  LDL R3, [R1+0x33c] ;  /* 0x00033c0001037983 */ /* 0x000ea20000100800 */
[----:B------:R-:W-:-:S03]  /*1ae10*/  @P2 IMAD.MOV.U32 R17, RZ, RZ, R87 ;  /* 0x000000ffff112224 */ /* 0x000fc600078e0057 */
[----:B------:R-:W2:Y:S04]  /*1ae20*/  LDL R87, [R1+0x338] ;  /* 0x0003380001577983 */ /* 0x000ea80000100800 */
[----:B------:R0:W2:Y:S04]  /*1ae30*/  @P2 LDG.E.U8 R112, desc[UR22][R16.64] ;  /* 0x0000001610702981 */ /* 0x0000a8000c1e1100 */
[----:B------:R-:W0:Y:S04]  /*1ae40*/  LDL R16, [R1+0x2f8] ;  /* 0x0002f80001107983 */ /* 0x000e280000100800 */
[----:B------:R-:W0:Y:S02]  /*1ae50*/  LDL R17, [R1+0x2fc] ;  /* 0x0002fc0001117983 */ /* 0x000e240000100800 */
[----:B0-----:R-:W-:-:S04]  /*1ae60*/  @P2 LOP3.LUT R17, R17, R16, RZ, 0x3c, !PT ;  /* 0x0000001011112212 */ /* 0x001fc800078e3cff */
[----:B------:R-:W-:-:S04]  /*1ae70*/  @P2 LOP3.LUT R16, R17, R16, RZ, 0x3c, !PT ;  /* 0x0000001011102212 */ /* 0x000fc800078e3cff */
[----:B------:R-:W-:-:S05]  /*1ae80*/  @P2 LOP3.LUT R17, R17, R16, RZ, 0x3c, !PT ;  /* 0x0000001011112212 */ /* 0x000fca00078e3cff */
[----:B------:R0:W2:Y:S02]  /*1ae90*/  @P2 LDG.E.U8 R111, desc[UR22][R16.64] ;  /* 0x00000016106f2981 */ /* 0x0000a4000c1e1100 */
[----:B0-----:R-:W-:Y:S02]  /*1aea0*/  @P2 IMAD.MOV.U32 R16, RZ, RZ, R138 ;  /* 0x000000ffff102224 */ /* 0x001fe400078e008a */
[----:B------:R-:W-:Y:S01]  /*1aeb0*/  @P2 IMAD.MOV.U32 R17, RZ, RZ, R137 ;  /* 0x000000ffff112224 */ /* 0x000fe200078e0089 */
[----:B------:R-:W-:Y:S01]  /*1aec0*/  PRMT R109, RZ, 0x7610, R109 ;  /* 0x00007610ff6d7816 */ /* 0x000fe2000000006d */
[----:B------:R-:W2:Y:S04]  /*1aed0*/  LDL R137, [R1+0x340] ;  /* 0x0003400001897983 */ /* 0x000ea80000100800 */
[----:B------:R0:W2:Y:S04]  /*1aee0*/  @P2 LDG.E.U8 R110, desc[UR22][R16.64] ;  /* 0x00000016106e2981 */ /* 0x0000a8000c1e1100 */
[----:B------:R-:W2:Y:S04]  /*1aef0*/  LDL R138, [R1+0x344] ;  /* 0x00034400018a7983 */ /* 0x000ea80000100800 */
        /* <DEDUP_REMOVED lines=31> */
[----:B---3--:R-:W-:-:S02]  /*1b0f0*/  @P2 IMAD.MOV.U32 R16, RZ, RZ, R18 ;  /* 0x000000ffff102224 */ /* 0x008fc400078e0012 */
[----:B------:R-:W-:Y:S01]  /*1b100*/  @P2 IMAD.MOV.U32 R17, RZ, RZ, R4 ;  /* 0x000000ffff112224 */ /* 0x000fe200078e0004 */
[----:B------:R-:W-:Y:S01]  /*1b110*/  PRMT R98, RZ, 0x7610, R98 ;  /* 0x00007610ff627816 */ /* 0x000fe20000000062 */
[----:B------:R-:W3:Y:S04]  /*1b120*/  LDL R4, [R1+0x37c] ;  /* 0x00037c0001047983 */ /* 0x000ee80000100800 */
[----:B------:R2:W3:Y:S04]  /*1b130*/  @P2 LDG.E.U8 R105, desc[UR22][R16.64] ;  /* 0x0000001610692981 */ /* 0x0004e8000c1e1100 */
[----:B------:R-:W3:Y:S01]  /*1b140*/  LDL R18, [R1+0x380] ;  /* 0x0003800001127983 */ /* 0x000ee20000100800 */
[----:B--2---:R-:W-:-:S02]  /*1b150*/  @P2 IMAD.MOV.U32 R16, RZ, RZ, R86 ;  /* 0x000000ffff102224 */ /* 0x004fc400078e0056 */
        /* <DEDUP_REMOVED lines=14> */
[----:B----4-:R-:W-:-:S03]  /*1b240*/  @P2 IMAD.MOV.U32 R16, RZ, RZ, R11 ;  /* 0x000000ffff102224 */ /* 0x010fc600078e000b */
[----:B------:R-:W4:Y:S01]  /*1b250*/  LDL R11, [R1+0x3a0] ;  /* 0x0003a000010b7983 */ /* 0x000f220000100800 */
        /* <DEDUP_REMOVED lines=21> */
[----:B------:R-:W2:Y:S01]  /*1b3b0*/  LDL R17, [R1+0x368] ;  /* 0x0003680001117983 */ /* 0x000ea20000100800 */
[----:B------:R-:W-:Y:S01]  /*1b3c0*/  PRMT R97, RZ, 0x7610, R97 ;  /* 0x00007610ff617816 */ /* 0x000fe20000000061 */
[----:B0-----:R-:W-:Y:S01]  /*1b3d0*/  @P2 IMAD.MOV.U32 R16, RZ, RZ, R2 ;  /* 0x000000ffff102224 */ /* 0x001fe200078e0002 */
[----:B------:R-:W-:Y:S02]  /*1b3e0*/  PRMT R96, RZ, 0x7610, R96 ;  /* 0x00007610ff607816 */ /* 0x000fe40000000060 */
[----:B------:R-:W-:Y:S02]  /*1b3f0*/  PRMT R95, RZ, 0x7610, R95 ;  /* 0x00007610ff5f7816 */ /* 0x000fe4000000005f */
[----:B------:R-:W-:-:S02]  /*1b400*/  PRMT R94, RZ, 0x7610, R94 ;  /* 0x00007610ff5e7816 */ /* 0x000fc4000000005e */
[----:B------:R-:W-:Y:S02]  /*1b410*/  PRMT R93, RZ, 0x7610, R93 ;  /* 0x00007610ff5d7816 */ /* 0x000fe4000000005d */
[----:B------:R-:W-:Y:S02]  /*1b420*/  PRMT R92, RZ, 0x7610, R92 ;  /* 0x00007610ff5c7816 */ /* 0x000fe4000000005c */
[----:B------:R-:W-:Y:S02]  /*1b430*/  PRMT R91, RZ, 0x7610, R91 ;  /* 0x00007610ff5b7816 */ /* 0x000fe4000000005b */
[----:B------:R-:W-:Y:S02]  /*1b440*/  PRMT R90, RZ, 0x7610, R90 ;  /* 0x00007610ff5a7816 */ /* 0x000fe4000000005a */
[----:B------:R-:W-:Y:S02]  /*1b450*/  PRMT R89, RZ, 0x7610, R89 ;  /* 0x00007610ff597816 */ /* 0x000fe40000000059 */
[----:B------:R-:W-:-:S02]  /*1b460*/  PRMT R88, RZ, 0x7610, R88 ;  /* 0x00007610ff587816 */ /* 0x000fc40000000058 */
[----:B------:R-:W-:Y:S02]  /*1b470*/  PRMT R58, RZ, 0x7610, R58 ;  /* 0x00007610ff3a7816 */ /* 0x000fe4000000003a */
[----:B------:R-:W-:Y:S02]  /*1b480*/  PRMT R70, RZ, 0x7610, R70 ;  /* 0x00007610ff467816 */ /* 0x000fe40000000046 */
[----:B-1----:R-:W-:Y:S02]  /*1b490*/  PRMT R83, RZ, 0x7610, R83 ;  /* 0x00007610ff537816 */ /* 0x002fe40000000053 */
[----:B------:R-:W-:Y:S02]  /*1b4a0*/  PRMT R85, RZ, 0x7610, R85 ;  /* 0x00007610ff557816 */ /* 0x000fe40000000055 */
[----:B------:R-:W-:Y:S02]  /*1b4b0*/  PRMT R57, RZ, 0x7610, R57 ;  /* 0x00007610ff397816 */ /* 0x000fe40000000039 */
[----:B------:R-:W-:-:S02]  /*1b4c0*/  PRMT R69, RZ, 0x7610, R69 ;  /* 0x00007610ff457816 */ /* 0x000fc40000000045 */
[----:B------:R-:W-:Y:S02]  /*1b4d0*/  PRMT R82, RZ, 0x7610, R82 ;  /* 0x00007610ff527816 */ /* 0x000fe40000000052 */
[----:B------:R-:W-:Y:S02]  /*1b4e0*/  PRMT R84, RZ, 0x7610, R84 ;  /* 0x00007610ff547816 */ /* 0x000fe40000000054 */
[----:B------:R-:W-:Y:S02]  /*1b4f0*/  PRMT R56, RZ, 0x7610, R56 ;  /* 0x00007610ff387816 */ /* 0x000fe40000000038 */
[----:B------:R-:W-:Y:S01]  /*1b500*/  PRMT R68, RZ, 0x7610, R68 ;  /* 0x00007610ff447816 */ /* 0x000fe20000000044 */
[----:B--2---:R0:W2:Y:S02]  /*1b510*/  @P2 LDG.E.U8 R97, desc[UR22][R16.64] ;  /* 0x0000001610612981 */ /* 0x0040a4000c1e1100 */
[----:B0-----:R-:W-:Y:S02]  /*1b520*/  @P2 IMAD.MOV.U32 R16, RZ, RZ, R21 ;  /* 0x000000ffff102224 */ /* 0x001fe400078e0015 */
[----:B------:R-:W-:-:S05]  /*1b530*/  @P2 IMAD.MOV.U32 R17, RZ, RZ, R19 ;  /* 0x000000ffff112224 */ /* 0x000fca00078e0013 */
[----:B------:R3:W2:Y:S02]  /*1b540*/  @P2 LDG.E.U8 R96, desc[UR22][R16.64] ;  /* 0x0000001610602981 */ /* 0x0006a4000c1e1100 */
[----:B---3--:R-:W-:Y:S02]  /*1b550*/  @P2 IMAD.MOV.U32 R16, RZ, RZ, R4 ;  /* 0x000000ffff102224 */ /* 0x008fe400078e0004 */
[----:B------:R-:W-:-:S05]  /*1b560*/  @P2 IMAD.MOV.U32 R17, RZ, RZ, R15 ;  /* 0x000000ffff112224 */ /* 0x000fca00078e000f */
[----:B------:R0:W3:Y:S02]  /*1b570*/  @P2 LDG.E.U8 R95, desc[UR22][R16.64] ;  /* 0x00000016105f2981 */ /* 0x0000e4000c1e1100 */
[----:B0-----:R-:W-:Y:S02]  /*1b580*/  @P2 IMAD.MOV.U32 R16, RZ, RZ, R20 ;  /* 0x000000ffff102224 */ /* 0x001fe400078e0014 */
[----:B------:R-:W-:-:S05]  /*1b590*/  @P2 IMAD.MOV.U32 R17, RZ, RZ, R18 ;  /* 0x000000ffff112224 */ /* 0x000fca00078e0012 */
[----:B------:R0:W2:Y:S02]  /*1b5a0*/  @P2 LDG.E.U8 R94, desc[UR22][R16.64] ;  /* 0x00000016105e2981 */ /* 0x0000a4000c1e1100 */
        /* <DEDUP_REMOVED lines=10> */
[----:B----4-:R-:W-:Y:S01]  /*1b650*/  @P2 IMAD.MOV.U32 R17, RZ, RZ, R11 ;  /* 0x000000ffff112224 */ /* 0x010fe200078e000b */
[----:B------:R-:W4:Y:S04]  /*1b660*/  LDL.LU R12, [R1+0xae8] ;  /* 0x000ae800010c7983 */ /* 0x000f280000300800 */
[----:B------:R0:W2:Y:S02]  /*1b670*/  @P2 LDG.E.U8 R90, desc[UR22][R16.64] ;  /* 0x00000016105a2981 */ /* 0x0000a4000c1e1100 */
[----:B0-----:R-:W-:-:S02]  /*1b680*/  @P2 IMAD.MOV.U32 R16, RZ, RZ, R164 ;  /* 0x000000ffff102224 */ /* 0x001fc400078e00a4 */
[----:B------:R-:W-:Y:S02]  /*1b690*/  @P2 IMAD.MOV.U32 R17, RZ, RZ, R10 ;  /* 0x000000ffff112224 */ /* 0x000fe400078e000a */
[----:B------:R-:W2:Y:S04]  /*1b6a0*/  LDL.LU R10, [R1+0xae4] ;  /* 0x000ae400010a7983 */ /* 0x000ea80000300800 */
[----:B------:R0:W2:Y:S04]  /*1b6b0*/  @P2 LDG.E.U8 R89, desc[UR22][R16.64] ;  /* 0x0000001610592981 */ /* 0x0000a8000c1e1100 */
[----:B------:R-:W5:Y:S01]  /*1b6c0*/  LDL.LU R164, [R1+0xae0] ;  /* 0x000ae00001a47983 */ /* 0x000f620000300800 */
[----:B0-----:R-:W-:-:S02]  /*1b6d0*/  @P2 IMAD.MOV.U32 R16, RZ, RZ, R156 ;  /* 0x000000ffff102224 */ /* 0x001fc400078e009c */
[----:B------:R-:W-:Y:S02]  /*1b6e0*/  @P2 IMAD.MOV.U32 R17, RZ, RZ, R163 ;  /* 0x000000ffff112224 */ /* 0x000fe400078e00a3 */
[----:B------:R-:W5:Y:S04]  /*1b6f0*/  LDL.LU R163, [R1+0xadc] ;  /* 0x000adc0001a37983 */ /* 0x000f680000300800 */
        /* <DEDUP_REMOVED lines=16> */
[----:B------:R-:W5:Y:S04]  /*1b800*/  LDL.LU R154, [R1+0xac0] ;  /* 0x000ac000019a7983 */ /* 0x000f680000300800 */
[----:B------:R-:W2:Y:S01]  /*1b810*/  LDL.LU R87, [R1+0x55c] ;  /* 0x00055c0001577983 */ /* 0x000ea20000300800 */
[----:B0-----:R-:W-:-:S02]  /*1b820*/  @P2 IMAD.MOV.U32 R16, RZ, RZ, R146 ;  /* 0x000000ffff102224 */ /* 0x001fc400078e0092 */
[----:B------:R-:W-:Y:S02]  /*1b830*/  @P2 IMAD.MOV.U32 R17, RZ, RZ, R153 ;  /* 0x000000ffff112224 */ /* 0x000fe400078e0099 */
[----:B------:R-:W5:Y:S04]  /*1b840*/  LDL.LU R153, [R1+0xabc] ;  /* 0x000abc0001997983 */ /* 0x000f680000300800 */
[----:B------:R0:W3:Y:S04]  /*1b850*/  @P2 LDG.E.U8 R85, desc[UR22][R16.64] ;  /* 0x0000001610552981 */ /* 0x0000e8000c1e1100 */
[----:B------:R-:W5:Y:S04]  /*1b860*/  LDL.LU R146, [R1+0xab8] ;  /* 0x000ab80001927983 */ /* 0x000f680000300800 */
[----:B------:R-:W3:Y:S01]  /*1b870*/  LDL.LU R3, [R1+0x570] ;  /* 0x0005700001037983 */ /* 0x000ee20000300800 */
[----:B0-----:R-:W-:-:S02]  /*1b880*/  @P2 IMAD.MOV.U32 R16, RZ, RZ, R160 ;  /* 0x000000ffff102224 */ /* 0x001fc400078e00a0 */
[----:B------:R-:W-:Y:S02]  /*1b890*/  @P2 IMAD.MOV.U32 R17, RZ, RZ, R145 ;  /* 0x000000ffff112224 */ /* 0x000fe400078e0091 */
[----:B------:R-:W5:Y:S04]  /*1b8a0*/  LDL.LU R145, [R1+0xab4] ;  /* 0x000ab40001917983 */ /* 0x000f680000300800 */
[----:B------:R0:W4:Y:S04]  /*1b8b0*/  @P2 LDG.E.U8 R57, desc[UR22][R16.64] ;  /* 0x0000001610392981 */ /* 0x000128000c1e1100 */
[----:B------:R-:W5:Y:S04]  /*1b8c0*/  LDL.LU R160, [R1+0xab0] ;  /* 0x000ab00001a07983 */ /* 0x000f680000300800 */
[----:B------:R-:W4:Y:S01]  /*1b8d0*/  LDL.LU R137, [R1+0x574] ;  /* 0x0005740001897983 */ /* 0x000f220000300800 */
        /* <DEDUP_REMOVED lines=16> */
[----:B------:R-:W5:Y:S01]  /*1b9e0*/  LDL.LU R165, [R1+0xa98] ;  /* 0x000a980001a57983 */ /* 0x000f620000300800 */
        /* <DEDUP_REMOVED lines=12> */
[----:B------:R-:W-:Y:S01]  /*1bab0*/  @P2 IMAD.MOV.U32 R16, RZ, RZ, R141 ;  /* 0x000000ffff102224 */ /* 0x000fe200078e008d */
[----:B------:R-:W5:Y:S04]  /*1bac0*/  LDL.LU R142, [R1+0xa84] ;  /* 0x000a8400018e7983 */ /* 0x000f680000300800 */
[----:B------:R-:W5:Y:S04]  /*1bad0*/  LDL.LU R141, [R1+0xa80] ;  /* 0x000a8000018d7983 */ /* 0x000f680000300800 */
[----:B------:R-:W4:Y:S01]  /*1bae0*/  LDL.LU R15, [R1+0x204] ;  /* 0x00020400010f7983 */ /* 0x000f220000300800 */
[----:B------:R-:W-:-:S06]  /*1baf0*/  PRMT R81, RZ, 0x7610, R81 ;  /* 0x00007610ff517816 */ /* 0x000fcc0000000051 */
[----:B------:R3:W4:Y:S01]  /*1bb00*/  @P2 LDG.E.U8 R81, desc[UR22][R16.64] ;  /* 0x0000001610512981 */ /* 0x000722000c1e1100 */
[----:B------:R-:W-:Y:S02]  /*1bb10*/  PRMT R80, RZ, 0x7610, R80 ;  /* 0x00007610ff507816 */ /* 0x000fe40000000050 */
[----:B------:R-:W-:Y:S02]  /*1bb20*/  PRMT R46, RZ, 0x7610, R46 ;  /* 0x00007610ff2e7816 */ /* 0x000fe4000000002e */
[----:B------:R-:W-:Y:S02]  /*1bb30*/  PRMT R55, RZ, 0x7610, R55 ;  /* 0x00007610ff377816 */ /* 0x000fe40000000037 */
[----:B--2---:R-:W-:-:S05]  /*1bb40*/  SEL R18, R43, R87, !P3 ;  /* 0x000000572b127207 */ /* 0x004fca0005800000 */
[----:B------:R-:W-:Y:S01]  /*1bb50*/  IMAD R18, R18, UR4, RZ ;  /* 0x0000000412127c24 */ /* 0x000fe2000f8e02ff */
[----:B------:R-:W0:Y:S01]  /*1bb60*/  LDCU UR4, c[0x0][0x3b0] ;  /* 0x00007600ff0477ac */ /* 0x000e220008000800 */
[----:B---3--:R-:W-:-:S05]  /*1bb70*/  SEL R16, R43, R3, !P3 ;  /* 0x000000032b107207 */ /* 0x008fca0005800000 */
[----:B------:R-:W-:Y:S01]  /*1bb80*/  IMAD R19, R16, UR5, RZ ;  /* 0x0000000510137c24 */ /* 0x000fe2000f8e02ff */
[----:B------:R-:W1:Y:S01]  /*1bb90*/  LDCU UR5, c[0x0][0x3b0] ;  /* 0x00007600ff0577ac */ /* 0x000e620008000800 */
[----:B----4-:R-:W-:-:S05]  /*1bba0*/  SEL R17, R43, R137, !P3 ;  /* 0x000000892b117207 */ /* 0x010fca0005800000 */
[----:B------:R-:W-:Y:S01]  /*1bbb0*/  IMAD R20, R17, UR13, RZ ;  /* 0x0000000d11147c24 */ /* 0x000fe2000f8e02ff */
[----:B------:R-:W-:Y:S01]  /*1bbc0*/  PRMT R67, RZ, 0x7610, R67 ;  /* 0x00007610ff437816 */ /* 0x000fe20000000043 */
[----:B------:R-:W2:Y:S01]  /*1bbd0*/  LDCU UR13, c[0x0][0x3b0] ;  /* 0x00007600ff0d77ac */ /* 0x000ea20008000800 */
[----:B------:R-:W-:-:S05]  /*1bbe0*/  SEL R16, R43, R138, !P3 ;  /* 0x0000008a2b107207 */ /* 0x000fca0005800000 */
[----:B------:R-:W-:Y:S01]  /*1bbf0*/  IMAD R21, R16, UR14, RZ ;  /* 0x0000000e10157c24 */ /* 0x000fe2000f8e02ff */
[----:B------:R-:W-:Y:S01]  /*1bc00*/  PRMT R79, RZ, 0x7610, R79 ;  /* 0x00007610ff4f7816 */ /* 0x000fe2000000004f */
[----:B------:R-:W3:Y:S01]  /*1bc10*/  LDCU UR14, c[0x0][0x3b0] ;  /* 0x00007600ff0e77ac */ /* 0x000ee20008000800 */
[----:B------:R-:W-:Y:S01]  /*1bc20*/  @!P4 IMAD.MOV R15, RZ, RZ, -R15 ;  /* 0x000000ffff0fc224 */ /* 0x000fe200078e0a0f */
[----:B------:R-:W-:-:S04]  /*1bc30*/  IADD3 R3, P4, PT, R18, R7, RZ ;  /* 0x0000000712037210 */ /* 0x000fc80007f9e0ff */
[-C--:B------:R-:W-:Y:S02]  /*1bc40*/  LEA.HI.X.SX32 R86, R18, R6.reuse, 0x1, P4 ;  /* 0x0000000612567211 */ /* 0x080fe400020f0eff */
[CC--:B------:R-:W-:Y:S01]  /*1bc50*/  IADD3 R2, P4, PT, R19.reuse, R7.reuse, RZ ;  /* 0x0000000713027210 */ /* 0x0c0fe20007f9e0ff */
[----:B------:R4:W-:Y:S03]  /*1bc60*/  STL [R1+0x414], R3 ;  /* 0x0004140301007387 */ /* 0x0009e60000100800 */
[----:B------:R-:W-:Y:S02]  /*1bc70*/  LEA.HI.X.SX32 R138, R19, R6, 0x1, P4 ;  /* 0x00000006138a7211 */ /* 0x000fe400020f0eff */
[----:B------:R-:W-:Y:S01]  /*1bc80*/  IADD3 R4, P4, PT, R20, R7, RZ ;  /* 0x0000000714047210 */ /* 0x000fe20007f9e0ff */
[----:B------:R0:W-:Y:S01]  /*1bc90*/  STL [R1+0x410], R86 ;  /* 0x0004105601007387 */ /* 0x0001e20000100800 */
[----:B------:R-:W-:-:S03]  /*1bca0*/  @P2 IMAD.MOV.U32 R16, RZ, RZ, R3 ;  /* 0x000000ffff102224 */ /* 0x000fc600078e0003 */
[----:B------:R-:W-:Y:S01]  /*1bcb0*/  STL [R1+0x41c], R2 ;  /* 0x00041c0201007387 */ /* 0x000fe20000100800 */
[----:B------:R-:W-:-:S03]  /*1bcc0*/  @P2 IMAD.MOV.U32 R17, RZ, RZ, R86 ;  /* 0x000000ffff112224 */ /* 0x000fc600078e0056 */
[----:B------:R0:W-:Y:S04]  /*1bcd0*/  STL [R1+0x418], R138 ;  /* 0x0004188a01007387 */ /* 0x0001e80000100800 */
[----:B------:R-:W-:Y:S01]  /*1bce0*/  STL [R1+0x424], R4 ;  /* 0x0004240401007387 */ /* 0x000fe20000100800 */
[----:B------:R-:W-:-:S03]  /*1bcf0*/  SEL R18, R43, R139, !P3 ;  /* 0x0000008b2b127207 */ /* 0x000fc60005800000 */
[----:B------:R-:W2:Y:S04]  /*1bd00*/  LDL.LU R87, [R1+0x5b8] ;  /* 0x0005b80001577983 */ /* 0x000ea80000300800 */
[----:B------:R1:W3:Y:S01]  /*1bd10*/  @P2 LDG.E.U8 R80, desc[UR22][R16.64] ;  /* 0x0000001610502981 */ /* 0x0002e2000c1e1100 */
[----:B0-----:R-:W-:Y:S01]  /*1bd20*/  IMAD R18, R18, UR4, RZ ;  /* 0x0000000412127c24 */ /* 0x001fe2000f8e02ff */
[----:B------:R-:W0:Y:S02]  /*1bd30*/  LDCU UR4, c[0x0][0x3b0] ;  /* 0x00007600ff0477ac */ /* 0x000e240008000800 */
[----:B----4-:R-:W4:Y:S04]  /*1bd40*/  LDL.LU R3, [R1+0x5b4] ;  /* 0x0005b40001037983 */ /* 0x010f280000300800 */
[----:B------:R-:W3:Y:S01]  /*1bd50*/  LDL.LU R137, [R1+0x5b0] ;  /* 0x0005b00001897983 */ /* 0x000ee20000300800 */
[----:B-1----:R-:W-:-:S02]  /*1bd60*/  SEL R16, R43, R11, !P3 ;  /* 0x0000000b2b107207 */ /* 0x002fc40005800000 */
[-C--:B------:R-:W-:Y:S02]  /*1bd70*/  LEA.HI.X.SX32 R11, R20, R6.reuse, 0x1, P4 ;  /* 0x00000006140b7211 */ /* 0x080fe400020f0eff */
[CC--:B------:R-:W-:Y:S01]  /*1bd80*/  IADD3 R139, P4, PT, R21.reuse, R7.reuse, RZ ;  /* 0x00000007158b7210 */ /* 0x0c0fe20007f9e0ff */
[----:B------:R-:W-:Y:S01]  /*1bd90*/  IMAD R19, R16, UR5, RZ ;  /* 0x0000000510137c24 */ /* 0x000fe2000f8e02ff */
[----:B------:R-:W1:Y:S01]  /*1bda0*/  LDCU UR5, c[0x0][0x3b0] ;  /* 0x00007600ff0577ac */ /* 0x000e620008000800 */
[----:B------:R-:W-:Y:S01]  /*1bdb0*/  @P2 IMAD.MOV.U32 R16, RZ, RZ, R2 ;  /* 0x000000ffff102224 */ /* 0x000fe200078e0002 */
[----:B------:R-:W-:Y:S01]  /*1bdc0*/  LEA.HI.X.SX32 R21, R21, R6, 0x1, P4 ;  /* 0x0000000615157211 */ /* 0x000fe200020f0eff */
[----:B------:R-:W-:Y:S01]  /*1bdd0*/  @P2 IMAD.MOV.U32 R17, RZ, RZ, R138 ;  /* 0x000000ffff112224 */ /* 0x000fe200078e008a */
[----:B------:R-:W-:Y:S01]  /*1bde0*/  IADD3 R86, P4, PT, R18, R7, RZ ;  /* 0x0000000712567210 */ /* 0x000fe20007f9e0ff */
[----:B------:R0:W-:Y:S04]  /*1bdf0*/  STL [R1+0x420], R11 ;  /* 0x0004200b01007387 */ /* 0x0001e80000100800 */
[----:B------:R0:W-:Y:S04]  /*1be00*/  STL [R1+0x42c], R139 ;  /* 0x00042c8b01007387 */ /* 0x0001e80000100800 */
[----:B------:R-:W3:Y:S04]  /*1be10*/  LDL.LU R138, [R1+0x5a0] ;  /* 0x0005a000018a7983 */ /* 0x000ee80000300800 */
[----:B------:R-:W-:Y:S04]  /*1be20*/  STL [R1+0x428], R21 ;  /* 0x0004281501007387 */ /* 0x000fe80000100800 */
[----:B------:R0:W3:Y:S04]  /*1be30*/  @P2 LDG.E.U8 R46, desc[UR22][R16.64] ;  /* 0x00000016102e2981 */ /* 0x0000e8000c1e1100 */
[----:B------:R-:W-:Y:S01]  /*1be40*/  STL [R1+0x434], R86 ;  /* 0x0004345601007387 */ /* 0x000fe20000100800 */
[----:B0-----:R-:W-:-:S03]  /*1be50*/  @P2 IMAD.MOV.U32 R17, RZ, RZ, R11 ;  /* 0x000000ffff112224 */ /* 0x001fc600078e000b */
[----:B------:R-:W3:Y:S01]  /*1be60*/  LDL.LU R11, [R1+0x598] ;  /* 0x00059800010b7983 */ /* 0x000ee20000300800 */
[----:B------:R-:W-:Y:S01]  /*1be70*/  LEA.HI.X.SX32 R20, R18, R6, 0x1, P4 ;  /* 0x0000000612147211 */ /* 0x000fe200020f0eff */
[----:B------:R-:W-:Y:S01]  /*1be80*/  @P2 IMAD.MOV.U32 R16, RZ, RZ, R4 ;  /* 0x000000ffff102224 */ /* 0x000fe200078e0004 */
[----:B------:R-:W-:-:S03]  /*1be90*/  IADD3 R2, P4, PT, R19, R7, RZ ;  /* 0x0000000713027210 */ /* 0x000fc60007f9e0ff */
[----:B------:R-:W-:Y:S04]  /*1bea0*/  STL [R1+0x430], R20 ;  /* 0x0004301401007387 */ /* 0x000fe80000100800 */
[----:B------:R0:W3:Y:S04]  /*1beb0*/  @P2 LDG.E.U8 R55, desc[UR22][R16.64] ;  /* 0x0000001610372981 */ /* 0x0000e8000c1e1100 */
[----:B------:R1:W-:Y:S01]  /*1bec0*/  STL [R1+0x43c], R2 ;  /* 0x00043c0201007387 */ /* 0x0003e20000100800 */
[----:B0-----:R-:W-:-:S03]  /*1bed0*/  @P2 IMAD.MOV.U32 R16, RZ, RZ, R139 ;  /* 0x000000ffff102224 */ /* 0x001fc600078e008b */
[----:B------:R-:W3:Y:S01]  /*1bee0*/  LDL.LU R139, [R1+0x59c] ;  /* 0x00059c00018b7983 */ /* 0x000ee20000300800 */
[----:B------:R-:W-:Y:S01]  /*1bef0*/  @P2 IMAD.MOV.U32 R17, RZ, RZ, R21 ;  /* 0x000000ffff112224 */ /* 0x000fe200078e0015 */
[----:B------:R-:W-:-:S04]  /*1bf00*/  LEA.HI.X.SX32 R4, R19, R6, 0x1, P4 ;  /* 0x0000000613047211 */ /* 0x000fc800020f0eff */
[----:B------:R0:W3:Y:S01]  /*1bf10*/  @P2 LDG.E.U8 R67, desc[UR22][R16.64] ;  /* 0x0000001610432981 */ /* 0x0000e2000c1e1100 */
[----:B------:R-:W-:Y:S02]  /*1bf20*/  ISETP.GT.U32.AND P4, PT, R8, R10, PT ;  /* 0x0000000a0800720c */ /* 0x000fe40003f84070 */
[----:B------:R-:W-:Y:S01]  /*1bf30*/  PRMT R45, RZ, 0x7610, R45 ;  /* 0x00007610ff2d7816 */ /* 0x000fe2000000002d */
[----:B0-----:R-:W-:Y:S02]  /*1bf40*/  @P2 IMAD.MOV.U32 R16, RZ, RZ, R86 ;  /* 0x000000ffff102224 */ /* 0x001fe400078e0056 */
[----:B------:R-:W-:-:S05]  /*1bf50*/  @P2 IMAD.MOV.U32 R17, RZ, RZ, R20 ;  /* 0x000000ffff112224 */ /* 0x000fca00078e0014 */
[----:B------:R0:W3:Y:S02]  /*1bf60*/  @P2 LDG.E.U8 R79, desc[UR22][R16.64] ;  /* 0x00000016104f2981 */ /* 0x0000e4000c1e1100 */
[----:B0-----:R-:W-:Y:S02]  /*1bf70*/  @P2 IMAD.MOV.U32 R16, RZ, RZ, R2 ;  /* 0x000000ffff102224 */ /* 0x001fe400078e0002 */
[----:B------:R-:W-:-:S05]  /*1bf80*/  @P2 IMAD.MOV.U32 R17, RZ, RZ, R4 ;  /* 0x000000ffff112224 */ /* 0x000fca00078e0004 */
[----:B------:R4:W3:Y:S01]  /*1bf90*/  @P2 LDG.E.U8 R45, desc[UR22][R16.64] ;  /* 0x00000016102d2981 */ /* 0x0008e2000c1e1100 */
[----:B------:R-:W-:-:S03]  /*1bfa0*/  @!P4 IMAD.IADD R10, R10, 0x1, -R8 ;  /* 0x000000010a0ac824 */ /* 0x000fc600078e0a08 */
[----:B------:R0:W-:Y:S01]  /*1bfb0*/  STL [R1+0x438], R4 ;  /* 0x0004380401007387 */ /* 0x0001e20000100800 */
[----:B------:R-:W-:Y:S02]  /*1bfc0*/  PRMT R54, RZ, 0x7610, R54 ;  /* 0x00007610ff367816 */ /* 0x000fe40000000036 */
[----:B------:R-:W-:Y:S02]  /*1bfd0*/  PRMT R66, RZ, 0x7610, R66 ;  /* 0x00007610ff427816 */ /* 0x000fe40000000042 */
[----:B------:R-:W-:Y:S02]  /*1bfe0*/  PRMT R78, RZ, 0x7610, R78 ;  /* 0x00007610ff4e7816 */ /* 0x000fe4000000004e */
[----:B--2---:R-:W-:-:S05]  /*1bff0*/  SEL R18, R43, R87, !P3 ;  /* 0x000000572b127207 */ /* 0x004fca0005800000 */
[----:B------:R-:W-:Y:S01]  /*1c000*/  IMAD R18, R18, UR4, RZ ;  /* 0x0000000412127c24 */ /* 0x000fe2000f8e02ff */
[----:B------:R-:W2:Y:S01]  /*1c010*/  LDCU UR4, c[0x0][0x3b0] ;  /* 0x00007600ff0477ac */ /* 0x000ea20008000800 */
[----:B----4-:R-:W-:-:S03]  /*1c020*/  SEL R16, R43, R3, !P3 ;  /* 0x000000032b107207 */ /* 0x010fc60005800000 */
[----:B-1----:R-:W-:Y:S02]  /*1c030*/  IADD3 R2, P4, PT, R18, R7, RZ ;  /* 0x0000000712027210 */ /* 0x002fe40007f9e0ff */
[----:B---3--:R-:W-:Y:S01]  /*1c040*/  SEL R17, R43, R137, !P3 ;  /* 0x000000892b117207 */ /* 0x008fe20005800000 */
[----:B------:R-:W-:Y:S01]  /*1c050*/  IMAD R19, R16, UR5, RZ ;  /* 0x0000000510137c24 */ /* 0x000fe2000f8e02ff */
[----:B------:R-:W-:Y:S01]  /*1c060*/  LEA.HI.X.SX32 R3, R18, R6, 0x1, P4 ;  /* 0x0000000612037211 */ /* 0x000fe200020f0eff */
[----:B------:R-:W1:Y:S02]  /*1c070*/  LDCU UR5, c[0x0][0x3b0] ;  /* 0x00007600ff0577ac */ /* 0x000e640008000800 */
[----:B------:R-:W-:Y:S01]  /*1c080*/  IMAD R20, R17, UR13, RZ ;  /* 0x0000000d11147c24 */ /* 0x000fe2000f8e02ff */
[----:B0-----:R-:W-:Y:S01]  /*1c090*/  IADD3 R4, P4, PT, R19, R7, RZ ;  /* 0x0000000713047210 */ /* 0x001fe20007f9e0ff */
[----:B------:R0:W-:Y:S01]  /*1c0a0*/  STL [R1+0x444], R2 ;  /* 0x0004440201007387 */ /* 0x0001e20000100800 */
[----:B------:R-:W-:Y:S01]  /*1c0b0*/  @P2 IMAD.MOV.U32 R17, RZ, RZ, R3 ;  /* 0x000000ffff112224 */ /* 0x000fe200078e0003 */
[----:B------:R-:W-:Y:S01]  /*1c0c0*/  PRMT R44, RZ, 0x7610, R44 ;  /* 0x00007610ff2c7816 */ /* 0x000fe2000000002c */
[----:B------:R-:W3:Y:S01]  /*1c0d0*/  LDCU UR13, c[0x0][0x3b0] ;  /* 0x00007600ff0d77ac */ /* 0x000ee20008000800 */
[----:B------:R4:W-:Y:S04]  /*1c0e0*/  STL [R1+0x440], R3 ;  /* 0x0004400301007387 */ /* 0x0009e80000100800 */
[----:B------:R-:W-:Y:S01]  /*1c0f0*/  STL [R1+0x44c], R4 ;  /* 0x00044c0401007387 */ /* 0x000fe20000100800 */
[----:B------:R-:W-:-:S02]  /*1c100*/  SEL R16, R43, R138, !P3 ;  /* 0x0000008a2b107207 */ /* 0x000fc40005800000 */
[----:B------:R-:W-:-:S03]  /*1c110*/  LEA.HI.X.SX32 R138, R19, R6, 0x1, P4 ;  /* 0x00000006138a7211 */ /* 0x000fc600020f0eff */
[----:B------:R-:W-:Y:S01]  /*1c120*/  IMAD R21, R16, UR14, RZ ;  /* 0x0000000e10157c24 */ /* 0x000fe2000f8e02ff */
[----:B------:R-:W-:Y:S01]  /*1c130*/  PRMT R53, RZ, 0x7610, R53 ;  /* 0x00007610ff357816 */ /* 0x000fe20000000035 */
[----:B------:R0:W-:Y:S01]  /*1c140*/  STL [R1+0x448], R138 ;  /* 0x0004488a01007387 */ /* 0x0001e20000100800 */
[----:B------:R-:W-:Y:S01]  /*1c150*/  @P2 IMAD.MOV.U32 R16, RZ, RZ, R2 ;  /* 0x000000ffff102224 */ /* 0x000fe200078e0002 */
[----:B------:R-:W-:Y:S01]  /*1c160*/  PRMT R65, RZ, 0x7610, R65 ;  /* 0x00007610ff417816 */ /* 0x000fe20000000041 */
[----:B------:R-:W0:Y:S03]  /*1c170*/  LDCU UR14, c[0x0][0x3b0] ;  /* 0x00007600ff0e77ac */ /* 0x000e260008000800 */
[----:B------:R0:W3:Y:S01]  /*1c180*/  @P2 LDG.E.U8 R54, desc[UR22][R16.64] ;  /* 0x0000001610362981 */ /* 0x0000e2000c1e1100 */
[----:B------:R-:W-:Y:S02]  /*1c190*/  SEL R18, R43, R11, !P3 ;  /* 0x0000000b2b127207 */ /* 0x000fe40005800000 */
[----:B------:R-:W-:-:S05]  /*1c1a0*/  IADD3 R11, P4, PT, R20, R7, RZ ;  /* 0x00000007140b7210 */ /* 0x000fca0007f9e0ff */
[----:B------:R1:W-:Y:S04]  /*1c1b0*/  STL [R1+0x454], R11 ;  /* 0x0004540b01007387 */ /* 0x0003e80000100800 */
[----:B------:R-:W3:Y:S01]  /*1c1c0*/  LDL.LU R87, [R1+0x5ac] ;  /* 0x0005ac0001577983 */ /* 0x000ee20000300800 */
[----:B0-----:R-:W-:-:S03]  /*1c1d0*/  LEA.HI.X.SX32 R2, R20, R6, 0x1, P4 ;  /* 0x0000000614027211 */ /* 0x001fc600020f0eff */
[----:B----4-:R-:W4:Y:S01]  /*1c1e0*/  LDL.LU R3, [R1+0x594] ;  /* 0x0005940001037983 */ /* 0x010f220000300800 */
[----:B--2---:R-:W-:Y:S01]  /*1c1f0*/  IMAD R18, R18, UR4, RZ ;  /* 0x0000000412127c24 */ /* 0x004fe2000f8e02ff */
[----:B------:R-:W0:Y:S02]  /*1c200*/  LDCU UR4, c[0x0][0x3b0] ;  /* 0x00007600ff0477ac */ /* 0x000e240008000800 */
[----:B------:R-:W2:Y:S01]  /*1c210*/  LDL.LU R137, [R1+0x58c] ;  /* 0x00058c0001897983 */ /* 0x000ea20000300800 */
[----:B------:R-:W-:Y:S02]  /*1c220*/  SEL R16, R43, R139, !P3 ;  /* 0x0000008b2b107207 */ /* 0x000fe40005800000 */
[CC--:B------:R-:W-:Y:S01]  /*1c230*/  IADD3 R139, P4, PT, R21.reuse, R7.reuse, RZ ;  /* 0x00000007158b7210 */ /* 0x0c0fe20007f9e0ff */
[----:B------:R-:W-:Y:S01]  /*1c240*/  STL [R1+0x450], R2 ;  /* 0x0004500201007387 */ /* 0x000fe20000100800 */
[----:B------:R-:W-:Y:S02]  /*1c250*/  @P2 IMAD.MOV.U32 R17, RZ, RZ, R138 ;  /* 0x000000ffff112224 */ /* 0x000fe400078e008a */
[----:B-1----:R-:W-:Y:S01]  /*1c260*/  IMAD R19, R16, UR5, RZ ;  /* 0x0000000510137c24 */ /* 0x002fe2000f8e02ff */
[----:B------:R1:W-:Y:S01]  /*1c270*/  STL [R1+0x45c], R139 ;  /* 0x00045c8b01007387 */ /* 0x0003e20000100800 */
[----:B------:R-:W-:Y:S01]  /*1c280*/  LEA.HI.X.SX32 R21, R21, R6, 0x1, P4 ;  /* 0x0000000615157211 */ /* 0x000fe200020f0eff */
[----:B------:R-:W-:Y:S01]  /*1c290*/  @P2 IMAD.MOV.U32 R16, RZ, RZ, R4 ;  /* 0x000000ffff102224 */ /* 0x000fe200078e0004 */
[----:B------:R-:W0:Y:S01]  /*1c2a0*/  LDCU UR5, c[0x0][0x3b0] ;  /* 0x00007600ff0577ac */ /* 0x000e220008000800 */
[----:B------:R-:W2:Y:S01]  /*1c2b0*/  LDL.LU R138, [R1+0x588] ;  /* 0x00058800018a7983 */ /* 0x000ea20000300800 */
[----:B------:R-:W-:-:S03]  /*1c2c0*/  IADD3 R86, P4, PT, R18, R7, RZ ;  /* 0x0000000712567210 */ /* 0x000fc60007f9e0ff */
[----:B------:R-:W-:Y:S01]  /*1c2d0*/  STL [R1+0x458], R21 ;  /* 0x0004581501007387 */ /* 0x000fe20000100800 */
[----:B------:R-:W-:-:S03]  /*1c2e0*/  LEA.HI.X.SX32 R20, R18, R6, 0x1, P4 ;  /* 0x0000000612147211 */ /* 0x000fc600020f0eff */
[----:B------:R0:W2:Y:S01]  /*1c2f0*/  @P2 LDG.E.U8 R66, desc[UR22][R16.64] ;  /* 0x0000001610422981 */ /* 0x0000a2000c1e1100 */
[----:B------:R-:W-:-:S03]  /*1c300*/  IADD3 R4, P4, PT, R19, R7, RZ ;  /* 0x0000000713047210 */ /* 0x000fc60007f9e0ff */
[----:B------:R-:W-:Y:S01]  /*1c310*/  STL [R1+0x464], R86 ;  /* 0x0004645601007387 */ /* 0x000fe20000100800 */
[----:B0-----:R-:W-:-:S03]  /*1c320*/  @P2 IMAD.MOV.U32 R16, RZ, RZ, R11 ;  /* 0x000000ffff102224 */ /* 0x001fc600078e000b */
[----:B------:R-:W2:Y:S01]  /*1c330*/  LDL.LU R11, [R1+0x584] ;  /* 0x00058400010b7983 */ /* 0x000ea20000300800 */
[----:B------:R-:W-:-:S03]  /*1c340*/  @P2 IMAD.MOV.U32 R17, RZ, RZ, R2 ;  /* 0x000000ffff112224 */ /* 0x000fc600078e0002 */
[----:B------:R-:W-:Y:S04]  /*1c350*/  STL [R1+0x460], R20 ;  /* 0x0004601401007387 */ /* 0x000fe80000100800 */
[----:B------:R0:W2:Y:S04]  /*1c360*/  @P2 LDG.E.U8 R78, desc[UR22][R16.64] ;  /* 0x00000016104e2981 */ /* 0x0000a8000c1e1100 */
[----:B------:R-:W-:Y:S01]  /*1c370*/  STL [R1+0x46c], R4 ;  /* 0x00046c0401007387 */ /* 0x000fe20000100800 */
[----:B0-----:R-:W-:-:S03]  /*1c380*/  @P2 IMAD.MOV.U32 R16, RZ, RZ, R139 ;  /* 0x000000ffff102224 */ /* 0x001fc600078e008b */
[----:B-1----:R-:W2:Y:S01]  /*1c390*/  LDL.LU R139, [R1+0x580] ;  /* 0x00058000018b7983 */ /* 0x002ea20000300800 */
[----:B------:R-:W-:Y:S01]  /*1c3a0*/  @P2 IMAD.MOV.U32 R17, RZ, RZ, R21 ;  /* 0x000000ffff112224 */ /* 0x000fe200078e0015 */
[----:B------:R-:W-:-:S04]  /*1c3b0*/  LEA.HI.X.SX32 R19, R19, R6, 0x1, P4 ;  /* 0x0000000613137211 */ /* 0x000fc800020f0eff */
[----:B------:R0:W2:Y:S01]  /*1c3c0*/  @P2 LDG.E.U8 R44, desc[UR22][R16.64] ;  /* 0x00000016102c2981 */ /* 0x0000a2000c1e1100 */
[----:B------:R-:W-:Y:S01]  /*1c3d0*/  ISETP.GT.U32.AND P4, PT, R8, R10, PT ;  /* 0x0000000a0800720c */ /* 0x000fe20003f84070 */
[----:B0-----:R-:W-:Y:S02]  /*1c3e0*/  @P2 IMAD.MOV.U32 R16, RZ, RZ, R86 ;  /* 0x000000ffff102224 */ /* 0x001fe400078e0056 */
[----:B------:R-:W-:-:S05]  /*1c3f0*/  @P2 IMAD.MOV.U32 R17, RZ, RZ, R20 ;  /* 0x000000ffff112224 */ /* 0x000fca00078e0014 */
[----:B------:R0:W2:Y:S05]  /*1c400*/  @P2 LDG.E.U8 R53, desc[UR22][R16.64] ;  /* 0x0000001610352981 */ /* 0x0000aa000c1e1100 */
[----:B------:R-:W-:Y:S02]  /*1c410*/  @!P4 IMAD.IADD R10, R10, 0x1, -R8 ;  /* 0x000000010a0ac824 */ /* 0x000fe400078e0a08 */
[----:B0-----:R-:W-:Y:S02]  /*1c420*/  @P2 IMAD.MOV.U32 R16, RZ, RZ, R4 ;  /* 0x000000ffff102224 */ /* 0x001fe400078e0004 */
[----:B------:R-:W-:-:S05]  /*1c430*/  @P2 IMAD.MOV.U32 R17, RZ, RZ, R19 ;  /* 0x000000ffff112224 */ /* 0x000fca00078e0013 */
[----:B------:R4:W2:Y:S04]  /*1c440*/  @P2 LDG.E.U8 R65, desc[UR22][R16.64] ;  /* 0x0000001610412981 */ /* 0x0008a8000c1e1100 */
[----:B------:R0:W-:Y:S01]  /*1c450*/  STL [R1+0x468], R19 ;  /* 0x0004681301007387 */ /* 0x0001e20000100800 */
[----:B------:R-:W-:Y:S02]  /*1c460*/  PRMT R77, RZ, 0x7610, R77 ;  /* 0x00007610ff4d7816 */ /* 0x000fe4000000004d */
[----:B------:R-:W-:Y:S02]  /*1c470*/  PRMT R42, RZ, 0x7610, R42 ;  /* 0x00007610ff2a7816 */ /* 0x000fe4000000002a */
[C---:B---3--:R-:W-:Y:S02]  /*1c480*/  SEL R18, R43.reuse, R87, !P3 ;  /* 0x000000572b127207 */ /* 0x048fe40005800000 */
[----:B----4-:R-:W-:-:S03]  /*1c490*/  SEL R16, R43, R3, !P3 ;  /* 0x000000032b107207 */ /* 0x010fc60005800000 */
[----:B------:R-:W-:Y:S01]  /*1c4a0*/  IMAD R18, R18, UR4, RZ ;  /* 0x0000000412127c24 */ /* 0x000fe2000f8e02ff */
[----:B------:R-:W1:Y:S01]  /*1c4b0*/  LDCU UR4, c[0x0][0x3b0] ;  /* 0x00007600ff0477ac */ /* 0x000e620008000800 */
[----:B--2---:R-:W-:Y:S01]  /*1c4c0*/  SEL R17, R43, R137, !P3 ;  /* 0x000000892b117207 */ /* 0x004fe20005800000 */
[----:B0-----:R-:W-:Y:S02]  /*1c4d0*/  IMAD R19, R16, UR5, RZ ;  /* 0x0000000510137c24 */ /* 0x001fe4000f8e02ff */
[CC--:B------:R-:W-:Y:S01]  /*1c4e0*/  IADD3 R86, P4, PT, R18.reuse, R7.reuse, RZ ;  /* 0x0000000712567210 */ /* 0x0c0fe20007f9e0ff */
[----:B------:R-:W0:Y:S03]  /*1c4f0*/  LDCU UR5, c[0x0][0x3b0] ;  /* 0x00007600ff0577ac */ /* 0x000e260008000800 */
[----:B------:R-:W-:Y:S01]  /*1c500*/  LEA.HI.X.SX32 R87, R18, R6, 0x1, P4 ;  /* 0x0000000612577211 */ /* 0x000fe200020f0eff */
[----:B------:R-:W-:Y:S01]  /*1c510*/  IMAD R20, R17, UR13, RZ ;  /* 0x0000000d11147c24 */ /* 0x000fe2000f8e02ff */
[----:B------:R-:W-:-:S02]  /*1c520*/  IADD3 R3, P4, PT, R19, R7, RZ ;  /* 0x0000000713037210 */ /* 0x000fc40007f9e0ff */
[----:B------:R-:W-:Y:S01]  /*1c530*/  SEL R16, R43, R138, !P3 ;  /* 0x0000008a2b107207 */ /* 0x000fe20005800000 */
[----:B------:R-:W-:Y:S01]  /*1c540*/  @P2 IMAD.MOV.U32 R17, RZ, RZ, R87 ;  /* 0x000000ffff112224 */ /* 0x000fe200078e0057 */
[----:B------:R-:W-:Y:S01]  /*1c550*/  LEA.HI.X.SX32 R4, R19, R6, 0x1, P4 ;  /* 0x0000000613047211 */ /* 0x000fe200020f0eff */
[----:B------:R-:W-:Y:S01]  /*1c560*/  STL [R1+0x474], R86 ;  /* 0x0004745601007387 */ /* 0x000fe20000100800 */
[----:B------:R-:W-:Y:S01]  /*1c570*/  PRMT R52, RZ, 0x7610, R52 ;  /* 0x00007610ff347816 */ /* 0x000fe20000000034 */
[----:B------:R-:W-:Y:S01]  /*1c580*/  IMAD R21, R16, UR14, RZ ;  /* 0x0000000e10157c24 */ /* 0x000fe2000f8e02ff */
[----:B------:R-:W-:Y:S01]  /*1c590*/  PRMT R64, RZ, 0x7610, R64 ;  /* 0x00007610ff407816 */ /* 0x000fe20000000040 */
[----:B------:R-:W-:Y:S01]  /*1c5a0*/  @P2 IMAD.MOV.U32 R16, RZ, RZ, R86 ;  /* 0x000000ffff102224 */ /* 0x000fe200078e0056 */
[----:B------:R-:W-:Y:S01]  /*1c5b0*/  STL [R1+0x470], R87 ;  /* 0x0004705701007387 */ /* 0x000fe20000100800 */
[----:B------:R-:W-:Y:S01]  /*1c5c0*/  PRMT R76, RZ, 0x7610, R76 ;  /* 0x00007610ff4c7816 */ /* 0x000fe2000000004c */
[----:B------:R-:W2:Y:S02]  /*1c5d0*/  LDCU UR13, c[0x0][0x3b0] ;  /* 0x00007600ff0d77ac */ /* 0x000ea40008000800 */
[----:B------:R-:W-:Y:S01]  /*1c5e0*/  STL [R1+0x47c], R3 ;  /* 0x00047c0301007387 */ /* 0x000fe20000100800 */
[----:B------:R-:W-:Y:S01]  /*1c5f0*/  PRMT R41, RZ, 0x7610, R41 ;  /* 0x00007610ff297816 */ /* 0x000fe20000000029 */
[----:B------:R-:W3:Y:S02]  /*1c600*/  LDCU UR14, c[0x0][0x3b0] ;  /* 0x00007600ff0e77ac */ /* 0x000ee40008000800 */
[----:B------:R4:W2:Y:S01]  /*1c610*/  @P2 LDG.E.U8 R77, desc[UR22][R16.64] ;  /* 0x00000016104d2981 */ /* 0x0008a2000c1e1100 */
[----:B------:R-:W-:-:S02]  /*1c620*/  SEL R18, R43, R11, !P3 ;  /* 0x0000000b2b127207 */ /* 0x000fc40005800000 */
[----:B------:R-:W-:Y:S01]  /*1c630*/  IADD3 R11, P4, PT, R20, R7, RZ ;  /* 0x00000007140b7210 */ /* 0x000fe20007f9e0ff */
[----:B------:R0:W-:Y:S01]  /*1c640*/  STL [R1+0x478], R4 ;  /* 0x0004780401007387 */ /* 0x0001e20000100800 */
[----:B----4-:R-:W-:-:S03]  /*1c650*/  IMAD.MOV.U32 R17, RZ, RZ, R4 ;  /* 0x000000ffff117224 */ /* 0x010fc600078e0004 */
[----:B------:R4:W-:Y:S04]  /*1c660*/  STL [R1+0x484], R11 ;  /* 0x0004840b01007387 */ /* 0x0009e80000100800 */
[----:B------:R-:W2:Y:S01]  /*1c670*/  LDL.LU R138, [R1+0x57c] ;  /* 0x00057c00018a7983 */ /* 0x000ea20000300800 */
[-C--:B0-----:R-:W-:Y:S02]  /*1c680*/  LEA.HI.X.SX32 R4, R20, R6.reuse, 0x1, P4 ;  /* 0x0000000614047211 */ /* 0x081fe400020f0eff */
[----:B------:R-:W-:Y:S02]  /*1c690*/  IADD3 R87, P4, PT, R21, R7, RZ ;  /* 0x0000000715577210 */ /* 0x000fe40007f9e0ff */
[----:B------:R-:W-:Y:S02]  /*1c6a0*/  SEL R16, R43, R139, !P3 ;  /* 0x0000008b2b107207 */ /* 0x000fe40005800000 */
[----:B------:R-:W3:Y:S01]  /*1c6b0*/  LDL.LU R139, [R1+0x578] ;  /* 0x00057800018b7983 */ /* 0x000ee20000300800 */
[----:B------:R-:W-:-:S03]  /*1c6c0*/  LEA.HI.X.SX32 R137, R21, R6, 0x1, P4 ;  /* 0x0000000615897211 */ /* 0x000fc600020f0eff */
[----:B------:R-:W-:Y:S04]  /*1c6d0*/  STL [R1+0x480], R4 ;  /* 0x0004800401007387 */ /* 0x000fe80000100800 */
[----:B------:R-:W-:Y:S04]  /*1c6e0*/  STL [R1+0x48c], R87 ;  /* 0x00048c5701007387 */ /* 0x000fe80000100800 */
[----:B------:R-:W3:Y:S01]  /*1c6f0*/  LDL.LU R21, [R1+0x56c] ;  /* 0x00056c0001157983 */ /* 0x000ee20000300800 */
[----:B-1----:R-:W-:Y:S01]  /*1c700*/  IMAD R18, R18, UR4, RZ ;  /* 0x0000000412127c24 */ /* 0x002fe2000f8e02ff */
[----:B------:R-:W0:Y:S01]  /*1c710*/  LDCU UR4, c[0x0][0x3b0] ;  /* 0x00007600ff0477ac */ /* 0x000e220008000800 */
[----:B------:R-:W-:-:S02]  /*1c720*/  IMAD R19, R16, UR5, RZ ;  /* 0x0000000510137c24 */ /* 0x000fc4000f8e02ff */
[----:B------:R-:W-:Y:S01]  /*1c730*/  @P2 IMAD.MOV.U32 R16, RZ, RZ, R3 ;  /* 0x000000ffff102224 */ /* 0x000fe200078e0003 */
[----:B------:R-:W-:Y:S01]  /*1c740*/  IADD3 R86, P4, PT, R18, R7, RZ ;  /* 0x0000000712567210 */ /* 0x000fe20007f9e0ff */
[----:B------:R1:W-:Y:S01]  /*1c750*/  STL [R1+0x488], R137 ;  /* 0x0004888901007387 */ /* 0x0003e20000100800 */
[----:B------:R-:W0:Y:S03]  /*1c760*/  LDCU UR5, c[0x0][0x3b0] ;  /* 0x00007600ff0577ac */ /* 0x000e260008000800 */
[----:B------:R1:W3:Y:S04]  /*1c770*/  @P2 LDG.E.U8 R42, desc[UR22][R16.64] ;  /* 0x00000016102a2981 */ /* 0x0002e8000c1e1100 */
[----:B------:R-:W-:Y:S01]  /*1c780*/  STL [R1+0x494], R86 ;  /* 0x0004945601007387 */ /* 0x000fe20000100800 */
[----:B-1----:R-:W-:-:S03]  /*1c790*/  @P2 IMAD.MOV.U32 R16, RZ, RZ, R11 ;  /* 0x000000ffff102224 */ /* 0x002fc600078e000b */
[----:B----4-:R-:W4:Y:S01]  /*1c7a0*/  LDL.LU R11, [R1+0x568] ;  /* 0x00056800010b7983 */ /* 0x010f220000300800 */
[----:B------:R-:W-:Y:S01]  /*1c7b0*/  LEA.HI.X.SX32 R20, R18, R6, 0x1, P4 ;  /* 0x0000000612147211 */ /* 0x000fe200020f0eff */
[----:B------:R-:W-:Y:S01]  /*1c7c0*/  @P2 IMAD.MOV.U32 R17, RZ, RZ, R4 ;  /* 0x000000ffff112224 */ /* 0x000fe200078e0004 */
[----:B------:R-:W-:-:S04]  /*1c7d0*/  IADD3 R3, P4, PT, R19, R7, RZ ;  /* 0x0000000713037210 */ /* 0x000fc80007f9e0ff */
[----:B------:R1:W4:Y:S01]  /*1c7e0*/  @P2 LDG.E.U8 R52, desc[UR22][R16.64] ;  /* 0x0000001610342981 */ /* 0x000322000c1e1100 */
[----:B------:R-:W-:-:S03]  /*1c7f0*/  LEA.HI.X.SX32 R19, R19, R6, 0x1, P4 ;  /* 0x0000000613137211 */ /* 0x000fc600020f0eff */
[----:B------:R-:W-:Y:S01]  /*1c800*/  STL [R1+0x490], R20 ;  /* 0x0004901401007387 */ /* 0x000fe20000100800 */
[----:B-1----:R-:W-:Y:S02]  /*1c810*/  @P2 IMAD.MOV.U32 R16, RZ, RZ, R87 ;  /* 0x000000ffff102224 */ /* 0x002fe400078e0057 */
[----:B------:R-:W-:Y:S01]  /*1c820*/  @P2 IMAD.MOV.U32 R17, RZ, RZ, R137 ;  /* 0x000000ffff112224 */ /* 0x000fe200078e0089 */
[----:B------:R-:W-:Y:S04]  /*1c830*/  STL [R1+0x49c], R3 ;  /* 0x00049c0301007387 */ /* 0x000fe80000100800 */
[----:B------:R0:W-:Y:S01]  /*1c840*/  STL [R1+0x498], R19 ;  /* 0x0004981301007387 */ /* 0x0001e20000100800 */
[----:B------:R-:W-:-:S03]  /*1c850*/  ISETP.GT.U32.AND P4, PT, R8, R12, PT ;  /* 0x0000000c0800720c */ /* 0x000fc60003f84070 */
[----:B------:R1:W4:Y:S04]  /*1c860*/  @P2 LDG.E.U8 R64, desc[UR22][R16.64] ;  /* 0x0000001610402981 */ /* 0x000328000c1e1100 */
[----:B------:R-:W4:Y:S01]  /*1c870*/  LDL.LU R137, [R1+0x550] ;  /* 0x0005500001897983 */ /* 0x000f220000300800 */
[----:B-1----:R-:W-:Y:S02]  /*1c880*/  @P2 IMAD.MOV.U32 R16, RZ, RZ, R86 ;  /* 0x000000ffff102224 */ /* 0x002fe400078e0056 */
[----:B------:R-:W-:-:S05]  /*1c890*/  @P2 IMAD.MOV.U32 R17, RZ, RZ, R20 ;  /* 0x000000ffff112224 */ /* 0x000fca00078e0014 */
[----:B------:R1:W4:Y:S01]  /*1c8a0*/  @P2 LDG.E.U8 R76, desc[UR22][R16.64] ;  /* 0x00000016104c2981 */ /* 0x000322000c1e1100 */
[----:B------:R-:W-:Y:S02]  /*1c8b0*/  @!P4 IMAD.IADD R12, R12, 0x1, -R8 ;  /* 0x000000010c0cc824 */ /* 0x000fe400078e0a08 */
[----:B-1----:R-:W-:Y:S02]  /*1c8c0*/  @P2 IMAD.MOV.U32 R16, RZ, RZ, R3 ;  /* 0x000000ffff102224 */ /* 0x002fe400078e0003 */
[----:B------:R-:W-:-:S05]  /*1c8d0*/  @P2 IMAD.MOV.U32 R17, RZ, RZ, R19 ;  /* 0x000000ffff112224 */ /* 0x000fca00078e0013 */
[----:B------:R2:W4:Y:S01]  /*1c8e0*/  @P2 LDG.E.U8 R41, desc[UR22][R16.64] ;  /* 0x0000001610292981 */ /* 0x000522000c1e1100 */
[----:B------:R-:W-:Y:S02]  /*1c8f0*/  PRMT R51, RZ, 0x7610, R51 ;  /* 0x00007610ff337816 */ /* 0x000fe40000000033 */
[C---:B--2---:R-:W-:Y:S02]  /*1c900*/  SEL R16, R43.reuse, R138, !P3 ;  /* 0x0000008a2b107207 */ /* 0x044fe40005800000 */
[----:B------:R-:W2:Y:S03]  /*1c910*/  LDL.LU R138, [R1+0x558] ;  /* 0x00055800018a7983 */ /* 0x000ea60000300800 */
[----:B0-----:R-:W-:Y:S01]  /*1c920*/  IMAD R19, R16, UR5, RZ ;  /* 0x0000000510137c24 */ /* 0x001fe2000f8e02ff */
[----:B------:R-:W-:Y:S01]  /*1c930*/  PRMT R63, RZ, 0x7610, R63 ;  /* 0x00007610ff3f7816 */ /* 0x000fe2000000003f */
[----:B------:R-:W0:Y:S01]  /*1c940*/  LDCU UR5, c[0x0][0x3b0] ;  /* 0x00007600ff0577ac */ /* 0x000e220008000800 */
[----:B---3--:R-:W-:-:S05]  /*1c950*/  SEL R18, R43, R21, !P3 ;  /* 0x000000152b127207 */ /* 0x008fca0005800000 */
[----:B------:R-:W-:Y:S01]  /*1c960*/  IMAD R18, R18, UR4, RZ ;  /* 0x0000000412127c24 */ /* 0x000fe2000f8e02ff */
[----:B------:R-:W-:Y:S01]  /*1c970*/  SEL R17, R43, R139, !P3 ;  /* 0x0000008b2b117207 */ /* 0x000fe20005800000 */
[----:B------:R-:W1:Y:S03]  /*1c980*/  LDCU UR4, c[0x0][0x3b0] ;  /* 0x00007600ff0477ac */ /* 0x000e660008000800 */
[----:B------:R-:W-:-:S04]  /*1c990*/  IADD3 R3, P4, PT, R18, R7, RZ ;  /* 0x0000000712037210 */ /* 0x000fc80007f9e0ff */
[----:B------:R-:W-:Y:S01]  /*1c9a0*/  LEA.HI.X.SX32 R20, R18, R6, 0x1, P4 ;  /* 0x0000000612147211 */ /* 0x000fe200020f0eff */
[----:B------:R3:W-:Y:S04]  /*1c9b0*/  STL [R1+0x4a4], R3 ;  /* 0x0004a40301007387 */ /* 0x0007e80000100800 */
[----:B------:R-:W2:Y:S01]  /*1c9c0*/  LDL.LU R139, [R1+0x564] ;  /* 0x00056400018b7983 */ /* 0x000ea20000300800 */
[----:B------:R-:W-:Y:S01]  /*1c9d0*/  IMAD R18, R17, UR13, RZ ;  /* 0x0000000d11127c24 */ /* 0x000fe2000f8e02ff */
[----:B------:R-:W-:Y:S01]  /*1c9e0*/  IADD3 R21, P4, PT, R19, R7, RZ ;  /* 0x0000000713157210 */ /* 0x000fe20007f9e0ff */
[----:B------:R-:W-:Y:S01]  /*1c9f0*/  @P2 IMAD.MOV.U32 R16, RZ, RZ, R3 ;  /* 0x000000ffff102224 */ /* 0x000fe200078e0003 */
[----:B------:R0:W-:Y:S01]  /*1ca00*/  STL [R1+0x4a0], R20 ;  /* 0x0004a01401007387 */ /* 0x0001e20000100800 */
[----:B------:R-:W-:Y:S01]  /*1ca10*/  @P2 IMAD.MOV.U32 R17, RZ, RZ, R20 ;  /* 0x000000ffff112224 */ /* 0x000fe200078e0014 */
[----:B------:R-:W0:Y:S02]  /*1ca20*/  LDCU UR13, c[0x0][0x3b0] ;  /* 0x00007600ff0d77ac */ /* 0x000e240008000800 */
[----:B------:R-:W-:Y:S04]  /*1ca30*/  STL [R1+0x4ac], R21 ;  /* 0x0004ac1501007387 */ /* 0x000fe80000100800 */
[----:B------:R4:W2:Y:S02]  /*1ca40*/  @P2 LDG.E.U8 R51, desc[UR22][R16.64] ;  /* 0x0000001610332981 */ /* 0x0008a4000c1e1100 */
[----:B----4-:R-:W-:-:S02]  /*1ca50*/  SEL R16, R43, R11, !P3 ;  /* 0x0000000b2b107207 */ /* 0x010fc40005800000 */
[----:B------:R-:W4:Y:S01]  /*1ca60*/  LDL.LU R11, [R1+0x548] ;  /* 0x00054800010b7983 */ /* 0x000f220000300800 */
[-C--:B------:R-:W-:Y:S02]  /*1ca70*/  LEA.HI.X.SX32 R17, R19, R6.reuse, 0x1, P4 ;  /* 0x0000000613117211 */ /* 0x080fe400020f0eff */
[----:B---3--:R-:W-:Y:S01]  /*1ca80*/  IADD3 R3, P4, PT, R18, R7, RZ ;  /* 0x0000000712037210 */ /* 0x008fe20007f9e0ff */
[----:B-1----:R-:W-:Y:S01]  /*1ca90*/  IMAD R19, R16, UR4, RZ ;  /* 0x0000000410137c24 */ /* 0x002fe2000f8e02ff */
[----:B------:R-:W-:Y:S01]  /*1caa0*/  PRMT R75, RZ, 0x7610, R75 ;  /* 0x00007610ff4b7816 */ /* 0x000fe2000000004b */
[----:B------:R-:W-:Y:S01]  /*1cab0*/  @P2 IMAD.MOV.U32 R16, RZ, RZ, R21 ;  /* 0x000000ffff102224 */ /* 0x000fe200078e0015 */
[----:B0-----:R-:W-:Y:S01]  /*1cac0*/  LEA.HI.X.SX32 R20, R18, R6, 0x1, P4 ;  /* 0x0000000612147211 */ /* 0x001fe200020f0eff */
[----:B------:R0:W-:Y:S01]  /*1cad0*/  STL [R1+0x4a8], R17 ;  /* 0x0004a81101007387 */ /* 0x0001e20000100800 */
[----:B------:R-:W-:Y:S01]  /*1cae0*/  PRMT R40, RZ, 0x7610, R40 ;  /* 0x00007610ff287816 */ /* 0x000fe20000000028 */
[----:B------:R-:W1:Y:S01]  /*1caf0*/  LDCU UR4, c[0x0][0x3b0] ;  /* 0x00007600ff0477ac */ /* 0x000e620008000800 */
[----:B------:R-:W-:Y:S01]  /*1cb00*/  SEL R18, R43, R137, !P3 ;  /* 0x000000892b127207 */ /* 0x000fe20005800000 */
[----:B------:R3:W-:Y:S01]  /*1cb10*/  STL [R1+0x4b4], R3 ;  /* 0x0004b40301007387 */ /* 0x0007e20000100800 */
[----:B------:R-:W-:-:S03]  /*1cb20*/  IADD3 R86, P4, PT, R19, R7, RZ ;  /* 0x0000000713567210 */ /* 0x000fc60007f9e0ff */
[----:B------:R0:W4:Y:S04]  /*1cb30*/  @P2 LDG.E.U8 R63, desc[UR22][R16.64] ;  /* 0x00000016103f2981 */ /* 0x000128000c1e1100 */
[----:B------:R1:W-:Y:S01]  /*1cb40*/  STL [R1+0x4b0], R20 ;  /* 0x0004b01401007387 */ /* 0x0003e20000100800 */
[----:B------:R-:W-:Y:S01]  /*1cb50*/  LEA.HI.X.SX32 R19, R19, R6, 0x1, P4 ;  /* 0x0000000613137211 */ /* 0x000fe200020f0eff */
[----:B0-----:R-:W-:Y:S02]  /*1cb60*/  @P2 IMAD.MOV.U32 R16, RZ, RZ, R3 ;  /* 0x000000ffff102224 */ /* 0x001fe400078e0003 */
[----:B------:R-:W-:Y:S01]  /*1cb70*/  @P2 IMAD.MOV.U32 R17, RZ, RZ, R20 ;  /* 0x000000ffff112224 */ /* 0x000fe200078e0014 */
[----:B---3--:R-:W3:Y:S01]  /*1cb80*/  LDL.LU R3, [R1+0x554] ;  /* 0x0005540001037983 */ /* 0x008ee20000300800 */
[----:B-1----:R-:W-:Y:S01]  /*1cb90*/  IMAD R20, R18, UR14, RZ ;  /* 0x0000000e12147c24 */ /* 0x002fe2000f8e02ff */
[----:B------:R-:W-:Y:S01]  /*1cba0*/  PRMT R50, RZ, 0x7610, R50 ;  /* 0x00007610ff327816 */ /* 0x000fe20000000032 */
[----:B------:R-:W0:Y:S01]  /*1cbb0*/  LDCU UR14, c[0x0][0x3b0] ;  /* 0x00007600ff0e77ac */ /* 0x000e220008000800 */
[----:B------:R1:W3:Y:S02]  /*1cbc0*/  @P2 LDG.E.U8 R75, desc[UR22][R16.64] ;  /* 0x00000016104b2981 */ /* 0x0002e4000c1e1100 */
[----:B------:R-:W-:-:S02]  /*1cbd0*/  IADD3 R21, P4, PT, R20, R7, RZ ;  /* 0x0000000714157210 */ /* 0x000fc40007f9e0ff */
[----:B------:R0:W-:Y:S04]  /*1cbe0*/  STL [R1+0x4bc], R86 ;  /* 0x0004bc5601007387 */ /* 0x0001e80000100800 */
[----:B------:R0:W-:Y:S01]  /*1cbf0*/  STL [R1+0x4b8], R19 ;  /* 0x0004b81301007387 */ /* 0x0001e20000100800 */
[----:B-1----:R-:W-:-:S03]  /*1cc00*/  @P2 IMAD.MOV.U32 R16, RZ, RZ, R86 ;  /* 0x000000ffff102224 */ /* 0x002fc600078e0056 */
[----:B------:R-:W-:Y:S01]  /*1cc10*/  STL [R1+0x4c4], R21 ;  /* 0x0004c41501007387 */ /* 0x000fe20000100800 */
[----:B------:R-:W-:-:S03]  /*1cc20*/  @P2 IMAD.MOV.U32 R17, RZ, RZ, R19 ;  /* 0x000000ffff112224 */ /* 0x000fc600078e0013 */
[----:B------:R-:W3:Y:S04]  /*1cc30*/  LDL.LU R87, [R1+0x544] ;  /* 0x0005440001577983 */ /* 0x000ee80000300800 */
[----:B------:R1:W3:Y:S02]  /*1cc40*/  @P2 LDG.E.U8 R40, desc[UR22][R16.64] ;  /* 0x0000001610282981 */ /* 0x0002e4000c1e1100 */
[----:B-1----:R-:W-:-:S05]  /*1cc50*/  LEA.HI.X.SX32 R17, R20, R6, 0x1, P4 ;  /* 0x0000000614117211 */ /* 0x002fca00020f0eff */
[----:B------:R1:W-:Y:S01]  /*1cc60*/  STL [R1+0x4c0], R17 ;  /* 0x0004c01101007387 */ /* 0x0003e20000100800 */
[----:B------:R-:W-:Y:S02]  /*1cc70*/  PRMT R62, RZ, 0x7610, R62 ;  /* 0x00007610ff3e7816 */ /* 0x000fe4000000003e */
[----:B--2---:R-:W-:-:S05]  /*1cc80*/  SEL R18, R43, R138, !P3 ;  /* 0x0000008a2b127207 */ /* 0x004fca0005800000 */
[----:B------:R-:W-:Y:S01]  /*1cc90*/  IMAD R18, R18, UR5, RZ ;  /* 0x0000000512127c24 */ /* 0x000fe2000f8e02ff */
[----:B------:R-:W2:Y:S04]  /*1cca0*/  LDCU UR5, c[0x0][0x3b0] ;  /* 0x00007600ff0577ac */ /* 0x000ea80008000800 */
[----:B0-----:R-:W-:-:S05]  /*1ccb0*/  IADD3 R86, P4, PT, R18, R7, RZ ;  /* 0x0000000712567210 */ /* 0x001fca0007f9e0ff */
[----:B------:R-:W-:Y:S04]  /*1ccc0*/  STL [R1+0x4cc], R86 ;  /* 0x0004cc5601007387 */ /* 0x000fe80000100800 */
[----:B------:R-:W3:Y:S04]  /*1ccd0*/  LDL.LU R137, [R1+0x54c] ;  /* 0x00054c0001897983 */ /* 0x000ee80000300800 */
[----:B------:R-:W3:Y:S01]  /*1cce0*/  LDL.LU R138, [R1+0x538] ;  /* 0x00053800018a7983 */ /* 0x000ee20000300800 */
[----:B------:R-:W-:-:S03]  /*1ccf0*/  SEL R16, R43, R139, !P3 ;  /* 0x0000008b2b107207 */ /* 0x000fc60005800000 */
[----:B------:R-:W3:Y:S02]  /*1cd00*/  LDL.LU R139, [R1+0x534] ;  /* 0x00053400018b7983 */ /* 0x000ee40000300800 */
[----:B------:R-:W-:Y:S01]  /*1cd10*/  IMAD R19, R16, UR13, RZ ;  /* 0x0000000d10137c24 */ /* 0x000fe2000f8e02ff */
[----:B------:R-:W0:Y:S01]  /*1cd20*/  LDCU UR13, c[0x0][0x3b0] ;  /* 0x00007600ff0d77ac */ /* 0x000e220008000800 */
[----:B------:R-:W-:-:S05]  /*1cd30*/  @P2 IMAD.MOV.U32 R16, RZ, RZ, R21 ;  /* 0x000000ffff102224 */ /* 0x000fca00078e0015 */
[----:B------:R1:W3:Y:S02]  /*1cd40*/  @P2 LDG.E.U8 R50, desc[UR22][R16.64] ;  /* 0x0000001610322981 */ /* 0x0002e4000c1e1100 */
[----:B-1----:R-:W-:Y:S02]  /*1cd50*/  LEA.HI.X.SX32 R17, R18, R6, 0x1, P4 ;  /* 0x0000000612117211 */ /* 0x002fe400020f0eff */
[----:B----4-:R-:W-:Y:S02]  /*1cd60*/  SEL R16, R43, R11, !P3 ;  /* 0x0000000b2b107207 */ /* 0x010fe40005800000 */
[----:B------:R-:W-:-:S03]  /*1cd70*/  IADD3 R11, P4, PT, R19, R7, RZ ;  /* 0x00000007130b7210 */ /* 0x000fc60007f9e0ff */
[----:B------:R-:W-:Y:S01]  /*1cd80*/  IMAD R20, R16, UR4, RZ ;  /* 0x0000000410147c24 */ /* 0x000fe2000f8e02ff */
[----:B------:R-:W-:Y:S01]  /*1cd90*/  LEA.HI.X.SX32 R21, R19, R6, 0x1, P4 ;  /* 0x0000000613157211 */ /* 0x000fe200020f0eff */
[----:B------:R-:W-:Y:S01]  /*1cda0*/  @P2 IMAD.MOV.U32 R16, RZ, RZ, R86 ;  /* 0x000000ffff102224 */ /* 0x000fe200078e0056 */
[----:B------:R-:W-:Y:S01]  /*1cdb0*/  STL [R1+0x4c8], R17 ;  /* 0x0004c81101007387 */ /* 0x000fe20000100800 */
[----:B------:R-:W-:Y:S01]  /*1cdc0*/  PRMT R74, RZ, 0x7610, R74 ;  /* 0x00007610ff4a7816 */ /* 0x000fe2000000004a */
[----:B------:R-:W1:Y:S02]  /*1cdd0*/  LDCU UR4, c[0x0][0x3b0] ;  /* 0x00007600ff0477ac */ /* 0x000e640008000800 */
[----:B------:R4:W-:Y:S04]  /*1cde0*/  STL [R1+0x4d4], R11 ;  /* 0x0004d40b01007387 */ /* 0x0009e80000100800 */
[----:B------:R0:W3:Y:S04]  /*1cdf0*/  @P2 LDG.E.U8 R62, desc[UR22][R16.64] ;  /* 0x00000016103e2981 */ /* 0x0000e8000c1e1100 */
[----:B------:R1:W-:Y:S01]  /*1ce00*/  STL [R1+0x4d0], R21 ;  /* 0x0004d01501007387 */ /* 0x0003e20000100800 */
[----:B0-----:R-:W-:-:S03]  /*1ce10*/  @P2 IMAD.MOV.U32 R16, RZ, RZ, R11 ;  /* 0x000000ffff102224 */ /* 0x001fc600078e000b */
[----:B----4-:R-:W4:Y:S01]  /*1ce20*/  LDL.LU R11, [R1+0x530] ;  /* 0x00053000010b7983 */ /* 0x010f220000300800 */
[----:B---3--:R-:W-:Y:S02]  /*1ce30*/  SEL R18, R43, R3, !P3 ;  /* 0x000000032b127207 */ /* 0x008fe40005800000 */
[-C--:B------:R-:W-:Y:S01]  /*1ce40*/  IADD3 R3, P4, PT, R20, R7.reuse, RZ ;  /* 0x0000000714037210 */ /* 0x080fe20007f9e0ff */
[----:B------:R-:W-:Y:S02]  /*1ce50*/  @P2 IMAD.MOV.U32 R17, RZ, RZ, R21 ;  /* 0x000000ffff112224 */ /* 0x000fe400078e0015 */
[----:B--2---:R-:W-:Y:S01]  /*1ce60*/  IMAD R19, R18, UR5, RZ ;  /* 0x0000000512137c24 */ /* 0x004fe2000f8e02ff */
[-C--:B------:R-:W-:Y:S02]  /*1ce70*/  LEA.HI.X.SX32 R20, R20, R6.reuse, 0x1, P4 ;  /* 0x0000000614147211 */ /* 0x080fe400020f0eff */
[----:B------:R-:W-:Y:S01]  /*1ce80*/  PRMT R39, RZ, 0x7610, R39 ;  /* 0x00007610ff277816 */ /* 0x000fe20000000027 */
[----:B------:R0:W2:Y:S01]  /*1ce90*/  @P2 LDG.E.U8 R74, desc[UR22][R16.64] ;  /* 0x00000016104a2981 */ /* 0x0000a2000c1e1100 */
[C---:B-1----:R-:W-:Y:S01]  /*1cea0*/  IADD3 R21, P4, PT, R19.reuse, R7, RZ ;  /* 0x0000000713157210 */ /* 0x042fe20007f9e0ff */
[----:B------:R-:W1:Y:S02]  /*1ceb0*/  LDCU UR5, c[0x0][0x3b0] ;  /* 0x00007600ff0577ac */ /* 0x000e640008000800 */
[----:B------:R-:W-:Y:S01]  /*1cec0*/  STL [R1+0x4dc], R3 ;  /* 0x0004dc0301007387 */ /* 0x000fe20000100800 */
[----:B------:R-:W-:-:S02]  /*1ced0*/  LEA.HI.X.SX32 R19, R19, R6, 0x1, P4 ;  /* 0x0000000613137211 */ /* 0x000fc400020f0eff */
[----:B------:R-:W-:Y:S01]  /*1cee0*/  SEL R18, R43, R87, !P3 ;  /* 0x000000572b127207 */ /* 0x000fe20005800000 */
[----:B0-----:R-:W-:Y:S02]  /*1cef0*/  @P2 IMAD.MOV.U32 R16, RZ, RZ, R3 ;  /* 0x000000ffff102224 */ /* 0x001fe400078e0003 */
[----:B------:R-:W-:Y:S01]  /*1cf00*/  @P2 IMAD.MOV.U32 R17, RZ, RZ, R20 ;  /* 0x000000ffff112224 */ /* 0x000fe200078e0014 */
[----:B------:R0:W-:Y:S01]  /*1cf10*/  STL [R1+0x4d8], R20 ;  /* 0x0004d81401007387 */ /* 0x0001e20000100800 */
[----:B------:R-:W-:-:S03]  /*1cf20*/  PRMT R49, RZ, 0x7610, R49 ;  /* 0x00007610ff317816 */ /* 0x000fc60000000031 */
[----:B------:R3:W2:Y:S01]  /*1cf30*/  @P2 LDG.E.U8 R39, desc[UR22][R16.64] ;  /* 0x0000001610272981 */ /* 0x0006a2000c1e1100 */
[----:B0-----:R-:W-:-:S03]  /*1cf40*/  IMAD R20, R18, UR13, RZ ;  /* 0x0000000d12147c24 */ /* 0x001fc6000f8e02ff */
[----:B------:R-:W-:Y:S01]  /*1cf50*/  STL [R1+0x4e4], R21 ;  /* 0x0004e41501007387 */ /* 0x000fe20000100800 */
[----:B------:R-:W0:Y:S01]  /*1cf60*/  LDCU UR13, c[0x0][0x3b0] ;  /* 0x00007600ff0d77ac */ /* 0x000e220008000800 */
[----:B---3--:R-:W-:Y:S02]  /*1cf70*/  @P2 IMAD.MOV.U32 R16, RZ, RZ, R21 ;  /* 0x000000ffff102224 */ /* 0x008fe400078e0015 */
[----:B------:R-:W-:Y:S01]  /*1cf80*/  @P2 IMAD.MOV.U32 R17, RZ, RZ, R19 ;  /* 0x000000ffff112224 */ /* 0x000fe200078e0013 */
[----:B------:R-:W-:-:S04]  /*1cf90*/  IADD3 R3, P4, PT, R20, R7, RZ ;  /* 0x0000000714037210 */ /* 0x000fc80007f9e0ff */
[----:B------:R3:W2:Y:S04]  /*1cfa0*/  @P2 LDG.E.U8 R49, desc[UR22][R16.64] ;  /* 0x0000001610312981 */ /* 0x0006a8000c1e1100 */
[----:B------:R0:W-:Y:S01]  /*1cfb0*/  STL [R1+0x4e0], R19 ;  /* 0x0004e01301007387 */ /* 0x0001e20000100800 */
[----:B---3--:R-:W-:-:S03]  /*1cfc0*/  LEA.HI.X.SX32 R17, R20, R6, 0x1, P4 ;  /* 0x0000000614117211 */ /* 0x008fc600020f0eff */
[----:B------:R3:W-:Y:S04]  /*1cfd0*/  STL [R1+0x4ec], R3 ;  /* 0x0004ec0301007387 */ /* 0x0007e80000100800 */
[----:B------:R0:W-:Y:S04]  /*1cfe0*/  STL [R1+0x4e8], R17 ;  /* 0x0004e81101007387 */ /* 0x0001e80000100800 */
[----:B------:R-:W2:Y:S01]  /*1cff0*/  LDL.LU R87, [R1+0x53c] ;  /* 0x00053c0001577983 */ /* 0x000ea20000300800 */
[----:B------:R-:W-:Y:S02]  /*1d000*/  PRMT R61, RZ, 0x7610, R61 ;  /* 0x00007610ff3d7816 */ /* 0x000fe4000000003d */
[----:B------:R-:W-:-:S02]  /*1d010*/  SEL R18, R43, R137, !P3 ;  /* 0x000000892b127207 */ /* 0x000fc40005800000 */
[----:B------:R-:W-:-:S03]  /*1d020*/  SEL R16, R43, R138, !P3 ;  /* 0x0000008a2b107207 */ /* 0x000fc60005800000 */
[----:B0-----:R-:W-:Y:S01]  /*1d030*/  IMAD R19, R18, UR4, RZ ;  /* 0x0000000412137c24 */ /* 0x001fe2000f8e02ff */
[----:B------:R-:W-:Y:S01]  /*1d040*/  PRMT R73, RZ, 0x7610, R73 ;  /* 0x00007610ff497816 */ /* 0x000fe20000000049 */
[----:B------:R-:W0:Y:S01]  /*1d050*/  LDCU UR4, c[0x0][0x3b0] ;  /* 0x00007600ff0477ac */ /* 0x000e220008000800 */
[----:B-1----:R-:W-:Y:S02]  /*1d060*/  IMAD R20, R16, UR5, RZ ;  /* 0x0000000510147c24 */ /* 0x002fe4000f8e02ff */
[----:B------:R-:W-:Y:S01]  /*1d070*/  IADD3 R138, P4, PT, R19, R7, RZ ;  /* 0x00000007138a7210 */ /* 0x000fe20007f9e0ff */
[----:B------:R-:W-:Y:S01]  /*1d080*/  @P2 IMAD.MOV.U32 R16, RZ, RZ, R3 ;  /* 0x000000ffff102224 */ /* 0x000fe200078e0003 */
[----:B------:R-:W-:Y:S01]  /*1d090*/  PRMT R38, RZ, 0x7610, R38 ;  /* 0x00007610ff267816 */ /* 0x000fe20000000026 */
[----:B------:R-:W1:Y:S02]  /*1d0a0*/  LDCU UR5, c[0x0][0x3b0] ;  /* 0x00007600ff0577ac */ /* 0x000e640008000800 */
[----:B------:R0:W-:Y:S04]  /*1d0b0*/  STL [R1+0x4f4], R138 ;  /* 0x0004f48a01007387 */ /* 0x0001e80000100800 */
[----:B---3--:R-:W3:Y:S01]  /*1d0c0*/  LDL.LU R3, [R1+0x528] ;  /* 0x0005280001037983 */ /* 0x008ee20000300800 */
[----:B------:R-:W-:-:S03]  /*1d0d0*/  SEL R18, R43, R139, !P3 ;  /* 0x0000008b2b127207 */ /* 0x000fc60005800000 */
[----:B------:R0:W3:Y:S04]  /*1d0e0*/  @P2 LDG.E.U8 R61, desc[UR22][R16.64] ;  /* 0x00000016103d2981 */ /* 0x0000e8000c1e1100 */
[----:B------:R-:W3:Y:S01]  /*1d0f0*/  LDL.LU R137, [R1+0x52c] ;  /* 0x00052c0001897983 */ /* 0x000ee20000300800 */
[----:B------:R-:W-:Y:S01]  /*1d100*/  IMAD R18, R18, UR14, RZ ;  /* 0x0000000e12127c24 */ /* 0x000fe2000f8e02ff */
[----:B------:R-:W-:Y:S01]  /*1d110*/  PRMT R48, RZ, 0x7610, R48 ;  /* 0x00007610ff307816 */ /* 0x000fe20000000030 */
[----:B------:R-:W1:Y:S01]  /*1d120*/  LDCU UR14, c[0x0][0x3b0] ;  /* 0x00007600ff0e77ac */ /* 0x000e620008000800 */
[----:B0-----:R-:W-:-:S05]  /*1d130*/  LEA.HI.X.SX32 R17, R19, R6, 0x1, P4 ;  /* 0x0000000613117211 */ /* 0x001fca00020f0eff */
[----:B------:R0:W-:Y:S01]  /*1d140*/  STL [R1+0x4f0], R17 ;  /* 0x0004f01101007387 */ /* 0x0001e20000100800 */
[----:B----4-:R-:W-:Y:S02]  /*1d150*/  SEL R16, R43, R11, !P3 ;  /* 0x0000000b2b107207 */ /* 0x010fe40005800000 */
[----:B------:R-:W-:-:S04]  /*1d160*/  IADD3 R11, P4, PT, R20, R7, RZ ;  /* 0x00000007140b7210 */ /* 0x000fc80007f9e0ff */
[-C--:B------:R-:W-:Y:S02]  /*1d170*/  LEA.HI.X.SX32 R86, R20, R6.reuse, 0x1, P4 ;  /* 0x0000000614567211 */ /* 0x080fe400020f0eff */
[-C--:B------:R-:W-:Y:S01]  /*1d180*/  IADD3 R21, P4, PT, R18, R7.reuse, RZ ;  /* 0x0000000712157210 */ /* 0x080fe20007f9e0ff */
[----:B------:R-:W-:Y:S01]  /*1d190*/  IMAD R19, R16, UR13, RZ ;  /* 0x0000000d10137c24 */ /* 0x000fe2000f8e02ff */
[----:B------:R-:W-:Y:S01]  /*1d1a0*/  STL [R1+0x4fc], R11 ;  /* 0x0004fc0b01007387 */ /* 0x000fe20000100800 */
[----:B------:R-:W-:Y:S01]  /*1d1b0*/  @P2 IMAD.MOV.U32 R16, RZ, RZ, R138 ;  /* 0x000000ffff102224 */ /* 0x000fe200078e008a */
[----:B------:R-:W4:Y:S02]  /*1d1c0*/  LDCU UR13, c[0x0][0x3b0] ;  /* 0x00007600ff0d77ac */ /* 0x000f240008000800 */
[----:B------:R0:W-:Y:S04]  /*1d1d0*/  STL [R1+0x4f8], R86 ;  /* 0x0004f85601007387 */ /* 0x0001e80000100800 */
[----:B------:R-:W4:Y:S04]  /*1d1e0*/  LDL.LU R138, [R1+0x51c] ;  /* 0x00051c00018a7983 */ /* 0x000f280000300800 */
[----:B------:R0:W-:Y:S04]  /*1d1f0*/  STL [R1+0x504], R21 ;  /* 0x0005041501007387 */ /* 0x0001e80000100800 */
[----:B------:R-:W4:Y:S04]  /*1d200*/  LDL.LU R139, [R1+0x524] ;  /* 0x00052400018b7983 */ /* 0x000f280000300800 */
[----:B------:R0:W4:Y:S02]  /*1d210*/  @P2 LDG.E.U8 R73, desc[UR22][R16.64] ;  /* 0x0000001610492981 */ /* 0x000124000c1e1100 */
[----:B0-----:R-:W-:Y:S01]  /*1d220*/  IMAD.MOV.U32 R17, RZ, RZ, R86 ;  /* 0x000000ffff117224 */ /* 0x001fe200078e0056 */
[-C--:B------:R-:W-:Y:S01]  /*1d230*/  LEA.HI.X.SX32 R86, R18, R6.reuse, 0x1, P4 ;  /* 0x0000000612567211 */ /* 0x080fe200020f0eff */
[----:B------:R-:W-:Y:S01]  /*1d240*/  @P2 IMAD.MOV.U32 R16, RZ, RZ, R11 ;  /* 0x000000ffff102224 */ /* 0x000fe200078e000b */
[C---:B------:R-:W-:Y:S01]  /*1d250*/  IADD3 R20, P4, PT, R19.reuse, R7, RZ ;  /* 0x0000000713147210 */ /* 0x040fe20007f9e0ff */
[----:B------:R-:W4:Y:S03]  /*1d260*/  LDL.LU R11, [R1+0x520] ;  /* 0x00052000010b7983 */ /* 0x000f260000300800 */
[----:B------:R-:W-:Y:S01]  /*1d270*/  LEA.HI.X.SX32 R19, R19, R6, 0x1, P4 ;  /* 0x0000000613137211 */ /* 0x000fe200020f0eff */
[----:B------:R0:W4:Y:S01]  /*1d280*/  @P2 LDG.E.U8 R38, desc[UR22][R16.64] ;  /* 0x0000001610262981 */ /* 0x000122000c1e1100 */
[----:B------:R-:W-:-:S02]  /*1d290*/  ISETP.GT.U32.AND P4, PT, R8, R12, PT ;  /* 0x0000000c0800720c */ /* 0x000fc40003f84070 */
[----:B------:R-:W-:Y:S01]  /*1d2a0*/  PRMT R60, RZ, 0x7610, R60 ;  /* 0x00007610ff3c7816 */ /* 0x000fe2000000003c */
[----:B0-----:R-:W-:Y:S02]  /*1d2b0*/  @P2 IMAD.MOV.U32 R16, RZ, RZ, R21 ;  /* 0x000000ffff102224 */ /* 0x001fe400078e0015 */
[----:B------:R-:W-:-:S05]  /*1d2c0*/  @P2 IMAD.MOV.U32 R17, RZ, RZ, R86 ;  /* 0x000000ffff112224 */ /* 0x000fca00078e0056 */
[----:B------:R0:W4:Y:S01]  /*1d2d0*/  @P2 LDG.E.U8 R48, desc[UR22][R16.64] ;  /* 0x0000001610302981 */ /* 0x000122000c1e1100 */
[----:B--2---:R-:W-:Y:S02]  /*1d2e0*/  SEL R18, R43, R87, !P3 ;  /* 0x000000572b127207 */ /* 0x004fe40005800000 */
[----:B------:R-:W-:-:S03]  /*1d2f0*/  @!P4 IMAD.IADD R12, R12, 0x1, -R8 ;  /* 0x000000010c0cc824 */ /* 0x000fc600078e0a08 */
[----:B------:R-:W-:Y:S01]  /*1d300*/  IMAD R18, R18, UR4, RZ ;  /* 0x0000000412127c24 */ /* 0x000fe2000f8e02ff */
[----:B------:R2:W-:Y:S01]  /*1d310*/  STL [R1+0x500], R86 ;  /* 0x0005005601007387 */ /* 0x0005e20000100800 */
[----:B------:R-:W-:Y:S01]  /*1d320*/  PRMT R72, RZ, 0x7610, R72 ;  /* 0x00007610ff487816 */ /* 0x000fe20000000048 */
[----:B------:R-:W1:Y:S01]  /*1d330*/  LDCU UR4, c[0x0][0x3b0] ;  /* 0x00007600ff0477ac */ /* 0x000e620008000800 */
[----:B0-----:R-:W-:Y:S02]  /*1d340*/  @P2 IMAD.MOV.U32 R16, RZ, RZ, R20 ;  /* 0x000000ffff102224 */ /* 0x001fe400078e0014 */
[----:B------:R-:W-:Y:S01]  /*1d350*/  @P2 IMAD.MOV.U32 R17, RZ, RZ, R19 ;  /* 0x000000ffff112224 */ /* 0x000fe200078e0013 */
[----:B------:R-:W-:-:S04]  /*1d360*/  IADD3 R21, P4, PT, R18, R7, RZ ;  /* 0x0000000712157210 */ /* 0x000fc80007f9e0ff */
[----:B------:R3:W4:Y:S01]  /*1d370*/  @P2 LDG.E.U8 R60, desc[UR22][R16.64] ;  /* 0x00000016103c2981 */ /* 0x000722000c1e1100 */
[----:B--2---:R-:W-:-:S03]  /*1d380*/  LEA.HI.X.SX32 R86, R18, R6, 0x1, P4 ;  /* 0x0000000612567211 */ /* 0x004fc600020f0eff */
[----:B------:R-:W-:Y:S04]  /*1d390*/  STL [R1+0x50c], R20 ;  /* 0x00050c1401007387 */ /* 0x000fe80000100800 */
[----:B------:R1:W-:Y:S04]  /*1d3a0*/  STL [R1+0x508], R19 ;  /* 0x0005081301007387 */ /* 0x0003e80000100800 */
[----:B------:R-:W-:Y:S04]  /*1d3b0*/  STL [R1+0x514], R21 ;  /* 0x0005141501007387 */ /* 0x000fe80000100800 */
[----:B------:R0:W-:Y:S01]  /*1d3c0*/  STL [R1+0x510], R86 ;  /* 0x0005105601007387 */ /* 0x0001e20000100800 */
[----:B---3--:R-:W-:-:S05]  /*1d3d0*/  SEL R16, R43, R3, !P3 ;  /* 0x000000032b107207 */ /* 0x008fca0005800000 */
[----:B-1----:R-:W-:Y:S01]  /*1d3e0*/  IMAD R19, R16, UR5, RZ ;  /* 0x0000000510137c24 */ /* 0x002fe2000f8e02ff */
[----:B------:R-:W-:Y:S02]  /*1d3f0*/  PRMT R37, RZ, 0x7610, R37 ;  /* 0x00007610ff257816 */ /* 0x000fe40000000025 */
[----:B------:R-:W-:Y:S01]  /*1d400*/  SEL R17, R43, R137, !P3 ;  /* 0x000000892b117207 */ /* 0x000fe20005800000 */
[----:B------:R-:W-:Y:S01]  /*1d410*/  @P2 IMAD.MOV.U32 R16, RZ, RZ, R21 ;  /* 0x000000ffff102224 */ /* 0x000fe200078e0015 */
[----:B------:R-:W-:Y:S01]  /*1d420*/  IADD3 R3, P4, PT, R19, R7, RZ ;  /* 0x0000000713037210 */ /* 0x000fe20007f9e0ff */
[----:B------:R-:W1:Y:S02]  /*1d430*/  LDCU UR5, c[0x0][0x3b0] ;  /* 0x00007600ff0577ac */ /* 0x000e640008000800 */
[----:B----4-:R-:W-:Y:S02]  /*1d440*/  IMAD R20, R17, UR13, RZ ;  /* 0x0000000d11147c24 */ /* 0x010fe4000f8e02ff */
[----:B------:R-:W-:Y:S01]  /*1d450*/  @P2 IMAD.MOV.U32 R17, RZ, RZ, R86 ;  /* 0x000000ffff112224 */ /* 0x000fe200078e0056 */
[----:B------:R2:W-:Y:S01]  /*1d460*/  STL [R1+0x51c], R3 ;  /* 0x00051c0301007387 */ /* 0x0005e20000100800 */
[----:B------:R-:W-:Y:S01]  /*1d470*/  PRMT R47, RZ, 0x7610, R47 ;  /* 0x00007610ff2f7816 */ /* 0x000fe2000000002f */
[----:B------:R-:W3:Y:S02]  /*1d480*/  LDCU UR13, c[0x0][0x3b0] ;  /* 0x00007600ff0d77ac */ /* 0x000ee40008000800 */
[----:B------:R4:W3:Y:S02]  /*1d490*/  @P2 LDG.E.U8 R72, desc[UR22][R16.64] ;  /* 0x0000001610482981 */ /* 0x0008e4000c1e1100 */
[----:B----4-:R-:W-:-:S02]  /*1d4a0*/  SEL R16, R43, R139, !P3 ;  /* 0x0000008b2b107207 */ /* 0x010fc40005800000 */
[----:B------:R-:W4:Y:S01]  /*1d4b0*/  LDL.LU R139, [R1+0x540] ;  /* 0x00054000018b7983 */ /* 0x000f220000300800 */
[----:B------:R-:W-:Y:S02]  /*1d4c0*/  SEL R18, R43, R138, !P3 ;  /* 0x0000008a2b127207 */ /* 0x000fe40005800000 */
[-C--:B------:R-:W-:Y:S02]  /*1d4d0*/  LEA.HI.X.SX32 R17, R19, R6.reuse, 0x1, P4 ;  /* 0x0000000613117211 */ /* 0x080fe400020f0eff */
[----:B0-----:R-:W-:Y:S01]  /*1d4e0*/  IADD3 R86, P4, PT, R20, R7, RZ ;  /* 0x0000000714567210 */ /* 0x001fe20007f9e0ff */
[----:B------:R-:W-:Y:S02]  /*1d4f0*/  IMAD R21, R18, UR14, RZ ;  /* 0x0000000e12157c24 */ /* 0x000fe4000f8e02ff */
[----:B------:R-:W-:Y:S01]  /*1d500*/  IMAD R19, R16, UR4, RZ ;  /* 0x0000000410137c24 */ /* 0x000fe2000f8e02ff */
[----:B------:R-:W-:Y:S01]  /*1d510*/  LEA.HI.X.SX32 R87, R20, R6, 0x1, P4 ;  /* 0x0000000614577211 */ /* 0x000fe200020f0eff */
[----:B------:R-:W-:Y:S01]  /*1d520*/  @P2 IMAD.MOV.U32 R16, RZ, RZ, R3 ;  /* 0x000000ffff102224 */ /* 0x000fe200078e0003 */
[----:B------:R0:W-:Y:S01]  /*1d530*/  STL [R1+0x518], R17 ;  /* 0x0005181101007387 */ /* 0x0001e20000100800 */
[----:B------:R-:W1:Y:S03]  /*1d540*/  LDCU UR4, c[0x0][0x3b0] ;  /* 0x00007600ff0477ac */ /* 0x000e660008000800 */
[----:B------:R0:W4:Y:S01]  /*1d550*/  @P2 LDG.E.U8 R37, desc[UR22][R16.64] ;  /* 0x0000001610252981 */ /* 0x000122000c1e1100 */
[----:B------:R-:W-:-:S02]  /*1d560*/  SEL R18, R43, R11, !P3 ;  /* 0x0000000b2b127207 */ /* 0x000fc40005800000 */
[----:B------:R-:W-:-:S03]  /*1d570*/  IADD3 R11, P4, PT, R21, R7, RZ ;  /* 0x00000007150b7210 */ /* 0x000fc60007f9e0ff */
[----:B------:R-:W-:Y:S01]  /*1d580*/  IMAD R18, R18, UR15, RZ ;  /* 0x0000000f12127c24 */ /* 0x000fe2000f8e02ff */
[-C--:B--2---:R-:W-:Y:S02]  /*1d590*/  LEA.HI.X.SX32 R3, R21, R6.reuse, 0x1, P4 ;  /* 0x0000000615037211 */ /* 0x084fe400020f0eff */
[C---:B------:R-:W-:Y:S01]  /*1d5a0*/  IADD3 R137, P4, PT, R19.reuse, R7, RZ ;  /* 0x0000000713897210 */ /* 0x040fe20007f9e0ff */
[----:B0-----:R-:W-:Y:S02]  /*1d5b0*/  @P2 IMAD.MOV.U32 R16, RZ, RZ, R86 ;  /* 0x000000ffff102224 */ /* 0x001fe400078e0056 */
[----:B------:R-:W-:Y:S01]  /*1d5c0*/  @P2 IMAD.MOV.U32 R17, RZ, RZ, R87 ;  /* 0x000000ffff112224 */ /* 0x000fe200078e0057 */
[----:B------:R0:W-:Y:S01]  /*1d5d0*/  STL [R1+0x524], R86 ;  /* 0x0005245601007387 */ /* 0x0001e20000100800 */
[----:B------:R-:W-:-:S03]  /*1d5e0*/  LEA.HI.X.SX32 R138, R19, R6, 0x1, P4 ;  /* 0x00000006138a7211 */ /* 0x000fc600020f0eff */
[----:B------:R2:W-:Y:S01]  /*1d5f0*/  STL [R1+0x520], R87 ;  /* 0x0005205701007387 */ /* 0x0005e20000100800 */
[----:B------:R-:W-:-:S03]  /*1d600*/  PRMT R59, RZ, 0x7610, R59 ;  /* 0x00007610ff3b7816 */ /* 0x000fc6000000003b */
[----:B------:R1:W4:Y:S01]  /*1d610*/  @P2 LDG.E.U8 R47, desc[UR22][R16.64] ;  /* 0x00000016102f2981 */ /* 0x000322000c1e1100 */
[----:B0-----:R-:W-:-:S03]  /*1d620*/  IADD3 R86, P4, PT, R18, R7, RZ ;  /* 0x0000000712567210 */ /* 0x001fc60007f9e0ff */
[----:B------:R0:W-:Y:S01]  /*1d630*/  STL [R1+0x52c], R11 ;  /* 0x00052c0b01007387 */ /* 0x0001e20000100800 */
[----:B--2---:R-:W-:Y:S01]  /*1d640*/  LEA.HI.X.SX32 R87, R18, R6, 0x1, P4 ;  /* 0x0000000612577211 */ /* 0x004fe200020f0eff */
[----:B-1----:R-:W-:Y:S02]  /*1d650*/  @P2 IMAD.MOV.U32 R16, RZ, RZ, R11 ;  /* 0x000000ffff102224 */ /* 0x002fe400078e000b */
[----:B------:R-:W-:Y:S01]  /*1d660*/  @P2 IMAD.MOV.U32 R17, RZ, RZ, R3 ;  /* 0x000000ffff112224 */ /* 0x000fe200078e0003 */
[----:B0-----:R-:W0:Y:S01]  /*1d670*/  S2R R11, SR_CgaCtaId ;  /* 0x00000000000b7919 */ /* 0x001e220000008800 */
[----:B------:R-:W-:Y:S02]  /*1d680*/  ISETP.GT.U32.AND P4, PT, R8, R13, PT ;  /* 0x0000000d0800720c */ /* 0x000fe40003f84070 */
[----:B------:R-:W-:Y:S01]  /*1d690*/  PRMT R71, RZ, 0x7610, R71 ;  /* 0x00007610ff477816 */ /* 0x000fe20000000047 */
[----:B------:R1:W2:Y:S02]  /*1d6a0*/  @P2 LDG.E.U8 R59, desc[UR22][R16.64] ;  /* 0x00000016103b2981 */ /* 0x0002a4000c1e1100 */
[----:B-1----:R-:W-:-:S02]  /*1d6b0*/  @P2 IMAD.MOV.U32 R16, RZ, RZ, R137 ;  /* 0x000000ffff102224 */ /* 0x002fc400078e0089 */
[----:B------:R-:W-:-:S05]  /*1d6c0*/  @P2 IMAD.MOV.U32 R17, RZ, RZ, R138 ;  /* 0x000000ffff112224 */ /* 0x000fca00078e008a */
[----:B------:R1:W2:Y:S01]  /*1d6d0*/  @P2 LDG.E.U8 R71, desc[UR22][R16.64] ;  /* 0x0000001610472981 */ /* 0x0002a2000c1e1100 */
[----:B------:R-:W-:Y:S01]  /*1d6e0*/  @!P4 IMAD.IADD R13, R13, 0x1, -R8 ;  /* 0x000000010d0dc824 */ /* 0x000fe200078e0a08 */
[----:B------:R-:W-:Y:S01]  /*1d6f0*/  SEL R15, R43, R15, !P3 ;  /* 0x0000000f2b0f7207 */ /* 0x000fe20005800000 */
[----:B------:R-:W-:Y:S01]  /*1d700*/  @!P6 IMAD.MOV R10, RZ, RZ, -R10 ;  /* 0x000000ffff0ae224 */ /* 0x000fe200078e0a0a */
[----:B------:R-:W-:Y:S02]  /*1d710*/  STL [R1+0x528], R3 ;  /* 0x0005280301007387 */ /* 0x000fe40000100800 */
[----:B------:R-:W-:Y:S02]  /*1d720*/  ISETP.GT.U32.AND P4, PT, R8, R13, PT ;  /* 0x0000000d0800720c */ /* 0x000fe40003f84070 */
[----:B------:R3:W-:Y:S01]  /*1d730*/  STL [R1+0x534], R137 ;  /* 0x0005348901007387 */ /* 0x0007e20000100800 */
[----:B------:R-:W-:Y:S01]  /*1d740*/  IMAD R15, R15, UR5, RZ ;  /* 0x000000050f0f7c24 */ /* 0x000fe2000f8e02ff */
[----:B------:R-:W-:Y:S01]  /*1d750*/  PRMT R36, RZ, 0x7610, R36 ;  /* 0x00007610ff247816 */ /* 0x000fe20000000024 */
[----:B-1----:R-:W-:Y:S01]  /*1d760*/  @P2 IMAD.MOV.U32 R17, RZ, RZ, R87 ;  /* 0x000000ffff112224 */ /* 0x002fe200078e0057 */
[----:B------:R1:W-:Y:S01]  /*1d770*/  STL [R1+0x530], R138 ;  /* 0x0005308a01007387 */ /* 0x0003e20000100800 */
[----:B------:R-:W-:Y:S01]  /*1d780*/  @!P5 IMAD.MOV R12, RZ, RZ, -R12 ;  /* 0x000000ffff0cd224 */ /* 0x000fe200078e0a0c */
[----:B------:R-:W-:Y:S01]  /*1d790*/  SEL R10, R43, R10, !P3 ;  /* 0x0000000a2b0a7207 */ /* 0x000fe20005800000 */
[----:B------:R-:W1:Y:S01]  /*1d7a0*/  LDCU UR5, c[0x0][0x3b0] ;  /* 0x00007600ff0577ac */ /* 0x000e620008000800 */
[----:B------:R1:W-:Y:S01]  /*1d7b0*/  STL [R1+0x53c], R86 ;  /* 0x00053c5601007387 */ /* 0x0003e20000100800 */
[----:B0-----:R-:W-:Y:S01]  /*1d7c0*/  IMAD.SHL.U32 R11, R11, 0x100, RZ ;  /* 0x000001000b0b7824 */ /* 0x001fe200078e00ff */
[----:B------:R-:W-:-:S02]  /*1d7d0*/  PRMT R34, RZ, 0x7610, R34 ;  /* 0x00007610ff227816 */ /* 0x000fc40000000022 */
[----:B------:R0:W-:Y:S01]  /*1d7e0*/  STL [R1+0x538], R87 ;  /* 0x0005385701007387 */ /* 0x0001e20000100800 */
[----:B------:R-:W-:Y:S01]  /*1d7f0*/  SEL R12, R43, R12, !P3 ;  /* 0x0000000c2b0c7207 */ /* 0x000fe20005800000 */
[----:B---3--:R-:W-:Y:S02]  /*1d800*/  IMAD R10, R10, UR13, RZ ;  /* 0x0000000d0a0a7c24 */ /* 0x008fe4000f8e02ff */
[----:B------:R-:W-:Y:S01]  /*1d810*/  @!P4 IMAD.IADD R13, R13, 0x1, -R8 ;  /* 0x000000010d0dc824 */ /* 0x000fe200078e0a08 */
[----:B------:R-:W-:Y:S02]  /*1d820*/  ISETP.GT.U32.AND P4, PT, R8, R14, PT ;  /* 0x0000000e0800720c */ /* 0x000fe40003f84070 */
[----:B------:R-:W-:Y:S01]  /*1d830*/  LOP3.LUT R11, R11, 0x100, RZ, 0xc0, !PT ;  /* 0x000001000b0b7812 */ /* 0x000fe200078ec0ff */
[----:B------:R-:W-:Y:S01]  /*1d840*/  @!P0 IMAD.MOV R13, RZ, RZ, -R13 ;  /* 0x000000ffff0d8224 */ /* 0x000fe200078e0a0d */
[----:B------:R-:W-:-:S04]  /*1d850*/  PRMT R35, RZ, 0x7610, R35 ;  /* 0x00007610ff237816 */ /* 0x000fc80000000023 */
[----:B------:R-:W-:Y:S02]  /*1d860*/  SEL R13, R43, R13, !P3 ;  /* 0x0000000d2b0d7207 */ /* 0x000fe40005800000 */
[----:B------:R-:W-:-:S03]  /*1d870*/  PRMT R33, RZ, 0x7610, R33 ;  /* 0x00007610ff217816 */ /* 0x000fc60000000021 */
[----:B------:R-:W-:Y:S01]  /*1d880*/  @!P4 IMAD.IADD R14, R14, 0x1, -R8 ;  /* 0x000000010e0ec824 */ /* 0x000fe200078e0a08 */
[----:B------:R-:W-:Y:S02]  /*1d890*/  PRMT R31, RZ, 0x7610, R31 ;  /* 0x00007610ff1f7816 */ /* 0x000fe4000000001f */
[----:B------:R-:W-:Y:S02]  /*1d8a0*/  PRMT R32, RZ, 0x7610, R32 ;  /* 0x00007610ff207816 */ /* 0x000fe40000000020 */
[----:B------:R-:W-:Y:S02]  /*1d8b0*/  PRMT R30, RZ, 0x7610, R30 ;  /* 0x00007610ff1e7816 */ /* 0x000fe4000000001e */
[----:B------:R-:W-:Y:S02]  /*1d8c0*/  PRMT R29, RZ, 0x7610, R29 ;  /* 0x00007610ff1d7816 */ /* 0x000fe4000000001d */
[----:B------:R-:W-:Y:S02]  /*1d8d0*/  PRMT R28, RZ, 0x7610, R28 ;  /* 0x00007610ff1c7816 */ /* 0x000fe4000000001c */
[----:B------:R-:W-:-:S02]  /*1d8e0*/  PRMT R27, RZ, 0x7610, R27 ;  /* 0x00007610ff1b7816 */ /* 0x000fc4000000001b */
[----:B----4-:R-:W-:-:S05]  /*1d8f0*/  SEL R16, R43, R139, !P3 ;  /* 0x0000008b2b107207 */ /* 0x010fca0005800000 */
[----:B------:R-:W-:Y:S01]  /*1d900*/  IMAD R18, R16, UR4, RZ ;  /* 0x0000000410127c24 */ /* 0x000fe2000f8e02ff */
[----:B------:R-:W3:Y:S01]  /*1d910*/  LDCU UR4, c[0x0][0x3b0] ;  /* 0x00007600ff0477ac */ /* 0x000ee20008000800 */
[----:B------:R-:W-:-:S03]  /*1d920*/  @P2 IMAD.MOV.U32 R16, RZ, RZ, R86 ;  /* 0x000000ffff102224 */ /* 0x000fc600078e0056 */
[CC--:B------:R-:W-:Y:S02]  /*1d930*/  IADD3 R137, P6, PT, R18.reuse, R7.reuse, RZ ;  /* 0x0000000712897210 */ /* 0x0c0fe40007fde0ff */
[----:B------:R4:W2:Y:S02]  /*1d940*/  @P2 LDG.E.U8 R36, desc[UR22][R16.64] ;  /* 0x0000001610242981 */ /* 0x0008a4000c1e1100 */
[-C--:B-1----:R-:W-:Y:S02]  /*1d950*/  LEA.HI.X.SX32 R138, R18, R6.reuse, 0x1, P6 ;  /* 0x00000006128a7211 */ /* 0x082fe400030f0eff */
[C---:B------:R-:W-:Y:S01]  /*1d960*/  IADD3 R86, P6, PT, R15.reuse, R7, RZ ;  /* 0x000000070f567210 */ /* 0x040fe20007fde0ff */
[----:B------:R-:W-:Y:S03]  /*1d970*/  STL [R1+0x544], R137 ;  /* 0x0005448901007387 */ /* 0x000fe60000100800 */
[----:B0-----:R-:W-:Y:S01]  /*1d980*/  LEA.HI.X.SX32 R87, R15, R6, 0x1, P6 ;  /* 0x000000060f577211 */ /* 0x001fe200030f0eff */
[----:B----4-:R-:W-:-:S02]  /*1d990*/  @P2 IMAD.MOV.U32 R16, RZ, RZ, R137 ;  /* 0x000000ffff102224 */ /* 0x010fc400078e0089 */
[----:B------:R-:W-:Y:S01]  /*1d9a0*/  @P2 IMAD.MOV.U32 R17, RZ, RZ, R138 ;  /* 0x000000ffff112224 */ /* 0x000fe200078e008a */
[----:B------:R-:W-:Y:S01]  /*1d9b0*/  STL [R1+0x540], R138 ;  /* 0x0005408a01007387 */ /* 0x000fe20000100800 */
[----:B---3--:R-:W-:-:S03]  /*1d9c0*/  IMAD R15, R12, UR4, RZ ;  /* 0x000000040c0f7c24 */ /* 0x008fc6000f8e02ff */
[----:B------:R-:W-:Y:S01]  /*1d9d0*/  STL [R1+0x54c], R86 ;  /* 0x00054c5601007387 */ /* 0x000fe20000100800 */
[----:B------:R-:W-:Y:S01]  /*1d9e0*/  LOP3.LUT R12, R0, 0xdf, R11, 0xfe, !PT ;  /* 0x000000df000c7812 */ /* 0x000fe200078efe0b */
[----:B------:R-:W0:Y:S02]  /*1d9f0*/  LDCU UR4, c[0x0][0x3b0] ;  /* 0x00007600ff0477ac */ /* 0x000e240008000800 */
[----:B------:R1:W3:Y:S04]  /*1da00*/  @P2 LDG.E.U8 R34, desc[UR22][R16.64] ;  /* 0x0000001610222981 */ /* 0x0002e8000c1e1100 */
[----:B------:R4:W-:Y:S01]  /*1da10*/  STL [R1+0x548], R87 ;  /* 0x0005485701007387 */ /* 0x0009e20000100800 */
[----:B-1----:R-:W-:Y:S02]  /*1da20*/  @P2 IMAD.MOV.U32 R17, RZ, RZ, R87 ;  /* 0x000000ffff112224 */ /* 0x002fe400078e0057 */
[----:B------:R-:W-:Y:S01]  /*1da30*/  @P2 IMAD.MOV.U32 R16, RZ, RZ, R86 ;  /* 0x000000ffff102224 */ /* 0x000fe200078e0056 */
[----:B----4-:R-:W-:-:S02]  /*1da40*/  IADD3 R87, P5, PT, R10, R7, RZ ;  /* 0x000000070a577210 */ /* 0x010fc40007fbe0ff */
[C---:B------:R-:W-:Y:S02]  /*1da50*/  IADD3 R86, P0, PT, R15.reuse, R7, RZ ;  /* 0x000000070f567210 */ /* 0x040fe40007f1e0ff */
[----:B------:R1:W4:Y:S01]  /*1da60*/  @P2 LDG.E.U8 R35, desc[UR22][R16.64] ;  /* 0x0000001610232981 */ /* 0x000322000c1e1100 */
[----:B------:R-:W-:Y:S02]  /*1da70*/  LEA.HI.X.SX32 R137, R10, R6, 0x1, P5 ;  /* 0x000000060a897211 */ /* 0x000fe400028f0eff */
[----:B------:R-:W-:Y:S01]  /*1da80*/  IABS R10, R12 ;  /* 0x0000000c000a7213 */ /* 0x000fe20000000000 */
[----:B------:R0:W-:Y:S01]  /*1da90*/  STL [R1+0x554], R87 ;  /* 0x0005545701007387 */ /* 0x0001e20000100800 */
[----:B-1----:R-:W-:Y:S01]  /*1daa0*/  @P2 IMAD.MOV.U32 R16, RZ, RZ, R87 ;  /* 0x000000ffff102224 */ /* 0x002fe200078e0057 */
[----:B0-----:R-:W-:Y:S01]  /*1dab0*/  LEA.HI.X.SX32 R87, R15, R6, 0x1, P0 ;  /* 0x000000060f577211 */ /* 0x001fe200000f0eff */
[----:B------:R-:W-:Y:S02]  /*1dac0*/  IMAD R15, R13, UR5, RZ ;  /* 0x000000050d0f7c24 */ /* 0x000fe4000f8e02ff */
[----:B------:R-:W-:Y:S01]  /*1dad0*/  @P2 IMAD.MOV.U32 R17, RZ, RZ, R137 ;  /* 0x000000ffff112224 */ /* 0x000fe200078e0089 */
[----:B------:R-:W-:Y:S01]  /*1dae0*/  LOP3.LUT R139, R0, 0xde, R11, 0xfe, !PT ;  /* 0x000000de008b7812 */ /* 0x000fe200078efe0b */
[----:B------:R-:W-:Y:S01]  /*1daf0*/  IMAD.HI.U32 R13, R9, R10, RZ ;  /* 0x0000000a090d7227 */ /* 0x000fe200078e00ff */
[C---:B------:R-:W-:Y:S01]  /*1db00*/  ISETP.GT.U32.AND P0, PT, R8.reuse, R14, PT ;  /* 0x0000000e0800720c */ /* 0x040fe20003f04070 */
[----:B------:R-:W-:Y:S01]  /*1db10*/  STL [R1+0x550], R137 ;  /* 0x0005508901007387 */ /* 0x000fe20000100800 */
[----:B------:R-:W-:Y:S01]  /*1db20*/  PRMT R26, RZ, 0x7610, R26 ;  /* 0x00007610ff1a7816 */ /* 0x000fe2000000001a */
[----:B------:R-:W-:Y:S01]  /*1db30*/  IMAD.MOV R13, RZ, RZ, -R13 ;  /* 0x000000ffff0d7224 */ /* 0x000fe200078e0a0d */
[----:B------:R-:W-:Y:S01]  /*1db40*/  PRMT R25, RZ, 0x7610, R25 ;  /* 0x00007610ff197816 */ /* 0x000fe20000000019 */
[----:B------:R0:W2:Y:S01]  /*1db50*/  @P2 LDG.E.U8 R33, desc[UR22][R16.64] ;  /* 0x0000001610212981 */ /* 0x0000a2000c1e1100 */
[----:B------:R-:W-:Y:S01]  /*1db60*/  ISETP.GE.AND P4, PT, R139, RZ, PT ;  /* 0x000000ff8b00720c */ /* 0x000fe20003f86270 */
[----:B------:R-:W-:Y:S01]  /*1db70*/  IMAD R10, R8, R13, R10 ;  /* 0x0000000d080a7224 */ /* 0x000fe200078e020a */
[----:B------:R-:W-:Y:S01]  /*1db80*/  PRMT R24, RZ, 0x7610, R24 ;  /* 0x00007610ff187816 */ /* 0x000fe20000000018 */
[----:B------:R1:W-:Y:S01]  /*1db90*/  STL [R1+0x55c], R86 ;  /* 0x00055c5601007387 */ /* 0x0003e20000100800 */
[----:B------:R-:W-:Y:S01]  /*1dba0*/  PRMT R23, RZ, 0x7610, R23 ;  /* 0x00007610ff177816 */ /* 0x000fe20000000017 */
[----:B------:R-:W2:Y:S01]  /*1dbb0*/  LDCU UR5, c[0x0][0x3b0] ;  /* 0x00007600ff0577ac */ /* 0x000ea20008000800 */
[----:B0-----:R-:W-:Y:S01]  /*1dbc0*/  @P2 IMAD.MOV.U32 R16, RZ, RZ, R86 ;  /* 0x000000ffff102224 */ /* 0x001fe200078e0056 */
[----:B-1----:R-:W-:-:S04]  /*1dbd0*/  IADD3 R86, P5, PT, R15, R7, RZ ;  /* 0x000000070f567210 */ /* 0x002fc80007fbe0ff */
[----:B------:R-:W-:Y:S02]  /*1dbe0*/  LEA.HI.X.SX32 R15, R15, R6, 0x1, P5 ;  /* 0x000000060f0f7211 */ /* 0x000fe400028f0eff */
[----:B------:R-:W-:Y:S01]  /*1dbf0*/  ISETP.GT.U32.AND P5, PT, R8, R10, PT ;  /* 0x0000000a0800720c */ /* 0x000fe20003fa4070 */
[----:B------:R-:W-:Y:S01]  /*1dc00*/  @!P0 IMAD.IADD R14, R14, 0x1, -R8 ;  /* 0x000000010e0e8824 */ /* 0x000fe200078e0a08 */
[----:B------:R-:W-:-:S03]  /*1dc10*/  LOP3.LUT R13, R0, 0xe4, R11, 0xfe, !PT ;  /* 0x000000e4000d7812 */ /* 0x000fc600078efe0b */
[----:B------:R-:W-:Y:S02]  /*1dc20*/  @!P4 IMAD.MOV R14, RZ, RZ, -R14 ;  /* 0x000000ffff0ec224 */ /* 0x000fe400078e0a0e */
[----:B------:R-:W-:Y:S01]  /*1dc30*/  @P2 IMAD.MOV.U32 R17, RZ, RZ, R87 ;  /* 0x000000ffff112224 */ /* 0x000fe200078e0057 */
[----:B------:R-:W-:Y:S02]  /*1dc40*/  ISETP.GE.AND P0, PT, R12, RZ, PT ;  /* 0x000000ff0c00720c */ /* 0x000fe40003f06270 */
[----:B------:R-:W-:Y:S01]  /*1dc50*/  SEL R14, R43, R14, !P3 ;  /* 0x0000000e2b0e7207 */ /* 0x000fe20005800000 */
[----:B------:R-:W-:Y:S01]  /*1dc60*/  STL [R1+0x558], R87 ;  /* 0x0005585701007387 */ /* 0x000fe20000100800 */
[----:B------:R-:W-:Y:S01]  /*1dc70*/  IABS R12, R13 ;  /* 0x0000000d000c7213 */ /* 0x000fe20000000000 */
[----:B------:R-:W-:Y:S02]  /*1dc80*/  @!P5 IMAD.IADD R10, R10, 0x1, -R8 ;  /* 0x000000010a0ad824 */ /* 0x000fe400078e0a08 */
[----:B------:R0:W2:Y:S04]  /*1dc90*/  @P2 LDG.E.U8 R31, desc[UR22][R16.64] ;  /* 0x00000016101f2981 */ /* 0x0000a8000c1e1100 */
[----:B------:R-:W-:Y:S01]  /*1dca0*/  STL [R1+0x564], R86 ;  /* 0x0005645601007387 */ /* 0x000fe20000100800 */
[----:B------:R-:W-:-:S03]  /*1dcb0*/  ISETP.GT.U32.AND P5, PT, R8, R10, PT ;  /* 0x0000000a0800720c */ /* 0x000fc60003fa4070 */
[----:B------:R1:W-:Y:S01]  /*1dcc0*/  STL [R1+0x560], R15 ;  /* 0x0005600f01007387 */ /* 0x0003e20000100800 */
[----:B0-----:R-:W-:Y:S02]  /*1dcd0*/  @P2 IMAD.MOV.U32 R16, RZ, RZ, R86 ;  /* 0x000000ffff102224 */ /* 0x001fe400078e0056 */
[----:B------:R-:W-:-:S05]  /*1dce0*/  @P2 IMAD.MOV.U32 R17, RZ, RZ, R15 ;  /* 0x000000ffff112224 */ /* 0x000fca00078e000f */
[----:B------:R0:W2:Y:S01]  /*1dcf0*/  @P2 LDG.E.U8 R32, desc[UR22][R16.64] ;  /* 0x0000001610202981 */ /* 0x0000a2000c1e1100 */
[----:B-1----:R-:W-:Y:S01]  /*1dd00*/  IMAD R15, R14, UR4, RZ ;  /* 0x000000040e0f7c24 */ /* 0x002fe2000f8e02ff */
[----:B------:R-:W1:Y:S01]  /*1dd10*/  LDCU UR4, c[0x0][0x3b0] ;  /* 0x00007600ff0477ac */ /* 0x000e620008000800 */
[----:B------:R-:W-:-:S03]  /*1dd20*/  IMAD.HI.U32 R14, R9, R12, RZ ;  /* 0x0000000c090e7227 */ /* 0x000fc600078e00ff */
[----:B------:R-:W-:Y:S01]  /*1dd30*/  IADD3 R86, P4, PT, R15, R7, RZ ;  /* 0x000000070f567210 */ /* 0x000fe20007f9e0ff */
[----:B0-----:R-:W-:-:S04]  /*1dd40*/  IMAD.MOV R16, RZ, RZ, -R14 ;  /* 0x000000ffff107224 */ /* 0x001fc800078e0a0e */
[----:B------:R-:W-:Y:S01]  /*1dd50*/  IMAD R12, R8, R16, R12 ;  /* 0x00000010080c7224 */ /* 0x000fe200078e020c */
[----:B------:R-:W-:Y:S01]  /*1dd60*/  LEA.HI.X.SX32 R87, R15, R6, 0x1, P4 ;  /* 0x000000060f577211 */ /* 0x000fe200020f0eff */
[----:B------:R-:W-:-:S03]  /*1dd70*/  @!P5 IMAD.IADD R10, R10, 0x1, -R8 ;  /* 0x000000010a0ad824 */ /* 0x000fc600078e0a08 */
[----:B------:R-:W-:Y:S01]  /*1dd80*/  ISETP.GT.U32.AND P5, PT, R8, R12, PT ;  /* 0x0000000c0800720c */ /* 0x000fe20003fa4070 */
[----:B------:R-:W-:Y:S01]  /*1dd90*/  @P2 IMAD.MOV.U32 R14, RZ, RZ, R86 ;  /* 0x000000ffff0e2224 */ /* 0x000fe200078e0056 */
[----:B------:R-:W-:Y:S01]  /*1dda0*/  ISETP.GE.AND P4, PT, R13, RZ, PT ;  /* 0x000000ff0d00720c */ /* 0x000fe20003f86270 */
[----:B------:R-:W-:Y:S01]  /*1ddb0*/  @P2 IMAD.MOV.U32 R15, RZ, RZ, R87 ;  /* 0x000000ffff0f2224 */ /* 0x000fe200078e0057 */
[----:B------:R-:W-:Y:S01]  /*1ddc0*/  LOP3.LUT R13, R0, 0xe5, R11, 0xfe, !PT ;  /* 0x000000e5000d7812 */ /* 0x000fe200078efe0b */
[----:B------:R-:W-:-:S03]  /*1ddd0*/  @!P0 IMAD.MOV R10, RZ, RZ, -R10 ;  /* 0x000000ffff0a8224 */ /* 0x000fc600078e0a0a */
[----:B------:R0:W2:Y:S05]  /*1dde0*/  @P2 LDG.E.U8 R30, desc[UR22][R14.64] ;  /* 0x000000160e1e2981 */ /* 0x0000aa000c1e1100 */
[----:B------:R-:W-:Y:S01]  /*1ddf0*/  @!P5 IMAD.IADD R12, R12, 0x1, -R8 ;  /* 0x000000010c0cd824 */ /* 0x000fe200078e0a08 */
[----:B0-----:R-:W-:Y:S02]  /*1de00*/  IABS R14, R13 ;  /* 0x0000000d000e7213 */ /* 0x001fe40000000000 */
[----:B------:R-:W-:-:S03]  /*1de10*/  SEL R15, R43, R10, !P3 ;  /* 0x0000000a2b0f7207 */ /* 0x000fc60005800000 */
[----:B------:R-:W-:Y:S01]  /*1de20*/  IMAD.MOV.U32 R10, RZ, RZ, R14 ;  /* 0x000000ffff0a7224 */ /* 0x000fe200078e000e */
[----:B------:R-:W-:-:S03]  /*1de30*/  ISETP.GT.U32.AND P5, PT, R8, R12, PT ;  /* 0x0000000c0800720c */ /* 0x000fc60003fa4070 */
[----:B------:R-:W-:-:S04]  /*1de40*/  IMAD.HI.U32 R14, R9, R10, RZ ;  /* 0x0000000a090e7227 */ /* 0x000fc800078e00ff */
[----:B-1----:R-:W-:Y:S01]  /*1de50*/  IMAD R15, R15, UR4, RZ ;  /* 0x000000040f0f7c24 */ /* 0x002fe2000f8e02ff */
[----:B------:R0:W-:Y:S01]  /*1de60*/  STL [R1+0x56c], R86 ;  /* 0x00056c5601007387 */ /* 0x0001e20000100800 */
[----:B------:R-:W-:Y:S01]  /*1de70*/  IMAD.MOV R16, RZ, RZ, -R14 ;  /* 0x000000ffff107224 */ /* 0x000fe200078e0a0e */
[----:B------:R-:W1:Y:S03]  /*1de80*/  LDCU UR4, c[0x0][0x3b0] ;  /* 0x00007600ff0477ac */ /* 0x000e660008000800 */
[----:B------:R-:W-:Y:S01]  /*1de90*/  IMAD R10, R8, R16, R10 ;  /* 0x00000010080a7224 */ /* 0x000fe200078e020a */
[----:B------:R1:W-:Y:S01]  /*1dea0*/  STL [R1+0x568], R87 ;  /* 0x0005685701007387 */ /* 0x0003e20000100800 */
[----:B0-----:R-:W-:Y:S01]  /*1deb0*/  IADD3 R86, P0, PT, R15, R7, RZ ;  /* 0x000000070f567210 */ /* 0x001fe20007f1e0ff */
[----:B------:R-:W-:Y:S02]  /*1dec0*/  @!P5 IMAD.IADD R12, R12, 0x1, -R8 ;  /* 0x000000010c0cd824 */ /* 0x000fe400078e0a08 */
[----:B------:R-:W-:-:S02]  /*1ded0*/  ISETP.GT.U32.AND P5, PT, R8, R10, PT ;  /* 0x0000000a0800720c */ /* 0x000fc40003fa4070 */
[----:B-1----:R-:W-:Y:S01]  /*1dee0*/  LEA.HI.X.SX32 R87, R15, R6, 0x1, P0 ;  /* 0x000000060f577211 */ /* 0x002fe200000f0eff */
[----:B------:R-:W-:Y:S01]  /*1def0*/  @P2 IMAD.MOV.U32 R14, RZ, RZ, R86 ;  /* 0x000000ffff0e2224 */ /* 0x000fe200078e0056 */
[----:B------:R-:W-:-:S03]  /*1df00*/  ISETP.GE.AND P0, PT, R13, RZ, PT ;  /* 0x000000ff0d00720c */ /* 0x000fc60003f06270 */
[----:B------:R-:W-:Y:S01]  /*1df10*/  @P2 IMAD.MOV.U32 R15, RZ, RZ, R87 ;  /* 0x000000ffff0f2224 */ /* 0x000fe200078e0057 */
[----:B------:R-:W-:Y:S01]  /*1df20*/  LOP3.LUT R13, R0, 0xe6, R11, 0xfe, !PT ;  /* 0x000000e6000d7812 */ /* 0x000fe200078efe0b */
[----:B------:R-:W-:-:S03]  /*1df30*/  @!P4 IMAD.MOV R12, RZ, RZ, -R12 ;  /* 0x000000ffff0cc224 */ /* 0x000fc600078e0a0c */
[----:B------:R0:W2:Y:S01]  /*1df40*/  @P2 LDG.E.U8 R29, desc[UR22][R14.64] ;  /* 0x000000160e1d2981 */ /* 0x0000a2000c1e1100 */
[----:B------:R-:W-:Y:S01]  /*1df50*/  @!P5 IMAD.IADD R10, R10, 0x1, -R8 ;  /* 0x000000010a0ad824 */ /* 0x000fe200078e0a08 */
[----:B0-----:R-:W-:Y:S02]  /*1df60*/  IABS R14, R13 ;  /* 0x0000000d000e7213 */ /* 0x001fe40000000000 */
[----:B------:R-:W-:-:S03]  /*1df70*/  SEL R15, R43, R12, !P3 ;  /* 0x0000000c2b0f7207 */ /* 0x000fc60005800000 */
[----:B------:R-:W-:Y:S01]  /*1df80*/  IMAD.MOV.U32 R12, RZ, RZ, R14 ;  /* 0x000000ffff0c7224 */ /* 0x000fe200078e000e */
[----:B------:R-:W-:-:S03]  /*1df90*/  ISETP.GT.U32.AND P5, PT, R8, R10, PT ;  /* 0x0000000a0800720c */ /* 0x000fc60003fa4070 */
[----:B------:R-:W-:-:S04]  /*1dfa0*/  IMAD.HI.U32 R14, R9, R12, RZ ;  /* 0x0000000c090e7227 */ /* 0x000fc800078e00ff */
[----:B------:R-:W-:Y:S01]  /*1dfb0*/  IMAD R15, R15, UR4, RZ ;  /* 0x000000040f0f7c24 */ /* 0x000fe2000f8e02ff */
        /* <DEDUP_REMOVED lines=52> */
[----:B---3--:R-:W-:Y:S01]  /*1e300*/  LEA.HI.X.SX32 R87, R15, R6, 0x1, P4 ;  /* 0x000000060f577211 */ /* 0x008fe200020f0eff */
[----:B------:R-:W-:Y:S01]  /*1e310*/  @P2 IMAD.MOV.U32 R14, RZ, RZ, R86 ;  /* 0x000000ffff0e2224 */ /* 0x000fe200078e0056 */
[----:B------:R-:W-:-:S03]  /*1e320*/  ISETP.GE.AND P4, PT, R13, RZ, PT ;  /* 0x000000ff0d00720c */ /* 0x000fc60003f86270 */
[----:B------:R-:W-:Y:S01]  /*1e330*/  @P2 IMAD.MOV.U32 R15, RZ, RZ, R87 ;  /* 0x000000ffff0f2224 */ /* 0x000fe200078e0057 */
[----:B------:R-:W-:Y:S01]  /*1e340*/  LOP3.LUT R13, R0, 0xed, R11, 0xfe, !PT ;  /* 0x000000ed000d7812 */ /* 0x000fe200078efe0b */
[----:B------:R-:W-:-:S03]  /*1e350*/  @!P0 IMAD.MOV R10, RZ, RZ, -R10 ;  /* 0x000000ffff0a8224 */ /* 0x000fc600078e0a0a */
[----:B------:R0:W3:Y:S01]  /*1e360*/  @P2 LDG.E.U8 R26, desc[UR22][R14.64] ;  /* 0x000000160e1a2981 */ /* 0x0000e2000c1e1100 */
        /* <DEDUP_REMOVED lines=15> */
[----:B----4-:R-:W-:Y:S01]  /*1e460*/  LEA.HI.X.SX32 R87, R15, R6, 0x1, P0 ;  /* 0x000000060f577211 */ /* 0x010fe200000f0eff */
[----:B------:R-:W-:Y:S01]  /*1e470*/  @P2 IMAD.MOV.U32 R14, RZ, RZ, R86 ;  /* 0x000000ffff0e2224 */ /* 0x000fe200078e0056 */
[----:B------:R-:W-:-:S03]  /*1e480*/  ISETP.GE.AND P0, PT, R13, RZ, PT ;  /* 0x000000ff0d00720c */ /* 0x000fc60003f06270 */
[----:B------:R-:W-:Y:S01]  /*1e490*/  @P2 IMAD.MOV.U32 R15, RZ, RZ, R87 ;  /* 0x000000ffff0f2224 */ /* 0x000fe200078e0057 */
[----:B------:R-:W-:Y:S01]  /*1e4a0*/  LOP3.LUT R13, R0, 0xee, R11, 0xfe, !PT ;  /* 0x000000ee000d7812 */ /* 0x000fe200078efe0b */
[----:B------:R-:W-:-:S03]  /*1e4b0*/  @!P4 IMAD.MOV R12, RZ, RZ, -R12 ;  /* 0x000000ffff0cc224 */ /* 0x000fc600078e0a0c */
[----:B------:R0:W4:Y:S01]  /*1e4c0*/  @P2 LDG.E.U8 R25, desc[UR22][R14.64] ;  /* 0x000000160e192981 */ /* 0x000122000c1e1100 */
        /* <DEDUP_REMOVED lines=53> */
[----:B------:R-:W-:Y:S01]  /*1e820*/  PRMT R22, RZ, 0x7610, R22 ;  /* 0x00007610ff167816 */ /* 0x000fe20000000016 */
[----:B------:R-:W1:Y:S02]  /*1e830*/  LDCU UR4, c[0x0][0x3b0] ;  /* 0x00007600ff0477ac */ /* 0x000e640008000800 */
        /* <DEDUP_REMOVED lines=64> */
[----:B------:R-:W-:-:S04]  /*1ec40*/  IMAD.MOV R16, RZ, RZ, -R14 ;  /* 0x000000ffff107224 */ /* 0x000fc800078e0a0e */
[----:B------:R-:W-:Y:S02]  /*1ec50*/  IMAD R10, R8, R16, R10 ;  /* 0x00000010080a7224 */ /* 0x000fe400078e020a */
[----:B------:R-:W-:Y:S01]  /*1ec60*/  IMAD R15, R15, UR4, RZ ;  /* 0x000000040f0f7c24 */ /* 0x000fe2000f8e02ff */
[----:B------:R-:W0:Y:S01]  /*1ec70*/  LDCU UR4, c[0x0][0x3b0] ;  /* 0x00007600ff0477ac */ /* 0x000e220008000800 */
[----:B------:R-:W-:Y:S01]  /*1ec80*/  @!P0 IMAD.IADD R12, R12, 0x1, -R8 ;  /* 0x000000010c0c8824 */ /* 0x000fe200078e0a08 */
[----:B------:R-:W-:-:S03]  /*1ec90*/  ISETP.GT.U32.AND P0, PT, R8, R10, PT ;  /* 0x0000000a0800720c */ /* 0x000fc60003f04070 */
[----:B------:R-:W-:Y:S01]  /*1eca0*/  @!P4 IMAD.MOV R12, RZ, RZ, -R12 ;  /* 0x000000ffff0cc224 */ /* 0x000fe200078e0a0c */
[----:B------:R1:W-:Y:S04]  /*1ecb0*/  STL [R1+0x5bc], R86 ;  /* 0x0005bc5601007387 */ /* 0x0003e80000100800 */
[----:B------:R-:W-:-:S05]  /*1ecc0*/  SEL R12, R43, R12, !P3 ;  /* 0x0000000c2b0c7207 */ /* 0x000fca0005800000 */
[----:B------:R-:W-:Y:S01]  /*1ecd0*/  @!P0 IMAD.IADD R10, R10, 0x1, -R8 ;  /* 0x000000010a0a8824 */ /* 0x000fe200078e0a08 */
[----:B-1----:R-:W-:Y:S01]  /*1ece0*/  IADD3 R86, P5, PT, R15, R7, RZ ;  /* 0x000000070f567210 */ /* 0x002fe20007fbe0ff */
[----:B0-----:R-:W-:Y:S01]  /*1ecf0*/  IMAD R12, R12, UR4, RZ ;  /* 0x000000040c0c7c24 */ /* 0x001fe2000f8e02ff */
[----:B------:R0:W-:Y:S02]  /*1ed00*/  STL [R1+0x5b8], R87 ;  /* 0x0005b85701007387 */ /* 0x0001e40000100800 */
[----:B------:R-:W-:Y:S01]  /*1ed10*/  ISETP.GT.U32.AND P0, PT, R8, R10, PT ;  /* 0x0000000a0800720c */ /* 0x000fe20003f04070 */
[----:B------:R-:W-:Y:S01]  /*1ed20*/  @P2 IMAD.MOV.U32 R14, RZ, RZ, R86 ;  /* 0x000000ffff0e2224 */ /* 0x000fe200078e0056 */
[----:B------:R-:W-:Y:S01]  /*1ed30*/  ISETP.GE.AND P4, PT, R13, RZ, PT ;  /* 0x000000ff0d00720c */ /* 0x000fe20003f86270 */
[----:B------:R1:W-:Y:S01]  /*1ed40*/  STL [R1+0x5c4], R86 ;  /* 0x0005c45601007387 */ /* 0x0003e20000100800 */
[----:B------:R-:W4:Y:S01]  /*1ed50*/  LDCU UR4, c[0x0][0x3b0] ;  /* 0x00007600ff0477ac */ /* 0x000f220008000800 */
[----:B0-----:R-:W-:-:S02]  /*1ed60*/  LEA.HI.X.SX32 R87, R15, R6, 0x1, P5 ;  /* 0x000000060f577211 */ /* 0x001fc400028f0eff */
[----:B-1----:R-:W-:-:S03]  /*1ed70*/  IADD3 R86, P5, PT, R12, R7, RZ ;  /* 0x000000070c567210 */ /* 0x002fc60007fbe0ff */
[----:B------:R0:W-:Y:S01]  /*1ed80*/  STL [R1+0x5c0], R87 ;  /* 0x0005c05701007387 */ /* 0x0001e20000100800 */
[----:B------:R-:W-:Y:S01]  /*1ed90*/  @P2 IMAD.MOV.U32 R15, RZ, RZ, R87 ;  /* 0x000000ffff0f2224 */ /* 0x000fe200078e0057 */
[----:B------:R-:W-:Y:S01]  /*1eda0*/  PRMT R18, RZ, 0x7610, R18 ;  /* 0x00007610ff127816 */ /* 0x000fe20000000012 */
[----:B------:R-:W-:Y:S01]  /*1edb0*/  @!P0 IMAD.IADD R10, R10, 0x1, -R8 ;  /* 0x000000010a0a8824 */ /* 0x000fe200078e0a08 */
[----:B------:R-:W-:Y:S02]  /*1edc0*/  PRMT R19, RZ, 0x7610, R19 ;  /* 0x00007610ff137816 */ /* 0x000fe40000000013 */
[----:B0-----:R-:W-:Y:S01]  /*1edd0*/  LEA.HI.X.SX32 R87, R12, R6, 0x1, P5 ;  /* 0x000000060c577211 */ /* 0x001fe200028f0eff */
[----:B------:R-:W-:-:S03]  /*1ede0*/  @P2 IMAD.MOV.U32 R12, RZ, RZ, R86 ;  /* 0x000000ffff0c2224 */ /* 0x000fc600078e0056 */
[----:B------:R0:W3:Y:S01]  /*1edf0*/  @P2 LDG.E.U8 R19, desc[UR22][R14.64] ;  /* 0x000000160e132981 */ /* 0x0000e2000c1e1100 */
[----:B------:R-:W-:Y:S02]  /*1ee00*/  @P2 IMAD.MOV.U32 R13, RZ, RZ, R87 ;  /* 0x000000ffff0d2224 */ /* 0x000fe400078e0057 */
[----:B------:R-:W-:-:S03]  /*1ee10*/  @!P4 IMAD.MOV R10, RZ, RZ, -R10 ;  /* 0x000000ffff0ac224 */ /* 0x000fc600078e0a0a */
[----:B------:R1:W3:Y:S02]  /*1ee20*/  @P2 LDG.E.U8 R18, desc[UR22][R12.64] ;  /* 0x000000160c122981 */ /* 0x0002e4000c1e1100 */
[----:B0-----:R-:W-:Y:S02]  /*1ee30*/  SEL R14, R43, R10, !P3 ;  /* 0x0000000a2b0e7207 */ /* 0x001fe40005800000 */
[----:B-1----:R-:W-:-:S03]  /*1ee40*/  LOP3.LUT R13, R0, 0xfe, R11, 0xfe, !PT ;  /* 0x000000fe000d7812 */ /* 0x002fc600078efe0b */
[----:B----4-:R-:W-:Y:S01]  /*1ee50*/  IMAD R14, R14, UR4, RZ ;  /* 0x000000040e0e7c24 */ /* 0x010fe2000f8e02ff */
[----:B------:R-:W-:Y:S01]  /*1ee60*/  STL [R1+0x5cc], R86 ;  /* 0x0005cc5601007387 */ /* 0x000fe20000100800 */
[----:B------:R-:W-:Y:S01]  /*1ee70*/  PRMT R17, RZ, 0x7610, R17 ;  /* 0x00007610ff117816 */ /* 0x000fe20000000011 */
[----:B------:R-:W0:Y:S01]  /*1ee80*/  LDCU UR4, c[0x0][0x3b0] ;  /* 0x00007600ff0477ac */ /* 0x000e220008000800 */
[----:B------:R-:W-:Y:S02]  /*1ee90*/  IABS R12, R13 ;  /* 0x0000000d000c7213 */ /* 0x000fe40000000000 */
[----:B------:R-:W-:-:S03]  /*1eea0*/  IADD3 R15, P0, PT, R14, R7, RZ ;  /* 0x000000070e0f7210 */ /* 0x000fc60007f1e0ff */
[----:B------:R-:W-:Y:S01]  /*1eeb0*/  IMAD.HI.U32 R10, R9, R12, RZ ;  /* 0x0000000c090a7227 */ /* 0x000fe200078e00ff */
[----:B------:R-:W-:-:S03]  /*1eec0*/  LEA.HI.X.SX32 R16, R14, R6, 0x1, P0 ;  /* 0x000000060e107211 */ /* 0x000fc600000f0eff */
[----:B------:R-:W-:Y:S01]  /*1eed0*/  IMAD.MOV R10, RZ, RZ, -R10 ;  /* 0x000000ffff0a7224 */ /* 0x000fe200078e0a0a */
[----:B------:R-:W-:Y:S03]  /*1eee0*/  STL [R1+0x5c8], R87 ;  /* 0x0005c85701007387 */ /* 0x000fe60000100800 */
[----:B------:R-:W-:Y:S01]  /*1eef0*/  IMAD R10, R8, R10, R12 ;  /* 0x0000000a080a7224 */ /* 0x000fe200078e020c */
[----:B------:R1:W-:Y:S01]  /*1ef00*/  STL [R1+0x5d4], R15 ;  /* 0x0005d40f01007387 */ /* 0x0003e20000100800 */
[----:B------:R-:W-:-:S03]  /*1ef10*/  @P2 IMAD.MOV.U32 R14, RZ, RZ, R15 ;  /* 0x000000ffff0e2224 */ /* 0x000fc600078e000f */
[----:B------:R4:W-:Y:S01]  /*1ef20*/  STL [R1+0x5d0], R16 ;  /* 0x0005d01001007387 */ /* 0x0009e20000100800 */
[----:B------:R-:W-:Y:S01]  /*1ef30*/  ISETP.GT.U32.AND P4, PT, R8, R10, PT ;  /* 0x0000000a0800720c */ /* 0x000fe20003f84070 */
[----:B-1----:R-:W-:Y:S01]  /*1ef40*/  @P2 IMAD.MOV.U32 R15, RZ, RZ, R16 ;  /* 0x000000ffff0f2224 */ /* 0x002fe200078e0010 */
[----:B----4-:R-:W-:-:S04]  /*1ef50*/  LOP3.LUT R16, R0, 0xff, R11, 0xfe, !PT ;  /* 0x000000ff00107812 */ /* 0x010fc800078efe0b */
[----:B------:R1:W4:Y:S01]  /*1ef60*/  @P2 LDG.E.U8 R17, desc[UR22][R14.64] ;  /* 0x000000160e112981 */ /* 0x000322000c1e1100 */
[----:B------:R-:W-:Y:S02]  /*1ef70*/  IABS R12, R16 ;  /* 0x00000010000c7213 */ /* 0x000fe40000000000 */
[C-C-:B-1----:R-:W-:Y:S02]  /*1ef80*/  LOP3.LUT R14, R0.reuse, 0xef, R11.reuse, 0xfe, !PT ;  /* 0x000000ef000e7812 */ /* 0x142fe400078efe0b */
[----:B------:R-:W-:Y:S01]  /*1ef90*/  LOP3.LUT R15, R0, 0xf7, R11, 0xfe, !PT ;  /* 0x000000f7000f7812 */ /* 0x000fe200078efe0b */
[----:B------:R-:W-:Y:S01]  /*1efa0*/  IMAD.MOV.U32 R11, RZ, RZ, R12 ;  /* 0x000000ffff0b7224 */ /* 0x000fe200078e000c */
[----:B------:R-:W-:Y:S01]  /*1efb0*/  IABS R12, R14 ;  /* 0x0000000e000c7213 */ /* 0x000fe20000000000 */
[----:B------:R-:W-:Y:S01]  /*1efc0*/  @!P4 IMAD.IADD R10, R10, 0x1, -R8 ;  /* 0x000000010a0ac824 */ /* 0x000fe200078e0a08 */
[----:B------:R-:W-:-:S03]  /*1efd0*/  ISETP.GE.AND P0, PT, R13, RZ, PT ;  /* 0x000000ff0d00720c */ /* 0x000fc60003f06270 */
[C---:B------:R-:W-:Y:S01]  /*1efe0*/  IMAD.HI.U32 R87, R9.reuse, R12, RZ ;  /* 0x0000000c09577227 */ /* 0x040fe200078e00ff */
[----:B------:R-:W-:Y:S02]  /*1eff0*/  IABS R13, R15 ;  /* 0x0000000f000d7213 */ /* 0x000fe40000000000 */
[----:B------:R-:W-:Y:S01]  /*1f000*/  ISETP.GT.U32.AND P4, PT, R8, R10, PT ;  /* 0x0000000a0800720c */ /* 0x000fe20003f84070 */
[----:B------:R-:W-:-:S04]  /*1f010*/  IMAD.HI.U32 R86, R9, R11, RZ ;  /* 0x0000000b09567227 */ /* 0x000fc800078e00ff */
[----:B------:R-:W-:Y:S02]  /*1f020*/  IMAD.MOV R137, RZ, RZ, -R87 ;  /* 0x000000ffff897224 */ /* 0x000fe400078e0a57 */
[----:B------:R-:W-:-:S04]  /*1f030*/  IMAD.HI.U32 R9, R9, R13, RZ ;  /* 0x0000000d09097227 */ /* 0x000fc800078e00ff */
[----:B------:R-:W-:Y:S02]  /*1f040*/  IMAD.MOV R86, RZ, RZ, -R86 ;  /* 0x000000ffff567224 */ /* 0x000fe400078e0a56 */
[C---:B------:R-:W-:Y:S02]  /*1f050*/  IMAD R12, R8.reuse, R137, R12 ;  /* 0x00000089080c7224 */ /* 0x040fe400078e020c */
[----:B------:R-:W-:Y:S02]  /*1f060*/  IMAD.MOV R87, RZ, RZ, -R9 ;  /* 0x000000ffff577224 */ /* 0x000fe400078e0a09 */
[C---:B------:R-:W-:Y:S01]  /*1f070*/  IMAD R9, R8.reuse, R86, R11 ;  /* 0x0000005608097224 */ /* 0x040fe200078e020b */
[----:B------:R-:W-:Y:S01]  /*1f080*/  ISETP.GT.U32.AND P5, PT, R8, R12, PT ;  /* 0x0000000c0800720c */ /* 0x000fe20003fa4070 */
[----:B------:R-:W-:-:S03]  /*1f090*/  @!P4 IMAD.IADD R10, R10, 0x1, -R8 ;  /* 0x000000010a0ac824 */ /* 0x000fc600078e0a08 */
[C---:B------:R-:W-:Y:S01]  /*1f0a0*/  ISETP.GT.U32.AND P4, PT, R8.reuse, R9, PT ;  /* 0x000000090800720c */ /* 0x040fe20003f84070 */
[----:B------:R-:W-:Y:S02]  /*1f0b0*/  IMAD R11, R8, R87, R13 ;  /* 0x00000057080b7224 */ /* 0x000fe400078e020d */
[----:B------:R-:W-:-:S03]  /*1f0c0*/  @!P0 IMAD.MOV R10, RZ, RZ, -R10 ;  /* 0x000000ffff0a8224 */ /* 0x000fc600078e0a0a */
[----:B------:R-:W-:-:S03]  /*1f0d0*/  ISETP.GT.U32.AND P6, PT, R8, R11, PT ;  /* 0x0000000b0800720c */ /* 0x000fc60003fc4070 */
[----:B------:R-:W-:Y:S01]  /*1f0e0*/  @!P5 IMAD.IADD R12, R12, 0x1, -R8 ;  /* 0x000000010c0cd824 */ /* 0x000fe200078e0a08 */
[----:B------:R-:W-:-:S03]  /*1f0f0*/  SEL R10, R43, R10, !P3 ;  /* 0x0000000a2b0a7207 */ /* 0x000fc60005800000 */
[--C-:B------:R-:W-:Y:S01]  /*1f100*/  @!P4 IMAD.IADD R9, R9, 0x1, -R8.reuse ;  /* 0x000000010909c824 */ /* 0x100fe200078e0a08 */
[----:B------:R-:W-:Y:S01]  /*1f110*/  ISETP.GT.U32.AND P4, PT, R8, R12, PT ;  /* 0x0000000c0800720c */ /* 0x000fe20003f84070 */
[----:B0-----:R-:W-:Y:S01]  /*1f120*/  IMAD R10, R10, UR4, RZ ;  /* 0x000000040a0a7c24 */ /* 0x001fe2000f8e02ff */
[----:B------:R-:W-:Y:S01]  /*1f130*/  ISETP.GE.AND P0, PT, R14, RZ, PT ;  /* 0x000000ff0e00720c */ /* 0x000fe20003f06270 */
[----:B------:R-:W0:Y:S02]  /*1f140*/  LDCU UR4, c[0x0][0x3b0] ;  /* 0x00007600ff0477ac */ /* 0x000e240008000800 */
[----:B------:R-:W-:Y:S01]  /*1f150*/  @!P6 IMAD.IADD R11, R11, 0x1, -R8 ;  /* 0x000000010b0be824 */ /* 0x000fe200078e0a08 */
[----:B------:R-:W-:Y:S02]  /*1f160*/  IADD3 R138, P5, PT, R10, R7, RZ ;  /* 0x000000070a8a7210 */ /* 0x000fe40007fbe0ff */
[----:B------:R-:W-:Y:S02]  /*1f170*/  ISETP.GT.U32.AND P6, PT, R8, R9, PT ;  /* 0x000000090800720c */ /* 0x000fe40003fc4070 */
[----:B------:R-:W-:-:S02]  /*1f180*/  LEA.HI.X.SX32 R139, R10, R6, 0x1, P5 ;  /* 0x000000060a8b7211 */ /* 0x000fc400028f0eff */
[----:B------:R-:W-:Y:S01]  /*1f190*/  ISETP.GT.U32.AND P5, PT, R8, R11, PT ;  /* 0x0000000b0800720c */ /* 0x000fe20003fa4070 */
[----:B------:R-:W-:Y:S01]  /*1f1a0*/  @!P4 IMAD.IADD R12, R12, 0x1, -R8 ;  /* 0x000000010c0cc824 */ /* 0x000fe200078e0a08 */
[----:B------:R-:W-:-:S03]  /*1f1b0*/  ISETP.GE.AND P4, PT, R15, RZ, PT ;  /* 0x000000ff0f00720c */ /* 0x000fc60003f86270 */
[----:B------:R-:W-:-:S04]  /*1f1c0*/  @!P0 IMAD.MOV R12, RZ, RZ, -R12 ;  /* 0x000000ffff0c8224 */ /* 0x000fc800078e0a0c */
[--C-:B------:R-:W-:Y:S01]  /*1f1d0*/  @!P6 IMAD.IADD R9, R9, 0x1, -R8.reuse ;  /* 0x000000010909e824 */ /* 0x100fe200078e0a08 */
[----:B------:R-:W-:Y:S02]  /*1f1e0*/  SEL R12, R43, R12, !P3 ;  /* 0x0000000c2b0c7207 */ /* 0x000fe40005800000 */
[----:B------:R-:W-:Y:S01]  /*1f1f0*/  ISETP.GE.AND P6, PT, R16, RZ, PT ;  /* 0x000000ff1000720c */ /* 0x000fe20003fc6270 */
[----:B------:R-:W-:Y:S02]  /*1f200*/  @!P5 IMAD.IADD R11, R11, 0x1, -R8 ;  /* 0x000000010b0bd824 */ /* 0x000fe400078e0a08 */
[----:B0-----:R-:W-:Y:S01]  /*1f210*/  IMAD R12, R12, UR4, RZ ;  /* 0x000000040c0c7c24 */ /* 0x001fe2000f8e02ff */
[----:B------:R-:W0:Y:S01]  /*1f220*/  LDCU UR4, c[0x0][0x3b0] ;  /* 0x00007600ff0477ac */ /* 0x000e220008000800 */
[----:B------:R-:W-:-:S03]  /*1f230*/  @!P4 IMAD.MOV R11, RZ, RZ, -R11 ;  /* 0x000000ffff0bc224 */ /* 0x000fc600078e0a0b */
[----:B------:R-:W-:Y:S02]  /*1f240*/  IADD3 R13, P0, PT, R12, R7, RZ ;  /* 0x000000070c0d7210 */ /* 0x000fe40007f1e0ff */
[----:B------:R-:W-:-:S03]  /*1f250*/  SEL R11, R43, R11, !P3 ;  /* 0x0000000b2b0b7207 */ /* 0x000fc60005800000 */
[----:B------:R-:W-:Y:S01]  /*1f260*/  @!P6 IMAD.MOV R9, RZ, RZ, -R9 ;  /* 0x000000ffff09e224 */ /* 0x000fe200078e0a09 */
[----:B------:R-:W-:Y:S01]  /*1f270*/  LEA.HI.X.SX32 R14, R12, R6, 0x1, P0 ;  /* 0x000000060c0e7211 */ /* 0x000fe200000f0eff */
[----:B--2---:R-:W-:Y:S01]  /*1f280*/  IMAD R11, R11, UR5, RZ ;  /* 0x000000050b0b7c24 */ /* 0x004fe2000f8e02ff */
[----:B------:R-:W-:Y:S02]  /*1f290*/  STL [R1+0x220], R138 ;  /* 0x0002208a01007387 */ /* 0x000fe40000100800 */
[----:B------:R-:W-:Y:S01]  /*1f2a0*/  SEL R43, R43, R9, !P3 ;  /* 0x000000092b2b7207 */ /* 0x000fe20005800000 */
[----:B------:R-:W-:Y:S01]  /*1f2b0*/  @P2 IMAD.MOV.U32 R12, RZ, RZ, R13 ;  /* 0x000000ffff0c2224 */ /* 0x000fe200078e000d */
[----:B------:R-:W-:Y:S04]  /*1f2c0*/  STL [R1+0x21c], R139 ;  /* 0x00021c8b01007387 */ /* 0x000fe80000100800 */
[----:B------:R1:W-:Y:S01]  /*1f2d0*/  STL [R1+0x208], R13 ;  /* 0x0002080d01007387 */ /* 0x0003e20000100800 */
[----:B0-----:R-:W-:-:S03]  /*1f2e0*/  IMAD R43, R43, UR4, RZ ;  /* 0x000000042b2b7c24 */ /* 0x001fc6000f8e02ff */
[----:B------:R0:W-:Y:S01]  /*1f2f0*/  STL [R1+0x204], R14 ;  /* 0x0002040e01007387 */ /* 0x0001e20000100800 */
[----:B------:R-:W-:Y:S01]  /*1f300*/  PRMT R9, RZ, 0x7610, R9 ;  /* 0x00007610ff097816 */ /* 0x000fe20000000009 */
[----:B-1----:R-:W-:Y:S01]  /*1f310*/  @P2 IMAD.MOV.U32 R13, RZ, RZ, R14 ;  /* 0x000000ffff0d2224 */ /* 0x002fe200078e000e */
[----:B0-----:R-:W-:-:S04]  /*1f320*/  IADD3 R14, P0, PT, R11, R7, RZ ;  /* 0x000000070b0e7210 */ /* 0x001fc80007f1e0ff */
[----:B------:R0:W2:Y:S01]  /*1f330*/  @P2 LDG.E.U8 R9, desc[UR22][R12.64] ;  /* 0x000000160c092981 */ /* 0x0000a2000c1e1100 */
[-C--:B------:R-:W-:Y:S02]  /*1f340*/  LEA.HI.X.SX32 R15, R11, R6.reuse, 0x1, P0 ;  /* 0x000000060b0f7211 */ /* 0x080fe400000f0eff */
[C---:B------:R-:W-:Y:S02]  /*1f350*/  IADD3 R7, P0, PT, R43.reuse, R7, RZ ;  /* 0x000000072b077210 */ /* 0x040fe40007f1e0ff */
[----:B------:R-:W-:Y:S02]  /*1f360*/  PRMT R8, RZ, 0x7610, R8 ;  /* 0x00007610ff087816 */ /* 0x000fe40000000008 */
[----:B------:R-:W-:Y:S01]  /*1f370*/  LEA.HI.X.SX32 R11, R43, R6, 0x1, P0 ;  /* 0x000000062b0b7211 */ /* 0x000fe200000f0eff */
[----:B0-----:R-:W-:Y:S02]  /*1f380*/  @P2 IMAD.MOV.U32 R12, RZ, RZ, R14 ;  /* 0x000000ffff0c2224 */ /* 0x001fe400078e000e */
[----:B------:R-:W-:Y:S01]  /*1f390*/  @P2 IMAD.MOV.U32 R13, RZ, RZ, R15 ;  /* 0x000000ffff0d2224 */ /* 0x000fe200078e000f */
[----:B------:R-:W-:Y:S01]  /*1f3a0*/  PRMT R10, RZ, 0x7610, R10 ;  /* 0x00007610ff0a7816 */ /* 0x000fe2000000000a */
[----:B------:R-:W-:Y:S01]  /*1f3b0*/  @P2 IMAD.MOV.U32 R86, RZ, RZ, R138 ;  /* 0x000000ffff562224 */ /* 0x000fe200078e008a */
[----:B------:R-:W-:Y:S01]  /*1f3c0*/  PRMT R6, RZ, 0x7610, R6 ;  /* 0x00007610ff067816 */ /* 0x000fe20000000006 */
[----:B------:R-:W-:Y:S01]  /*1f3d0*/  @P2 IMAD.MOV.U32 R87, RZ, RZ, R139 ;  /* 0x000000ffff572224 */ /* 0x000fe200078e008b */
[----:B------:R0:W2:Y:S04]  /*1f3e0*/  @P2 LDG.E.U8 R8, desc[UR22][R12.64] ;  /* 0x000000160c082981 */ /* 0x0000a8000c1e1100 */
[----:B------:R-:W2:Y:S01]  /*1f3f0*/  @P2 LDG.E.U8 R10, desc[UR22][R86.64] ;  /* 0x00000016560a2981 */ /* 0x000ea2000c1e1100 */
[----:B0-----:R-:W-:-:S02]  /*1f400*/  @P2 IMAD.MOV.U32 R12, RZ, RZ, R7 ;  /* 0x000000ffff0c2224 */ /* 0x001fc400078e0007 */
[----:B------:R-:W-:-:S05]  /*1f410*/  @P2 IMAD.MOV.U32 R13, RZ, RZ, R11 ;  /* 0x000000ffff0d2224 */ /* 0x000fca00078e000b */
[----:B------:R-:W2:Y:S01]  /*1f420*/  @P2 LDG.E.U8 R6, desc[UR22][R12.64] ;  /* 0x000000160c062981 */ /* 0x000ea2000c1e1100 */
[----:B------:R-:W0:Y:S03]  /*1f430*/  S2R R2, SR_TID.X ;  /* 0x0000000000027919 */ /* 0x000e260000002100 */
[----:B------:R1:W-:Y:S02]  /*1f440*/  STL [R1+0x218], R14 ;  /* 0x0002180e01007387 */ /* 0x0003e40000100800 */
[----:B-1----:R-:W1:Y:S02]  /*1f450*/  LDC R14, c[0x0][0x3a0] ;  /* 0x0000e800ff0e7b82 */ /* 0x002e640000000800 */
[----:B------:R0:W-:Y:S04]  /*1f460*/  STS.U8 [R140+UR11+0x1e00], R115 ;  /* 0x001e00738c007988 */ /* 0x0001e8000800000b */
[----:B------:R0:W-:Y:S04]  /*1f470*/  STS.U8 [R140+UR11+0x2200], R111 ;  /* 0x0022006f8c007988 */ /* 0x0001e8000800000b */
[----:B------:R1:W-:Y:S01]  /*1f480*/  STS.U8 [R140+UR11+0x2600], R107 ;  /* 0x0026006b8c007988 */ /* 0x0003e2000800000b */
[----:B0-----:R-:W-:-:S04]  /*1f490*/  LOP3.LUT R2, R2, 0x7f, RZ, 0xc0, !PT ;  /* 0x0000007f02027812 */ /* 0x001fc800078ec0ff */
[C---:B------:R-:W-:Y:S02]  /*1f4a0*/  LOP3.LUT R139, R2.reuse, 0x50, RZ, 0x3c, !PT ;  /* 0x00000050028b7812 */ /* 0x040fe400078e3cff */
[C---:B------:R-:W-:Y:S02]  /*1f4b0*/  LOP3.LUT R138, R2.reuse, 0x60, RZ, 0x3c, !PT ;  /* 0x00000060028a7812 */ /* 0x040fe400078e3cff */
[----:B------:R-:W-:Y:S01]  /*1f4c0*/  LOP3.LUT R137, R2, 0x70, RZ, 0x3c, !PT ;  /* 0x0000007002897812 */ /* 0x000fe200078e3cff */
        /* <DEDUP_REMOVED lines=20> */
[----:B---3--:R0:W-:Y:S04]  /*1f610*/  STS.U8 [R140+UR11+0x7a00], R21 ;  /* 0x007a00158c007988 */ /* 0x0081e8000800000b */
        /* <DEDUP_REMOVED lines=32> */
[----:B----4-:R0:W-:Y:S04]  /*1f820*/  STS.U8 [R139+UR11+0x7e80], R17 ;  /* 0x007e80118b007988 */ /* 0x0101e8000800000b */
        /* <DEDUP_REMOVED lines=31> */
[----:B--2---:R0:W-:Y:S04]  /*1fa20*/  STS.U8 [R138+UR11+0x7f00], R10 ;  /* 0x007f000a8a007988 */ /* 0x0041e8000800000b */
        /* <DEDUP_REMOVED lines=31> */
[----:B------:R0:W-:Y:S01]  /*1fc20*/  STS.U8 [R137+UR11+0x7f80], R6 ;  /* 0x007f800689007988 */ /* 0x0001e2000800000b */
[----:B------:R2:W-:Y:S06]  /*1fc30*/  MEMBAR.ALL.CTA ;  /* 0x0000000000007992 */ /* 0x0005ec0000008000 */
[----:B--2---:R-:W2:Y:S01]  /*1fc40*/  FENCE.VIEW.ASYNC.S ;  /* 0x00000000000073c6 */ /* 0x004ea20000000000 */
[----:B-1----:R-:W-:-:S03]  /*1fc50*/  VIADD R14, R14, 0x7f ;  /* 0x0000007f0e0e7836 */ /* 0x002fc60000000000 */
[----:B------:R0:W-:Y:S01]  /*1fc60*/  STL [R1+0x20c], R15 ;  /* 0x00020c0f01007387 */ /* 0x0001e20000100800 */
[----:B--2---:R-:W-:Y:S01]  /*1fc70*/  BAR.SYNC.DEFER_BLOCKING 0x0 ;  /* 0x0000000000007b1d */ /* 0x004fe20000010000 */
[----:B------:R-:W-:-:S05]  /*1fc80*/  ISETP.NE.U32.AND P0, PT, RZ, UR9, PT ;  /* 0x00000009ff007c0c */ /* 0x000fca000bf05070 */
[----:B------:R0:W-:Y:S04]  /*1fc90*/  STL [R1+0x214], R7 ;  /* 0x0002140701007387 */ /* 0x0001e80000100800 */
[----:B------:R0:W-:Y:S01]  /*1fca0*/  STL [R1+0x210], R11 ;  /* 0x0002100b01007387 */ /* 0x0001e20000100800 */
[----:B------:R-:W-:Y:S02]  /*1fcb0*/  ISETP.LT.OR P2, PT, R14, 0x80, P0 ;  /* 0x000000800e00780c */ /* 0x000fe40000741670 */
[C---:B------:R-:W-:Y:S02]  /*1fcc0*/  LOP3.LUT R4, R2.reuse, 0x20, RZ, 0x3c, !PT ;  /* 0x0000002002047812 */ /* 0x040fe400078e3cff */
[----:B------:R-:W-:Y:S02]  /*1fcd0*/  LOP3.LUT R3, R2, 0x10, RZ, 0x3c, !PT ;  /* 0x0000001002037812 */ /* 0x000fe400078e3cff */
[----:B------:R-:W-:-:S07]  /*1fce0*/  ISETP.GE.AND P3, PT, R14, 0x100, PT ;  /* 0x000001000e00780c */ /* 0x000fce0003f66270 */
[----:B0-----:R-:W-:Y:S06]  /*1fcf0*/  @P2 BRA `(.L_x_6) ;  /* 0x0000000000842947 */ /* 0x001fec0003800000 */
[----:B------:R-:W-:Y:S02]  /*1fd00*/  UIADD3 UR4, UPT, UPT, UR11, 0x10000, URZ ;  /* 0x000100000b047890 */ /* 0x000fe4000fffe0ff */
[----:B------:R-:W-:Y:S02]  /*1fd10*/  USHF.R.U32.HI UR16, URZ, 0x4, UR11 ;  /* 0x00000004ff107899 */ /* 0x000fe4000801160b */
[----:B------:R-:W-:Y:S02]  /*1fd20*/  USHF.R.U32.HI UR4, URZ, 0x4, UR4 ;  /* 0x00000004ff047899 */ /* 0x000fe40008011604 */
[----:B------:R-:W-:Y:S02]  /*1fd30*/  USGXT.U32 UR16, UR16, 0xe ;  /* 0x0000000e1010789a */ /* 0x000fe40008000000 */
[----:B------:R-:W-:Y:S02]  /*1fd40*/  USGXT.U32 UR14, UR4, 0xe ;  /* 0x0000000e040e789a */ /* 0x000fe40008000000 */
[----:B------:R-:W-:-:S02]  /*1fd50*/  UIADD3 UR28, UP2, UPT, UR16, 0x2, URZ ;  /* 0x00000002101c7890 */ /* 0x000fc4000ff5e0ff */
[----:B------:R-:W-:Y:S01]  /*1fd60*/  UIADD3 UR30, UP1, UPT, UR14, 0x80, URZ ;  /* 0x000000800e1e7890 */ /* 0x000fe2000ff3e0ff */
[----:B------:R-:W-:Y:S01]  /*1fd70*/  UMOV UR4, URZ ;  /* 0x000000ff00047c82 */ /* 0x000fe20008000000 */
[----:B------:R-:W-:Y:S01]  /*1fd80*/  UMOV UR32, 0x0 ;  /* 0x0000000000207882 */ /* 0x000fe20000000000 */
[----:B------:R-:W-:Y:S02]  /*1fd90*/  UIADD3.X UR29, UPT, UPT, UR4, 0x40004040, URZ, UP2, !UPT ;  /* 0x40004040041d7890 */ /* 0x000fe400097fe4ff */
[----:B------:R-:W-:Y:S02]  /*1fda0*/  UIADD3.X UR31, UPT, UPT, UR4, -0x7fffbfe0, URZ, UP1, !UPT ;  /* 0x80004020041f7890 */ /* 0x000fe40008ffe4ff */
[----:B------:R-:W-:Y:S02]  /*1fdb0*/  UIADD3.64 UR20, UPT, UPT, UR28, 0x2, URZ ;  /* 0x000000021c147897 */ /* 0x000fe4000fffe0ff */
[----:B------:R-:W-:Y:S02]  /*1fdc0*/  UIADD3.64 UR18, UPT, UPT, UR30, 0x80, URZ ;  /* 0x000000801e127897 */ /* 0x000fe4000fffe0ff */
[----:B------:R-:W-:-:S02]  /*1fdd0*/  UIADD3.64 UR26, UPT, UPT, UR28, 0x4, URZ ;  /* 0x000000041c1a7897 */ /* 0x000fc4000fffe0ff */
[----:B------:R-:W-:Y:S01]  /*1fde0*/  UIADD3.64 UR24, UPT, UPT, UR30, 0x100, URZ ;  /* 0x000001001e187897 */ /* 0x000fe2000fffe0ff */
[----:B------:R-:W-:Y:S01]  /*1fdf0*/  UMOV UR33, 0x4408010 ;  /* 0x0440801000217882 */ /* 0x000fe20000000000 */
[----:B------:R-:W-:Y:S01]  /*1fe00*/  UMOV UR17, 0x40004040 ;  /* 0x4000404000117882 */ /* 0x000fe20000000000 */
[----:B------:R-:W-:Y:S01]  /*1fe10*/  UMOV UR15, 0x80004020 ;  /* 0x80004020000f7882 */ /* 0x000fe20000000000 */
[----:B------:R-:W-:Y:S01]  /*1fe20*/  UMOV UR34, 0x0 ;  /* 0x0000000000227882 */ /* 0x000fe20000000000 */
[----:B------:R-:W-:Y:S01]  /*1fe30*/  UMOV UR35, 0x4408010 ;  /* 0x0440801000237882 */ /* 0x000fe20000000000 */
[----:B------:R-:W-:Y:S01]  /*1fe40*/  UMOV UR36, 0x0 ;  /* 0x0000000000247882 */ /* 0x000fe20000000000 */
[----:B------:R-:W-:Y:S01]  /*1fe50*/  UMOV UR37, 0x4408010 ;  /* 0x0440801000257882 */ /* 0x000fe20000000000 */
[----:B------:R-:W-:Y:S01]  /*1fe60*/  UMOV UR4, UR8 ;  /* 0x0000000800047c82 */ /* 0x000fe20008000000 */
[----:B------:R-:W-:Y:S01]  /*1fe70*/  UMOV UR5, URZ ;  /* 0x000000ff00057c82 */ /* 0x000fe20008000000 */
[----:B------:R0:W-:Y:S01]  /*1fe80*/  UTCQMMA gdesc[UR14], gdesc[UR16], tmem[UR10], tmem[UR32], idesc[UR33], !UPT ;  /* 0x00ff20100e0075ea */ /* 0x0001e2000f80030a */
[----:B------:R-:W-:Y:S01]  /*1fe90*/  UMOV UR38, 0x0 ;  /* 0x0000000000267882 */ /* 0x000fe20000000000 */
[----:B------:R-:W-:Y:S01]  /*1fea0*/  UMOV UR39, 0x4408010 ;  /* 0x0440801000277882 */ /* 0x000fe20000000000 */
[----:B------:R0:W-:Y:S01]  /*1feb0*/  UTCQMMA gdesc[UR30], gdesc[UR28], tmem[UR10], tmem[UR34], idesc[UR35], UPT ;  /* 0x00ff221c1e0075ea */ /* 0x0001e2000b80030a */
[----:B------:R-:W-:Y:S01]  /*1fec0*/  UMOV UR4, UR4 ;  /* 0x0000000400047c82 */ /* 0x000fe20008000000 */
[----:B------:R0:W-:Y:S01]  /*1fed0*/  UTCQMMA gdesc[UR18], gdesc[UR20], tmem[UR10], tmem[UR36], idesc[UR37], UPT ;  /* 0x00ff2414120075ea */ /* 0x0001e2000b80030a */
[----:B------:R0:W-:Y:S01]  /*1fee0*/  UTCQMMA gdesc[UR24], gdesc[UR26], tmem[UR10], tmem[UR38], idesc[UR39], UPT ;  /* 0x00ff261a180075ea */ /* 0x0001e2000b80030a */
[----:B------:R0:W-:Y:S01]  /*1fef0*/  UTCBAR [UR4], URZ ;  /* 0x000000ff040073e9 */ /* 0x0001e200080000ff */
[----:B------:R-:W-:Y:S01]  /*1ff00*/  NOP ;  /* 0x0000000000007918 */ /* 0x000fe20000000000 */
.L_x_6:
[----:B0-----:R-:W-:Y:S01]  /*1ff10*/  UMOV UR4, URZ ;  /* 0x000000ff00047c82 */ /* 0x001fe20008000000 */
[----:B------:R-:W-:Y:S05]  /*1ff20*/  @!P3 BRA `(.L_x_7) ;  /* 0x0000011400ecb947 */ /* 0x000fea0003800000 */
[----:B------:R-:W-:Y:S01]  /*1ff30*/  SHF.R.S32.HI R6, RZ, 0x1f, R14 ;  /* 0x0000001fff067819 */ /* 0x000fe2000001140e */
[----:B------:R-:W-:Y:S02]  /*1ff40*/  USHF.L.U32 UR13, UR6, 0x7, URZ ;  /* 0x00000007060d7899 */ /* 0x000fe400080006ff */
[----:B------:R-:W-:Y:S01]  /*1ff50*/  UIADD3 UR6, UPT, UPT, UR11, 0x12000, URZ ;  /* 0x000120000b067890 */ /* 0x000fe2000fffe0ff */
[----:B------:R-:W-:Y:S01]  /*1ff60*/  LEA.HI R6, R6, R14, RZ, 0x7 ;  /* 0x0000000e06067211 */ /* 0x000fe200078f38ff */
[----:B------:R-:W-:Y:S02]  /*1ff70*/  UIADD3 UR9, UPT, UPT, UR11, 0x8000, URZ ;  /* 0x000080000b097890 */ /* 0x000fe4000fffe0ff */
[----:B------:R-:W-:Y:S01]  /*1ff80*/  USHF.R.U32.HI UR6, URZ, 0x4, UR6 ;  /* 0x00000004ff067899 */ /* 0x000fe20008011606 */
[----:B------:R-:W-:Y:S01]  /*1ff90*/  SHF.R.S32.HI R6, RZ, 0x7, R6 ;  /* 0x00000007ff067819 */ /* 0x000fe20000011406 */
[----:B------:R-:W-:Y:S02]  /*1ffa0*/  USHF.R.U32.HI UR9, URZ, 0x4, UR9 ;  /* 0x00000004ff097899 */ /* 0x000fe40008011609 */
[----:B------:R-:W-:Y:S01]  /*1ffb0*/  USGXT.U32 UR14, UR6, 0xe ;  /* 0x0000000e060e789a */ /* 0x000fe20008000000 */
[----:B------:R-:W-:Y:S01]  /*1ffc0*/  VIMNMX R6, PT, PT, R6, 0x2, !PT ;  /* 0x0000000206067848 */ /* 0x000fe20007fe0100 */
[----:B------:R-:W-:-:S02]  /*1ffd0*/  USGXT.U32 UR16, UR9, 0xe ;  /* 0x0000000e0910789a */ /* 0x000fc40008000000 */
[----:B------:R-:W-:Y:S02]  /*1ffe0*/  UIADD3 UR24, UP1, UPT, UR14, 0x80, URZ ;  /* 0x000000800e187890 */ /* 0x000fe4000ff3e0ff */
[----:B------:R-:W-:Y:S01]  /*1fff0*/  VIADD R7, R6, 0xfffffffe ;  /* 0xfffffffe06077836 */ /* 0x000fe20000000000 */
[----:B------:R-:W-:Y:S01]  /*20000*/  UIADD3 UR26, UP2, UPT, UR16, 0x2, URZ ;  /* 0x00000002101a7890 */ /* 0x000fe2000ff5e0ff */
[----:B------:R-:W-:Y:S01]  /*20010*/  IMAD.MOV.U32 R6, RZ, RZ, RZ ;  /* 0x000000ffff067224 */ /* 0x000fe200078e00ff */
[----:B------:R-:W-:Y:S01]  /*20020*/  UMOV UR4, URZ ;  /* 0x000000ff00047c82 */ /* 0x000fe20008000000 */
[----:B------:R-:W-:Y:S01]  /*20030*/  UMOV UR5, URZ ;  /* 0x000000ff00057c82 */ /* 0x000fe20008000000 */
[----:B------:R0:W-:Y:S01]  /*20040*/  STL [R1+0x99c], R7 ;  /* 0x00099c0701007387 */ /* 0x0001e20000100800 */
[----:B------:R-:W-:Y:S02]  /*20050*/  USHF.L.U32 UR7, UR7, 0x7, URZ ;  /* 0x0000000707077899 */ /* 0x000fe400080006ff */
[----:B------:R-:W-:-:S02]  /*20060*/  UIADD3.X UR25, UPT, UPT, UR4, -0x7fffbfe0, URZ, UP1, !UPT ;  /* 0x8000402004197890 */ /* 0x000fc40008ffe4ff */
[----:B------:R-:W-:Y:S01]  /*20070*/  UIADD3.X UR27, UPT, UPT, UR5, 0x40004040, URZ, UP2, !UPT ;  /* 0x40004040051b7890 */ /* 0x000fe200097fe4ff */
[----:B------:R-:W1:Y:S01]  /*20080*/  LDCU UR38, c[0x0][0x3a0] ;  /* 0x00007400ff2677ac */ /* 0x000e620008000800 */
[----:B------:R-:W-:Y:S02]  /*20090*/  USHF.R.S32.HI UR36, URZ, 0x1f, UR13 ;  /* 0x0000001fff247899 */ /* 0x000fe4000801140d */
[----:B------:R-:W-:Y:S02]  /*200a0*/  USHF.R.S32.HI UR37, URZ, 0x1f, UR7 ;  /* 0x0000001fff257899 */ /* 0x000fe40008011407 */
[----:B------:R-:W-:Y:S02]  /*200b0*/  UIADD3.64 UR28, UPT, UPT, UR24, 0x80, URZ ;  /* 0x00000080181c7897 */ /* 0x000fe4000fffe0ff */
[----:B------:R-:W-:Y:S02]  /*200c0*/  UIADD3.64 UR30, UPT, UPT, UR26, 0x2, URZ ;  /* 0x000000021a1e7897 */ /* 0x000fe4000fffe0ff */
[----:B------:R-:W-:-:S02]  /*200d0*/  UIADD3.64 UR32, UPT, UPT, UR24, 0x100, URZ ;  /* 0x0000010018207897 */ /* 0x000fc4000fffe0ff */
[----:B------:R-:W-:Y:S01]  /*200e0*/  UIADD3.64 UR34, UPT, UPT, UR26, 0x4, URZ ;  /* 0x000000041a227897 */ /* 0x000fe2000fffe0ff */
[----:B------:R-:W-:Y:S01]  /*200f0*/  UMOV UR20, 0x1 ;  /* 0x0000000100147882 */ /* 0x000fe20000000000 */
[----:B0-----:R-:W-:-:S10]  /*20100*/  UMOV UR6, URZ ;  /* 0x000000ff00067c82 */ /* 0x001fd40008000000 */
.L_x_10:
[----:B------:R-:W2:Y:S04]  /*20110*/  LDL.LU R34, [R1+0x214] ;  /* 0x0002140001227983 */ /* 0x000ea80000300800 */
[----:B------:R-:W3:Y:S04]  /*20120*/  LDL.LU R33, [R1+0x220] ;  /* 0x0002200001217983 */ /* 0x000ee80000300800 */
        /* <DEDUP_REMOVED lines=22> */
[----:B------:R-:W4:Y:S01]  /*20290*/  LDL.LU R11, [R1+0x5b8] ;  /* 0x0005b800010b7983 */ /* 0x000f220000300800 */
[----:B------:R-:W0:Y:S03]  /*202a0*/  S2R R8, SR_TID.X ;  /* 0x0000000000087919 */ /* 0x000e260000002100 */
[----:B------:R-:W4:Y:S01]  /*202b0*/  LDL.LU R10, [R1+0x88c] ;  /* 0x00088c00010a7983 */ /* 0x000f220000300800 */
[----:B------:R-:W-:Y:S01]  /*202c0*/  UIADD3 UR21, UPT, UPT, UR6, 0x1, URZ ;  /* 0x0000000106157890 */ /* 0x000fe2000fffe0ff */
[----:B------:R-:W-:-:S03]  /*202d0*/  IMAD.U32 R6, R6, -0x80000000, RZ ;  /* 0x8000000006067824 */ /* 0x000fc600078e00ff */
[----:B-1----:R-:W-:Y:S01]  /*202e0*/  UIMAD UR4, UR21, -0x80, UR38 ;  /* 0xffffff80150478a4 */ /* 0x002fe2000f8e0226 */
[----:B0-----:R-:W-:-:S04]  /*202f0*/  SHF.R.U32.HI R7, RZ, 0x6, R8 ;  /* 0x00000006ff077819 */ /* 0x001fc80000011608 */
[----:B------:R-:W-:-:S04]  /*20300*/  SGXT.U32 R7, R7, 0x1 ;  /* 0x000000010707781a */ /* 0x000fc80000000000 */
[----:B------:R-:W-:Y:S02]  /*20310*/  ISETP.GE.AND P2, PT, R7, UR4, PT ;  /* 0x0000000407007c0c */ /* 0x000fe4000bf46270 */
[----:B--2---:R-:W-:Y:S02]  /*20320*/  IADD3 R34, P4, PT, R34, UR7, RZ ;  /* 0x0000000722227c10 */ /* 0x004fe4000ff9e0ff */
[----:B---3--:R-:W-:-:S03]  /*20330*/  IADD3 R33, P3, PT, R33, UR7, RZ ;  /* 0x0000000721217c10 */ /* 0x008fc6000ff7e0ff */
[----:B------:R-:W-:Y:S01]  /*20340*/  STL [R1+0x214], R34 ;  /* 0x0002142201007387 */ /* 0x000fe20000100800 */
[----:B----4-:R-:W-:-:S03]  /*20350*/  IADD3 R32, P6, PT, R32, UR7, RZ ;  /* 0x0000000720207c10 */ /* 0x010fc6000ffde0ff */
[----:B------:R-:W-:Y:S01]  /*20360*/  STL [R1+0x220], R33 ;  /* 0x0002202101007387 */ /* 0x000fe20000100800 */
[----:B------:R-:W-:-:S03]  /*20370*/  IADD3 R31, P5, PT, R31, UR7, RZ ;  /* 0x000000071f1f7c10 */ /* 0x000fc6000ffbe0ff */
[----:B------:R-:W-:Y:S01]  /*20380*/  STL [R1+0x5d4], R32 ;  /* 0x0005d42001007387 */ /* 0x000fe20000100800 */
[----:B------:R-:W-:-:S03]  /*20390*/  IADD3.X R30, PT, PT, R30, UR37, RZ, P4, !PT ;  /* 0x000000251e1e7c10 */ /* 0x000fc6000a7fe4ff */
        /* <DEDUP_REMOVED lines=31> */
[----:B------:R-:W-:Y:S02]  /*20590*/  IADD3.X R14, PT, PT, R14, UR37, RZ, P4, !PT ;  /* 0x000000250e0e7c10 */ /* 0x000fe4000a7fe4ff */
[----:B------:R-:W-:-:S05]  /*205a0*/  IADD3 R9, P4, PT, R9, UR7, RZ ;  /* 0x0000000709097c10 */ /* 0x000fca000ff9e0ff */
[----:B------:R0:W-:Y:S04]  /*205b0*/  STL [R1+0x89c], R9 ;  /* 0x00089c0901007387 */ /* 0x0001e80000100800 */
[----:B------:R1:W-:Y:S04]  /*205c0*/  STL [R1+0x5b4], R15 ;  /* 0x0005b40f01007387 */ /* 0x0003e80000100800 */
[----:B0-----:R-:W2:Y:S01]  /*205d0*/  LDL.LU R9, [R1+0x5b0] ;  /* 0x0005b00001097983 */ /* 0x001ea20000300800 */
[----:B------:R-:W-:Y:S02]  /*205e0*/  IADD3.X R13, PT, PT, R13, UR37, RZ, P3, !PT ;  /* 0x000000250d0d7c10 */ /* 0x000fe40009ffe4ff */
[----:B------:R-:W-:Y:S01]  /*205f0*/  IADD3 R12, P3, PT, R12, UR7, RZ ;  /* 0x000000070c0c7c10 */ /* 0x000fe2000ff7e0ff */
[----:B------:R0:W-:Y:S01]  /*20600*/  STL [R1+0x20c], R14 ;  /* 0x00020c0e01007387 */ /* 0x0001e20000100800 */
[----:B------:R-:W-:-:S03]  /*20610*/  IADD3.X R11, PT, PT, R11, UR37, RZ, P6, !PT ;  /* 0x000000250b0b7c10 */ /* 0x000fc6000b7fe4ff */
[----:B------:R-:W3:Y:S01]  /*20620*/  LDL.LU R7, [R1+0x884] ;  /* 0x0008840001077983 */ /* 0x000ee20000300800 */
[----:B------:R-:W-:-:S03]  /*20630*/  IADD3 R10, P6, PT, R10, UR7, RZ ;  /* 0x000000070a0a7c10 */ /* 0x000fc6000ffde0ff */
[----:B------:R4:W-:Y:S04]  /*20640*/  STL [R1+0x5c0], R13 ;  /* 0x0005c00d01007387 */ /* 0x0009e80000100800 */
[----:B------:R-:W-:Y:S04]  /*20650*/  STL [R1+0x894], R12 ;  /* 0x0008940c01007387 */ /* 0x000fe80000100800 */
[----:B------:R-:W3:Y:S04]  /*20660*/  LDL.LU R36, [R1+0x898] ;  /* 0x0008980001247983 */ /* 0x000ee80000300800 */
[----:B------:R-:W-:Y:S04]  /*20670*/  STL [R1+0x5b8], R11 ;  /* 0x0005b80b01007387 */ /* 0x000fe80000100800 */
[----:B------:R-:W3:Y:S04]  /*20680*/  LDL.LU R35, [R1+0x208] ;  /* 0x0002080001237983 */ /* 0x000ee80000300800 */
[----:B------:R-:W3:Y:S04]  /*20690*/  LDL.LU R34, [R1+0x890] ;  /* 0x0008900001227983 */ /* 0x000ee80000300800 */
[----:B------:R0:W-:Y:S04]  /*206a0*/  STL [R1+0x88c], R10 ;  /* 0x00088c0a01007387 */ /* 0x0001e80000100800 */
[----:B------:R-:W3:Y:S04]  /*206b0*/  LDL.LU R33, [R1+0x5ac] ;  /* 0x0005ac0001217983 */ /* 0x000ee80000300800 */
        /* <DEDUP_REMOVED lines=17> */
[----:B-1----:R-:W3:Y:S04]  /*207d0*/  LDL.LU R15, [R1+0x584] ;  /* 0x00058400010f7983 */ /* 0x002ee80000300800 */
[----:B0-----:R-:W3:Y:S04]  /*207e0*/  LDL.LU R14, [R1+0x860] ;  /* 0x00086000010e7983 */ /* 0x001ee80000300800 */
[----:B----4-:R-:W4:Y:S04]  /*207f0*/  LDL.LU R13, [R1+0x57c] ;  /* 0x00057c00010d7983 */ /* 0x010f280000300800 */
[----:B------:R-:W4:Y:S04]  /*20800*/  LDL.LU R10, [R1+0x590] ;  /* 0x00059000010a7983 */ /* 0x000f280000300800 */
[----:B------:R-:W4:Y:S04]  /*20810*/  LDL.LU R12, [R1+0x85c] ;  /* 0x00085c00010c7983 */ /* 0x000f280000300800 */
[----:B------:R-:W4:Y:S01]  /*20820*/  LDL.LU R11, [R1+0x588] ;  /* 0x00058800010b7983 */ /* 0x000f220000300800 */
[----:B--2---:R-:W-:-:S05]  /*20830*/  IADD3.X R9, PT, PT, R9, UR37, RZ, P5, !PT ;  /* 0x0000002509097c10 */ /* 0x004fca000affe4ff */
[----:B------:R0:W-:Y:S01]  /*20840*/  STL [R1+0x5b0], R9 ;  /* 0x0005b00901007387 */ /* 0x0001e20000100800 */
[----:B---3--:R-:W-:-:S03]  /*20850*/  IADD3 R7, P5, PT, R7, UR7, RZ ;  /* 0x0000000707077c10 */ /* 0x008fc6000ffbe0ff */
[----:B0-----:R-:W2:Y:S04]  /*20860*/  LDL.LU R9, [R1+0x854] ;  /* 0x0008540001097983 */ /* 0x001ea80000300800 */
[----:B------:R0:W-:Y:S04]  /*20870*/  STL [R1+0x884], R7 ;  /* 0x0008840701007387 */ /* 0x0001e80000100800 */
[----:B0-----:R-:W3:Y:S01]  /*20880*/  LDL.LU R7, [R1+0x580] ;  /* 0x0005800001077983 */ /* 0x001ee20000300800 */
[----:B------:R-:W-:Y:S02]  /*20890*/  IADD3.X R36, PT, PT, R36, UR37, RZ, P4, !PT ;  /* 0x0000002524247c10 */ /* 0x000fe4000a7fe4ff */
[----:B------:R-:W-:-:S02]  /*208a0*/  IADD3 R35, P4, PT, R35, UR7, RZ ;  /* 0x0000000723237c10 */ /* 0x000fc4000ff9e0ff */
[----:B------:R-:W-:Y:S01]  /*208b0*/  IADD3.X R34, PT, PT, R34, UR37, RZ, P3, !PT ;  /* 0x0000002522227c10 */ /* 0x000fe20009ffe4ff */
        /* <DEDUP_REMOVED lines=41> */
[----:B----4-:R-:W-:-:S03]  /*20b50*/  IADD3.X R10, PT, PT, R10, UR37, RZ, P4, !PT ;  /* 0x000000250a0a7c10 */ /* 0x010fc6000a7fe4ff */
[----:B------:R-:W-:Y:S04]  /*20b60*/  STL [R1+0x584], R15 ;  /* 0x0005840f01007387 */ /* 0x000fe80000100800 */
[----:B------:R0:W-:Y:S04]  /*20b70*/  STL [R1+0x590], R10 ;  /* 0x0005900a01007387 */ /* 0x0001e80000100800 */
[----:B------:R-:W-:Y:S01]  /*20b80*/  STL [R1+0x860], R14 ;  /* 0x0008600e01007387 */ /* 0x000fe20000100800 */
[----:B------:R-:W-:-:S03]  /*20b90*/  IADD3 R13, P5, PT, R13, UR7, RZ ;  /* 0x000000070d0d7c10 */ /* 0x000fc6000ffbe0ff */
[----:B0-----:R-:W4:Y:S01]  /*20ba0*/  LDL.LU R10, [R1+0x84c] ;  /* 0x00084c00010a7983 */ /* 0x001f220000300800 */
[----:B------:R-:W-:Y:S02]  /*20bb0*/  IADD3.X R11, PT, PT, R11, UR37, RZ, P3, !PT ;  /* 0x000000250b0b7c10 */ /* 0x000fe40009ffe4ff */
[----:B------:R-:W-:Y:S01]  /*20bc0*/  IADD3 R12, P4, PT, R12, UR7, RZ ;  /* 0x000000070c0c7c10 */ /* 0x000fe2000ff9e0ff */
[----:B------:R-:W-:Y:S01]  /*20bd0*/  STL [R1+0x57c], R13 ;  /* 0x00057c0d01007387 */ /* 0x000fe20000100800 */
[----:B--2---:R-:W-:-:S05]  /*20be0*/  IADD3 R9, P3, PT, R9, UR7, RZ ;  /* 0x0000000709097c10 */ /* 0x004fca000ff7e0ff */
[----:B------:R0:W-:Y:S04]  /*20bf0*/  STL [R1+0x854], R9 ;  /* 0x0008540901007387 */ /* 0x0001e80000100800 */
[----:B------:R-:W-:Y:S01]  /*20c00*/  STL [R1+0x85c], R12 ;  /* 0x00085c0c01007387 */ /* 0x000fe20000100800 */
[----:B---3--:R-:W-:-:S03]  /*20c10*/  IADD3.X R7, PT, PT, R7, UR37, RZ, P6, !PT ;  /* 0x0000002507077c10 */ /* 0x008fc6000b7fe4ff */
[----:B0-----:R-:W2:Y:S04]  /*20c20*/  LDL.LU R9, [R1+0x578] ;  /* 0x0005780001097983 */ /* 0x001ea80000300800 */
[----:B------:R-:W-:Y:S04]  /*20c30*/  STL [R1+0x588], R11 ;  /* 0x0005880b01007387 */ /* 0x000fe80000100800 */
[----:B------:R-:W3:Y:S04]  /*20c40*/  LDL.LU R36, [R1+0x844] ;  /* 0x0008440001247983 */ /* 0x000ee80000300800 */
        /* <DEDUP_REMOVED lines=24> */
[----:B0-----:R-:W3:Y:S01]  /*20dd0*/  LDL.LU R7, [R1+0x53c] ;  /* 0x00053c0001077983 */ /* 0x001ee20000300800 */
[----:B----4-:R-:W-:-:S03]  /*20de0*/  IADD3 R10, P6, PT, R10, UR7, RZ ;  /* 0x000000070a0a7c10 */ /* 0x010fc6000ffde0ff */
[----:B------:R-:W4:Y:S04]  /*20df0*/  LDL.LU R12, [R1+0x550] ;  /* 0x00055000010c7983 */ /* 0x000f280000300800 */
[----:B------:R-:W4:Y:S04]  /*20e00*/  LDL.LU R11, [R1+0x81c] ;  /* 0x00081c00010b7983 */ /* 0x000f280000300800 */
[----:B------:R0:W-:Y:S04]  /*20e10*/  STL [R1+0x84c], R10 ;  /* 0x00084c0a01007387 */ /* 0x0001e80000100800 */
[----:B0-----:R-:W4:Y:S01]  /*20e20*/  LDL.LU R10, [R1+0x548] ;  /* 0x00054800010a7983 */ /* 0x001f220000300800 */
[----:B--2---:R-:W-:-:S05]  /*20e30*/  IADD3.X R9, PT, PT, R9, UR37, RZ, P5, !PT ;  /* 0x0000002509097c10 */ /* 0x004fca000affe4ff */
[----:B------:R0:W-:Y:S01]  /*20e40*/  STL [R1+0x578], R9 ;  /* 0x0005780901007387 */ /* 0x0001e20000100800 */
[----:B---3--:R-:W-:Y:S02]  /*20e50*/  IADD3 R36, P5, PT, R36, UR7, RZ ;  /* 0x0000000724247c10 */ /* 0x008fe4000ffbe0ff */
[----:B------:R-:W-:Y:S01]  /*20e60*/  IADD3.X R35, PT, PT, R35, UR37, RZ, P4, !PT ;  /* 0x0000002523237c10 */ /* 0x000fe2000a7fe4ff */
[----:B0-----:R-:W2:Y:S01]  /*20e70*/  LDL.LU R9, [R1+0x814] ;  /* 0x0008140001097983 */ /* 0x001ea20000300800 */
        /* <DEDUP_REMOVED lines=40> */
[----:B------:R-:W-:Y:S02]  /*21100*/  IADD3 R14, P6, PT, R14, UR7, RZ ;  /* 0x000000070e0e7c10 */ /* 0x000fe4000ffde0ff */
[----:B------:R-:W-:Y:S01]  /*21110*/  IADD3.X R13, PT, PT, R13, UR37, RZ, P5, !PT ;  /* 0x000000250d0d7c10 */ /* 0x000fe2000affe4ff */
[----:B------:R-:W-:Y:S01]  /*21120*/  STL [R1+0x54c], R16 ;  /* 0x00054c1001007387 */ /* 0x000fe20000100800 */
[----:B------:R-:W-:-:S03]  /*21130*/  IADD3 R7, P5, PT, R7, UR7, RZ ;  /* 0x0000000707077c10 */ /* 0x000fc6000ffbe0ff */
[----:B------:R-:W-:Y:S04]  /*21140*/  STL [R1+0x828], R15 ;  /* 0x0008280f01007387 */ /* 0x000fe80000100800 */
[----:B------:R0:W-:Y:S04]  /*21150*/  STL [R1+0x53c], R7 ;  /* 0x00053c0701007387 */ /* 0x0001e80000100800 */
[----:B------:R-:W-:Y:S04]  /*21160*/  STL [R1+0x544], R14 ;  /* 0x0005440e01007387 */ /* 0x000fe80000100800 */
[----:B0-----:R-:W3:Y:S01]  /*21170*/  LDL.LU R7, [R1+0x540] ;  /* 0x0005400001077983 */ /* 0x001ee20000300800 */
[----:B----4-:R-:W-:-:S02]  /*21180*/  IADD3.X R12, PT, PT, R12, UR37, RZ, P4, !PT ;  /* 0x000000250c0c7c10 */ /* 0x010fc4000a7fe4ff */
[----:B------:R-:W-:Y:S01]  /*21190*/  IADD3.X R10, PT, PT, R10, UR37, RZ, P3, !PT ;  /* 0x000000250a0a7c10 */ /* 0x000fe20009ffe4ff */
[----:B------:R-:W-:Y:S01]  /*211a0*/  STL [R1+0x820], R13 ;  /* 0x0008200d01007387 */ /* 0x000fe20000100800 */
[----:B------:R-:W-:-:S03]  /*211b0*/  IADD3 R11, P4, PT, R11, UR7, RZ ;  /* 0x000000070b0b7c10 */ /* 0x000fc6000ff9e0ff */
[----:B------:R0:W-:Y:S04]  /*211c0*/  STL [R1+0x548], R10 ;  /* 0x0005480a01007387 */ /* 0x0001e80000100800 */
[----:B------:R-:W-:Y:S04]  /*211d0*/  STL [R1+0x550], R12 ;  /* 0x0005500c01007387 */ /* 0x000fe80000100800 */
[----:B0-----:R-:W4:Y:S04]  /*211e0*/  LDL.LU R10, [R1+0x80c] ;  /* 0x00080c00010a7983 */ /* 0x001f280000300800 */
[----:B------:R-:W-:Y:S04]  /*211f0*/  STL [R1+0x81c], R11 ;  /* 0x00081c0b01007387 */ /* 0x000fe80000100800 */
[----:B------:R-:W4:Y:S04]  /*21200*/  LDL.LU R36, [R1+0x538] ;  /* 0x0005380001247983 */ /* 0x000f280000300800 */
[----:B------:R-:W4:Y:S04]  /*21210*/  LDL.LU R35, [R1+0x804] ;  /* 0x0008040001237983 */ /* 0x000f280000300800 */
[----:B------:R-:W4:Y:S01]  /*21220*/  LDL.LU R34, [R1+0x818] ;  /* 0x0008180001227983 */ /* 0x000f220000300800 */
[----:B--2---:R-:W-:-:S05]  /*21230*/  IADD3 R9, P3, PT, R9, UR7, RZ ;  /* 0x0000000709097c10 */ /* 0x004fca000ff7e0ff */
[----:B------:R0:W-:Y:S04]  /*21240*/  STL [R1+0x814], R9 ;  /* 0x0008140901007387 */ /* 0x0001e80000100800 */
        /* <DEDUP_REMOVED lines=21> */
[----:B0-----:R-:W2:Y:S04]  /*213a0*/  LDL.LU R9, [R1+0x7e0] ;  /* 0x0007e00001097983 */ /* 0x001ea80000300800 */
[----:B------:R-:W2:Y:S04]  /*213b0*/  LDL.LU R12, [R1+0x4fc] ;  /* 0x0004fc00010c7983 */ /* 0x000ea80000300800 */
[----:B------:R-:W2:Y:S01]  /*213c0*/  LDL.LU R11, [R1+0x510] ;  /* 0x00051000010b7983 */ /* 0x000ea20000300800 */
[----:B---3--:R-:W-:-:S05]  /*213d0*/  IADD3.X R7, PT, PT, R7, UR37, RZ, P6, !PT ;  /* 0x0000002507077c10 */ /* 0x008fca000b7fe4ff */
[----:B------:R0:W-:Y:S04]  /*213e0*/  STL [R1+0x540], R7 ;  /* 0x0005400701007387 */ /* 0x0001e80000100800 */
[----:B0-----:R-:W3:Y:S01]  /*213f0*/  LDL.LU R7, [R1+0x7dc] ;  /* 0x0007dc0001077983 */ /* 0x001ee20000300800 */
[----:B----4-:R-:W-:-:S05]  /*21400*/  IADD3 R10, P6, PT, R10, UR7, RZ ;  /* 0x000000070a0a7c10 */ /* 0x010fca000ffde0ff */
[----:B------:R0:W-:Y:S01]  /*21410*/  STL [R1+0x80c], R10 ;  /* 0x00080c0a01007387 */ /* 0x0001e20000100800 */
[----:B------:R-:W-:-:S03]  /*21420*/  IADD3.X R36, PT, PT, R36, UR37, RZ, P5, !PT ;  /* 0x0000002524247c10 */ /* 0x000fc6000affe4ff */
[----:B0-----:R-:W4:Y:S01]  /*21430*/  LDL.LU R10, [R1+0x508] ;  /* 0x00050800010a7983 */ /* 0x001f220000300800 */
[----:B------:R-:W-:Y:S02]  /*21440*/  IADD3 R35, P5, PT, R35, UR7, RZ ;  /* 0x0000000723237c10 */ /* 0x000fe4000ffbe0ff */
[----:B------:R-:W-:Y:S01]  /*21450*/  IADD3.X R34, PT, PT, R34, UR37, RZ, P4, !PT ;  /* 0x0000002522227c10 */ /* 0x000fe2000a7fe4ff */
[----:B------:R-:W-:Y:S04]  /*21460*/  STL [R1+0x538], R36 ;  /* 0x0005382401007387 */ /* 0x000fe80000100800 */
[----:B------:R-:W-:Y:S04]  /*21470*/  STL [R1+0x804], R35 ;  /* 0x0008042301007387 */ /* 0x000fe80000100800 */
[----:B------:R-:W-:Y:S01]  /*21480*/  STL [R1+0x818], R34 ;  /* 0x0008182201007387 */ /* 0x000fe20000100800 */
[----:B--2---:R-:W-:-:S02]  /*21490*/  IADD3 R33, P4, PT, R33, UR7, RZ ;  /* 0x0000000721217c10 */ /* 0x004fc4000ff9e0ff */
        /* <DEDUP_REMOVED lines=38> */
[----:B------:R-:W-:Y:S02]  /*21700*/  IADD3.X R9, PT, PT, R9, UR37, RZ, P5, !PT ;  /* 0x0000002509097c10 */ /* 0x000fe4000affe4ff */
[----:B------:R-:W-:-:S03]  /*21710*/  IADD3 R13, P6, PT, R13, UR7, RZ ;  /* 0x000000070d0d7c10 */ /* 0x000fc6000ffde0ff */
[----:B------:R0:W-:Y:S01]  /*21720*/  STL [R1+0x7e0], R9 ;  /* 0x0007e00901007387 */ /* 0x0001e20000100800 */
[----:B------:R-:W-:Y:S02]  /*21730*/  IADD3 R12, P5, PT, R12, UR7, RZ ;  /* 0x000000070c0c7c10 */ /* 0x000fe4000ffbe0ff */
[----:B------:R-:W-:Y:S01]  /*21740*/  IADD3.X R11, PT, PT, R11, UR37, RZ, P4, !PT ;  /* 0x000000250b0b7c10 */ /* 0x000fe2000a7fe4ff */
[----:B------:R-:W-:Y:S04]  /*21750*/  STL [R1+0x7e8], R14 ;  /* 0x0007e80e01007387 */ /* 0x000fe80000100800 */
[----:B0-----:R-:W2:Y:S04]  /*21760*/  LDL.LU R9, [R1+0x7d4] ;  /* 0x0007d40001097983 */ /* 0x001ea80000300800 */
[----:B------:R-:W-:Y:S01]  /*21770*/  STL [R1+0x504], R13 ;  /* 0x0005040d01007387 */ /* 0x000fe20000100800 */
[----:B---3--:R-:W-:-:S05]  /*21780*/  IADD3 R7, P4, PT, R7, UR7, RZ ;  /* 0x0000000707077c10 */ /* 0x008fca000ff9e0ff */
[----:B------:R0:W-:Y:S04]  /*21790*/  STL [R1+0x7dc], R7 ;  /* 0x0007dc0701007387 */ /* 0x0001e80000100800 */
[----:B------:R-:W-:Y:S04]  /*217a0*/  STL [R1+0x4fc], R12 ;  /* 0x0004fc0c01007387 */ /* 0x000fe80000100800 */
[----:B0-----:R-:W3:Y:S04]  /*217b0*/  LDL.LU R7, [R1+0x500] ;  /* 0x0005000001077983 */ /* 0x001ee80000300800 */
[----:B------:R-:W-:Y:S01]  /*217c0*/  STL [R1+0x510], R11 ;  /* 0x0005100b01007387 */ /* 0x000fe20000100800 */
[----:B----4-:R-:W-:-:S03]  /*217d0*/  IADD3.X R10, PT, PT, R10, UR37, RZ, P3, !PT ;  /* 0x000000250a0a7c10 */ /* 0x010fc60009ffe4ff */
[----:B------:R-:W4:Y:S04]  /*217e0*/  LDL.LU R36, [R1+0x7cc] ;  /* 0x0007cc0001247983 */ /* 0x000f280000300800 */
[----:B------:R-:W4:Y:S04]  /*217f0*/  LDL.LU R35, [R1+0x4f8] ;  /* 0x0004f80001237983 */ /* 0x000f280000300800 */
[----:B------:R-:W4:Y:S04]  /*21800*/  LDL.LU R34, [R1+0x7c4] ;  /* 0x0007c40001227983 */ /* 0x000f280000300800 */
[----:B------:R0:W-:Y:S04]  /*21810*/  STL [R1+0x508], R10 ;  /* 0x0005080a01007387 */ /* 0x0001e80000100800 */
        /* <DEDUP_REMOVED lines=21> */
[----:B0-----:R-:W4:Y:S04]  /*21970*/  LDL.LU R10, [R1+0x4c4] ;  /* 0x0004c400010a7983 */ /* 0x001f280000300800 */
[----:B------:R-:W4:Y:S04]  /*21980*/  LDL.LU R12, [R1+0x7a0] ;  /* 0x0007a000010c7983 */ /* 0x000f280000300800 */
[----:B------:R-:W4:Y:S01]  /*21990*/  LDL.LU R11, [R1+0x4bc] ;  /* 0x0004bc00010b7983 */ /* 0x000f220000300800 */
[----:B--2---:R-:W-:-:S05]  /*219a0*/  IADD3 R9, P3, PT, R9, UR7, RZ ;  /* 0x0000000709097c10 */ /* 0x004fca000ff7e0ff */
[----:B------:R0:W-:Y:S04]  /*219b0*/  STL [R1+0x7d4], R9 ;  /* 0x0007d40901007387 */ /* 0x0001e80000100800 */
[----:B0-----:R-:W2:Y:S01]  /*219c0*/  LDL.LU R9, [R1+0x4d0] ;  /* 0x0004d00001097983 */ /* 0x001ea20000300800 */
[----:B---3--:R-:W-:-:S05]  /*219d0*/  IADD3.X R7, PT, PT, R7, UR37, RZ, P6, !PT ;  /* 0x0000002507077c10 */ /* 0x008fca000b7fe4ff */
[----:B------:R0:W-:Y:S04]  /*219e0*/  STL [R1+0x500], R7 ;  /* 0x0005000701007387 */ /* 0x0001e80000100800 */
[----:B0-----:R-:W3:Y:S01]  /*219f0*/  LDL.LU R7, [R1+0x79c] ;  /* 0x00079c0001077983 */ /* 0x001ee20000300800 */
[----:B----4-:R-:W-:Y:S02]  /*21a00*/  IADD3 R36, P6, PT, R36, UR7, RZ ;  /* 0x0000000724247c10 */ /* 0x010fe4000ffde0ff */
[----:B------:R-:W-:Y:S02]  /*21a10*/  IADD3.X R35, PT, PT, R35, UR37, RZ, P5, !PT ;  /* 0x0000002523237c10 */ /* 0x000fe4000affe4ff */
[----:B------:R-:W-:Y:S01]  /*21a20*/  IADD3 R34, P5, PT, R34, UR7, RZ ;  /* 0x0000000722227c10 */ /* 0x000fe2000ffbe0ff */
        /* <DEDUP_REMOVED lines=46> */
[----:B0-----:R-:W4:Y:S01]  /*21d10*/  LDL.LU R10, [R1+0x4c8] ;  /* 0x0004c800010a7983 */ /* 0x001f220000300800 */
[----:B------:R-:W-:-:S02]  /*21d20*/  IADD3.X R12, PT, PT, R12, UR37, RZ, P5, !PT ;  /* 0x000000250c0c7c10 */ /* 0x000fc4000affe4ff */
[----:B------:R-:W-:Y:S01]  /*21d30*/  IADD3 R11, P5, PT, R11, UR7, RZ ;  /* 0x000000070b0b7c10 */ /* 0x000fe2000ffbe0ff */
[----:B------:R-:W-:Y:S01]  /*21d40*/  STL [R1+0x7a8], R13 ;  /* 0x0007a80d01007387 */ /* 0x000fe20000100800 */
[----:B--2---:R-:W-:-:S05]  /*21d50*/  IADD3.X R9, PT, PT, R9, UR37, RZ, P4, !PT ;  /* 0x0000002509097c10 */ /* 0x004fca000a7fe4ff */
[----:B------:R0:W-:Y:S04]  /*21d60*/  STL [R1+0x4d0], R9 ;  /* 0x0004d00901007387 */ /* 0x0001e80000100800 */
[----:B------:R-:W-:Y:S04]  /*21d70*/  STL [R1+0x7a0], R12 ;  /* 0x0007a00c01007387 */ /* 0x000fe80000100800 */
[----:B0-----:R-:W2:Y:S04]  /*21d80*/  LDL.LU R9, [R1+0x794] ;  /* 0x0007940001097983 */ /* 0x001ea80000300800 */
[----:B------:R-:W-:Y:S04]  /*21d90*/  STL [R1+0x4bc], R11 ;  /* 0x0004bc0b01007387 */ /* 0x000fe80000100800 */
[----:B------:R-:W2:Y:S04]  /*21da0*/  LDL.LU R36, [R1+0x4c0] ;  /* 0x0004c00001247983 */ /* 0x000ea80000300800 */
[----:B------:R-:W2:Y:S01]  /*21db0*/  LDL.LU R35, [R1+0x78c] ;  /* 0x00078c0001237983 */ /* 0x000ea20000300800 */
[----:B---3--:R-:W-:-:S03]  /*21dc0*/  IADD3 R7, P4, PT, R7, UR7, RZ ;  /* 0x0000000707077c10 */ /* 0x008fc6000ff9e0ff */
        /* <DEDUP_REMOVED lines=23> */
[----:B0-----:R-:W3:Y:S04]  /*21f40*/  LDL.LU R7, [R1+0x768] ;  /* 0x0007680001077983 */ /* 0x001ee80000300800 */
[----:B------:R-:W3:Y:S04]  /*21f50*/  LDL.LU R12, [R1+0x484] ;  /* 0x00048400010c7983 */ /* 0x000ee80000300800 */
[----:B------:R-:W3:Y:S01]  /*21f60*/  LDL.LU R11, [R1+0x760] ;  /* 0x00076000010b7983 */ /* 0x000ee20000300800 */
[----:B----4-:R-:W-:-:S05]  /*21f70*/  IADD3.X R10, PT, PT, R10, UR37, RZ, P3, !PT ;  /* 0x000000250a0a7c10 */ /* 0x010fca0009ffe4ff */
[----:B------:R0:W-:Y:S04]  /*21f80*/  STL [R1+0x4c8], R10 ;  /* 0x0004c80a01007387 */ /* 0x0001e80000100800 */
[----:B0-----:R-:W4:Y:S01]  /*21f90*/  LDL.LU R10, [R1+0x47c] ;  /* 0x00047c00010a7983 */ /* 0x001f220000300800 */
[----:B--2---:R-:W-:-:S05]  /*21fa0*/  IADD3 R9, P3, PT, R9, UR7, RZ ;  /* 0x0000000709097c10 */ /* 0x004fca000ff7e0ff */
[----:B------:R0:W-:Y:S01]  /*21fb0*/  STL [R1+0x794], R9 ;  /* 0x0007940901007387 */ /* 0x0001e20000100800 */
[----:B------:R-:W-:Y:S02]  /*21fc0*/  IADD3.X R36, PT, PT, R36, UR37, RZ, P6, !PT ;  /* 0x0000002524247c10 */ /* 0x000fe4000b7fe4ff */
[----:B------:R-:W-:Y:S01]  /*21fd0*/  IADD3 R35, P6, PT, R35, UR7, RZ ;  /* 0x0000000723237c10 */ /* 0x000fe2000ffde0ff */
[----:B0-----:R-:W2:Y:S01]  /*21fe0*/  LDL.LU R9, [R1+0x490] ;  /* 0x0004900001097983 */ /* 0x001ea20000300800 */
[----:B---3--:R-:W-:-:S03]  /*21ff0*/  IADD3.X R34, PT, PT, R34, UR37, RZ, P5, !PT ;  /* 0x0000002522227c10 */ /* 0x008fc6000affe4ff */
        /* <DEDUP_REMOVED lines=41> */
[----:B------:R-:W-:-:S03]  /*22290*/  IADD3.X R7, PT, PT, R7, UR37, RZ, P6, !PT ;  /* 0x0000002507077c10 */ /* 0x000fc6000b7fe4ff */
[----:B------:R-:W-:Y:S04]  /*222a0*/  STL [R1+0x494], R15 ;  /* 0x0004940f01007387 */ /* 0x000fe80000100800 */
[----:B------:R0:W-:Y:S04]  /*222b0*/  STL [R1+0x768], R7 ;  /* 0x0007680701007387 */ /* 0x0001e80000100800 */
[----:B------:R-:W-:Y:S04]  /*222c0*/  STL [R1+0x770], R14 ;  /* 0x0007700e01007387 */ /* 0x000fe80000100800 */
[----:B0-----:R-:W3:Y:S01]  /*222d0*/  LDL.LU R7, [R1+0x75c] ;  /* 0x00075c0001077983 */ /* 0x001ee20000300800 */
[----:B------:R-:W-:-:S02]  /*222e0*/  IADD3 R13, P3, PT, R13, UR7, RZ ;  /* 0x000000070d0d7c10 */ /* 0x000fc4000ff7e0ff */
[----:B------:R-:W-:Y:S02]  /*222f0*/  IADD3.X R11, PT, PT, R11, UR37, RZ, P5, !PT ;  /* 0x000000250b0b7c10 */ /* 0x000fe4000affe4ff */
[----:B------:R-:W-:Y:S01]  /*22300*/  IADD3 R12, P6, PT, R12, UR7, RZ ;  /* 0x000000070c0c7c10 */ /* 0x000fe2000ffde0ff */
[----:B------:R-:W-:Y:S01]  /*22310*/  STL [R1+0x48c], R13 ;  /* 0x00048c0d01007387 */ /* 0x000fe20000100800 */
[----:B----4-:R-:W-:-:S05]  /*22320*/  IADD3 R10, P5, PT, R10, UR7, RZ ;  /* 0x000000070a0a7c10 */ /* 0x010fca000ffbe0ff */
[----:B------:R0:W-:Y:S04]  /*22330*/  STL [R1+0x47c], R10 ;  /* 0x00047c0a01007387 */ /* 0x0001e80000100800 */
[----:B------:R-:W-:Y:S04]  /*22340*/  STL [R1+0x484], R12 ;  /* 0x0004840c01007387 */ /* 0x000fe80000100800 */
[----:B0-----:R-:W4:Y:S04]  /*22350*/  LDL.LU R10, [R1+0x488] ;  /* 0x00048800010a7983 */ /* 0x001f280000300800 */
[----:B------:R-:W-:Y:S04]  /*22360*/  STL [R1+0x760], R11 ;  /* 0x0007600b01007387 */ /* 0x000fe80000100800 */
[----:B------:R-:W4:Y:S04]  /*22370*/  LDL.LU R36, [R1+0x754] ;  /* 0x0007540001247983 */ /* 0x000f280000300800 */
[----:B------:R-:W4:Y:S04]  /*22380*/  LDL.LU R35, [R1+0x480] ;  /* 0x0004800001237983 */ /* 0x000f280000300800 */
[----:B------:R-:W4:Y:S01]  /*22390*/  LDL.LU R34, [R1+0x74c] ;  /* 0x00074c0001227983 */ /* 0x000f220000300800 */
[----:B--2---:R-:W-:-:S05]  /*223a0*/  IADD3.X R9, PT, PT, R9, UR37, RZ, P4, !PT ;  /* 0x0000002509097c10 */ /* 0x004fca000a7fe4ff */
        /* <DEDUP_REMOVED lines=25> */
[----:B---3--:R-:W-:-:S05]  /*22540*/  IADD3 R7, P4, PT, R7, UR7, RZ ;  /* 0x0000000707077c10 */ /* 0x008fca000ff9e0ff */
[----:B------:R0:W-:Y:S04]  /*22550*/  STL [R1+0x75c], R7 ;  /* 0x00075c0701007387 */ /* 0x0001e80000100800 */
[----:B0-----:R-:W3:Y:S01]  /*22560*/  LDL.LU R7, [R1+0x720] ;  /* 0x0007200001077983 */ /* 0x001ee20000300800 */
[----:B----4-:R-:W-:-:S05]  /*22570*/  IADD3.X R10, PT, PT, R10, UR37, RZ, P3, !PT ;  /* 0x000000250a0a7c10 */ /* 0x010fca0009ffe4ff */
[----:B------:R0:W-:Y:S01]  /*22580*/  STL [R1+0x488], R10 ;  /* 0x0004880a01007387 */ /* 0x0001e20000100800 */
[----:B------:R-:W-:-:S03]  /*22590*/  IADD3 R36, P3, PT, R36, UR7, RZ ;  /* 0x0000000724247c10 */ /* 0x000fc6000ff7e0ff */
[----:B0-----:R-:W4:Y:S01]  /*225a0*/  LDL.LU R10, [R1+0x43c] ;  /* 0x00043c00010a7983 */ /* 0x001f220000300800 */
[----:B------:R-:W-:Y:S02]  /*225b0*/  IADD3.X R35, PT, PT, R35, UR37, RZ, P6, !PT ;  /* 0x0000002523237c10 */ /* 0x000fe4000b7fe4ff */
[----:B------:R-:W-:Y:S01]  /*225c0*/  IADD3 R34, P6, PT, R34, UR7, RZ ;  /* 0x0000000722227c10 */ /* 0x000fe2000ffde0ff */
[----:B------:R-:W-:Y:S04]  /*225d0*/  STL [R1+0x754], R36 ;  /* 0x0007542401007387 */ /* 0x000fe80000100800 */
[----:B------:R-:W-:Y:S04]  /*225e0*/  STL [R1+0x480], R35 ;  /* 0x0004802301007387 */ /* 0x000fe80000100800 */
[----:B------:R-:W-:Y:S01]  /*225f0*/  STL [R1+0x74c], R34 ;  /* 0x00074c2201007387 */ /* 0x000fe20000100800 */
[----:B--2---:R-:W-:-:S02]  /*22600*/  IADD3.X R33, PT, PT, R33, UR37, RZ, P5, !PT ;  /* 0x0000002521217c10 */ /* 0x004fc4000affe4ff */
        /* <DEDUP_REMOVED lines=37> */
[----:B------:R-:W-:Y:S02]  /*22860*/  IADD3.X R13, PT, PT, R13, UR37, RZ, P3, !PT ;  /* 0x000000250d0d7c10 */ /* 0x000fe40009ffe4ff */
[----:B------:R-:W-:Y:S01]  /*22870*/  IADD3 R9, P3, PT, R9, UR7, RZ ;  /* 0x0000000709097c10 */ /* 0x000fe2000ff7e0ff */
[----:B------:R-:W-:Y:S04]  /*22880*/  STL [R1+0x738], R15 ;  /* 0x0007380f01007387 */ /* 0x000fe80000100800 */
[----:B------:R0:W-:Y:S01]  /*22890*/  STL [R1+0x44c], R9 ;  /* 0x00044c0901007387 */ /* 0x0001e20000100800 */
[----:B------:R-:W-:-:S03]  /*228a0*/  IADD3.X R12, PT, PT, R12, UR37, RZ, P6, !PT ;  /* 0x000000250c0c7c10 */ /* 0x000fc6000b7fe4ff */
[----:B------:R-:W-:Y:S04]  /*228b0*/  STL [R1+0x454], R14 ;  /* 0x0004540e01007387 */ /* 0x000fe80000100800 */
[----:B0-----:R-:W2:Y:S04]  /*228c0*/  LDL.LU R9, [R1+0x450] ;  /* 0x0004500001097983 */ /* 0x001ea80000300800 */
[----:B------:R-:W-:Y:S01]  /*228d0*/  STL [R1+0x730], R13 ;  /* 0x0007300d01007387 */ /* 0x000fe20000100800 */
[----:B---3--:R-:W-:-:S05]  /*228e0*/  IADD3.X R7, PT, PT, R7, UR37, RZ, P5, !PT ;  /* 0x0000002507077c10 */ /* 0x008fca000affe4ff */
[----:B------:R0:W-:Y:S04]  /*228f0*/  STL [R1+0x720], R7 ;  /* 0x0007200701007387 */ /* 0x0001e80000100800 */
[----:B------:R-:W-:Y:S04]  /*22900*/  STL [R1+0x728], R12 ;  /* 0x0007280c01007387 */ /* 0x000fe80000100800 */
[----:B0-----:R-:W3:Y:S01]  /*22910*/  LDL.LU R7, [R1+0x71c] ;  /* 0x00071c0001077983 */ /* 0x001ee20000300800 */
[----:B------:R-:W-:-:S05]  /*22920*/  IADD3 R11, P6, PT, R11, UR7, RZ ;  /* 0x000000070b0b7c10 */ /* 0x000fca000ffde0ff */
[----:B------:R-:W-:Y:S04]  /*22930*/  STL [R1+0x444], R11 ;  /* 0x0004440b01007387 */ /* 0x000fe80000100800 */
[----:B------:R-:W3:Y:S04]  /*22940*/  LDL.LU R36, [R1+0x448] ;  /* 0x0004480001247983 */ /* 0x000ee80000300800 */
[----:B------:R-:W3:Y:S01]  /*22950*/  LDL.LU R35, [R1+0x714] ;  /* 0x0007140001237983 */ /* 0x000ee20000300800 */
[----:B----4-:R-:W-:-:S03]  /*22960*/  IADD3 R10, P5, PT, R10, UR7, RZ ;  /* 0x000000070a0a7c10 */ /* 0x010fc6000ffbe0ff */
        /* <DEDUP_REMOVED lines=26> */
[----:B--2---:R-:W-:-:S05]  /*22b10*/  IADD3.X R9, PT, PT, R9, UR37, RZ, P4, !PT ;  /* 0x0000002509097c10 */ /* 0x004fca000a7fe4ff */
[----:B------:R0:W-:Y:S04]  /*22b20*/  STL [R1+0x450], R9 ;  /* 0x0004500901007387 */ /* 0x0001e80000100800 */
[----:B0-----:R-:W2:Y:S01]  /*22b30*/  LDL.LU R9, [R1+0x404] ;  /* 0x0004040001097983 */ /* 0x001ea20000300800 */
[----:B---3--:R-:W-:-:S05]  /*22b40*/  IADD3 R7, P4, PT, R7, UR7, RZ ;  /* 0x0000000707077c10 */ /* 0x008fca000ff9e0ff */
[----:B------:R0:W-:Y:S04]  /*22b50*/  STL [R1+0x71c], R7 ;  /* 0x00071c0701007387 */ /* 0x0001e80000100800 */
[----:B0-----:R-:W3:Y:S01]  /*22b60*/  LDL.LU R7, [R1+0x6e0] ;  /* 0x0006e00001077983 */ /* 0x001ee20000300800 */
[----:B------:R-:W-:Y:S02]  /*22b70*/  IADD3.X R36, PT, PT, R36, UR37, RZ, P3, !PT ;  /* 0x0000002524247c10 */ /* 0x000fe40009ffe4ff */
[----:B------:R-:W-:Y:S02]  /*22b80*/  IADD3 R35, P3, PT, R35, UR7, RZ ;  /* 0x0000000723237c10 */ /* 0x000fe4000ff7e0ff */
[----:B----4-:R-:W-:Y:S01]  /*22b90*/  IADD3.X R34, PT, PT, R34, UR37, RZ, P6, !PT ;  /* 0x0000002522227c10 */ /* 0x010fe2000b7fe4ff */
        /* <DEDUP_REMOVED lines=52> */
[----:B------:R-:W-:Y:S04]  /*22ee0*/  STL [R1+0x40c], R12 ;  /* 0x00040c0c01007387 */ /* 0x000fe80000100800 */
[----:B0-----:R-:W2:Y:S04]  /*22ef0*/  LDL.LU R9, [R1+0x410] ;  /* 0x0004100001097983 */ /* 0x001ea80000300800 */
[----:B------:R-:W-:Y:S04]  /*22f00*/  STL [R1+0x6e8], R11 ;  /* 0x0006e80b01007387 */ /* 0x000fe80000100800 */
[----:B------:R-:W2:Y:S04]  /*22f10*/  LDL.LU R36, [R1+0x6dc] ;  /* 0x0006dc0001247983 */ /* 0x000ea80000300800 */
[----:B------:R-:W2:Y:S01]  /*22f20*/  LDL.LU R35, [R1+0x408] ;  /* 0x0004080001237983 */ /* 0x000ea20000300800 */
[----:B---3--:R-:W-:-:S03]  /*22f30*/  IADD3.X R7, PT, PT, R7, UR37, RZ, P5, !PT ;  /* 0x0000002507077c10 */ /* 0x008fc6000affe4ff */
        /* <DEDUP_REMOVED lines=26> */
[----:B----4-:R-:W-:-:S05]  /*230e0*/  IADD3 R10, P5, PT, R10, UR7, RZ ;  /* 0x000000070a0a7c10 */ /* 0x010fca000ffbe0ff */
[----:B------:R0:W-:Y:S04]  /*230f0*/  STL [R1+0x3fc], R10 ;  /* 0x0003fc0a01007387 */ /* 0x0001e80000100800 */
[----:B0-----:R-:W4:Y:S01]  /*23100*/  LDL.LU R10, [R1+0x6a8] ;  /* 0x0006a800010a7983 */ /* 0x001f220000300800 */
[----:B--2---:R-:W-:-:S05]  /*23110*/  IADD3.X R9, PT, PT, R9, UR37, RZ, P4, !PT ;  /* 0x0000002509097c10 */ /* 0x004fca000a7fe4ff */
[----:B------:R0:W-:Y:S01]  /*23120*/  STL [R1+0x410], R9 ;  /* 0x0004100901007387 */ /* 0x0001e20000100800 */
[----:B------:R-:W-:Y:S02]  /*23130*/  IADD3 R36, P4, PT, R36, UR7, RZ ;  /* 0x0000000724247c10 */ /* 0x000fe4000ff9e0ff */
[----:B------:R-:W-:Y:S01]  /*23140*/  IADD3.X R35, PT, PT, R35, UR37, RZ, P3, !PT ;  /* 0x0000002523237c10 */ /* 0x000fe20009ffe4ff */
[----:B0-----:R-:W2:Y:S01]  /*23150*/  LDL.LU R9, [R1+0x3c4] ;  /* 0x0003c40001097983 */ /* 0x001ea20000300800 */
[----:B---3--:R-:W-:-:S03]  /*23160*/  IADD3 R34, P3, PT, R34, UR7, RZ ;  /* 0x0000000722227c10 */ /* 0x008fc6000ff7e0ff */
        /* <DEDUP_REMOVED lines=47> */
[----:B------:R-:W-:-:S03]  /*23460*/  IADD3.X R12, PT, PT, R12, UR37, RZ, P3, !PT ;  /* 0x000000250c0c7c10 */ /* 0x000fc60009ffe4ff */
[----:B------:R-:W-:Y:S01]  /*23470*/  STL [R1+0x6b8], R13 ;  /* 0x0006b80d01007387 */ /* 0x000fe20000100800 */
[----:B------:R-:W-:Y:S02]  /*23480*/  IADD3 R11, P3, PT, R11, UR7, RZ ;  /* 0x000000070b0b7c10 */ /* 0x000fe4000ff7e0ff */
[----:B----4-:R-:W-:-:S05]  /*23490*/  IADD3.X R10, PT, PT, R10, UR37, RZ, P6, !PT ;  /* 0x000000250a0a7c10 */ /* 0x010fca000b7fe4ff */
        /* <DEDUP_REMOVED lines=96> */
[----:B------:R-:W-:Y:S04]  /*23aa0*/  STL [R1+0x670], R11 ;  /* 0x0006700b01007387 */ /* 0x000fe80000100800 */
[----:B------:R-:W3:Y:S04]  /*23ab0*/  LDL.LU R36, [R1+0x37c] ;  /* 0x00037c0001247983 */ /* 0x000ee80000300800 */
[----:B------:R-:W3:Y:S04]  /*23ac0*/  LDL.LU R35, [R1+0x390] ;  /* 0x0003900001237983 */ /* 0x000ee80000300800 */
[----:B------:R-:W3:Y:S01]  /*23ad0*/  LDL.LU R34, [R1+0x65c] ;  /* 0x00065c0001227983 */ /* 0x000ee20000300800 */
[----:B----4-:R-:W-:-:S05]  /*23ae0*/  IADD3.X R10, PT, PT, R10, UR37, RZ, P6, !PT ;  /* 0x000000250a0a7c10 */ /* 0x010fca000b7fe4ff */
        /* <DEDUP_REMOVED lines=31> */
[----:B------:R-:W-:Y:S02]  /*23ce0*/  IADD3 R36, P5, PT, R36, UR7, RZ ;  /* 0x0000000724247c10 */ /* 0x000fe4000ffbe0ff */
[----:B------:R-:W-:Y:S02]  /*23cf0*/  IADD3.X R35, PT, PT, R35, UR37, RZ, P4, !PT ;  /* 0x0000002523237c10 */ /* 0x000fe4000a7fe4ff */
[----:B------:R-:W-:Y:S01]  /*23d00*/  IADD3 R34, P4, PT, R34, UR7, RZ ;  /* 0x0000000722227c10 */ /* 0x000fe2000ff9e0ff */
[----:B------:R-:W-:Y:S01]  /*23d10*/  STL [R1+0x37c], R36 ;  /* 0x00037c2401007387 */ /* 0x000fe20000100800 */
[----:B----4-:R-:W-:-:S03]  /*23d20*/  IADD3.X R33, PT, PT, R33, UR37, RZ, P3, !PT ;  /* 0x0000002521217c10 */ /* 0x010fc60009ffe4ff */
        /* <DEDUP_REMOVED lines=785> */
[----:B------:R-:W-:Y:S01]  /*26e40*/  STL [R1+0xa4], R15 ;  /* 0x0000a40f01007387 */ /* 0x000fe20000100800 */
[----:B------:R-:W-:-:S03]  /*26e50*/  IADD3.X R12, PT, PT, R12, UR36, RZ, P4, !PT ;  /* 0x000000240c0c7c10 */ /* 0x000fc6000a7fe4ff */
[----:B------:R0:W-:Y:S04]  /*26e60*/  STL [R1+0x80], R9 ;  /* 0x0000800901007387 */ /* 0x0001e80000100800 */
[----:B------:R-:W-:Y:S04]  /*26e70*/  STL [R1+0x88], R14 ;  /* 0x0000880e01007387 */ /* 0x000fe80000100800 */
[----:B0-----:R-:W2:Y:S04]  /*26e80*/  LDL.LU R9, [R1+0x84] ;  /* 0x0000840001097983 */ /* 0x001ea80000300800 */
[----:B------:R-:W-:Y:S01]  /*26e90*/  STL [R1+0x9c], R13 ;  /* 0x00009c0d01007387 */ /* 0x000fe20000100800 */
[----:B---3--:R-:W-:-:S05]  /*26ea0*/  IADD3.X R7, PT, PT, R7, UR36, RZ, P3, !PT ;  /* 0x0000002407077c10 */ /* 0x008fca0009ffe4ff */
[----:B------:R0:W-:Y:S04]  /*26eb0*/  STL [R1+0x8c], R7 ;  /* 0x00008c0701007387 */ /* 0x0001e80000100800 */
[----:B------:R1:W-:Y:S04]  /*26ec0*/  STL [R1+0x94], R12 ;  /* 0x0000940c01007387 */ /* 0x0003e80000100800 */
[----:B0-----:R-:W3:Y:S01]  /*26ed0*/  LDL.LU R7, [R1+0x68] ;  /* 0x0000680001077983 */ /* 0x001ee20000300800 */
[----:B------:R-:W-:-:S05]  /*26ee0*/  IADD3 R11, P4, PT, R11, UR13, RZ ;  /* 0x0000000d0b0b7c10 */ /* 0x000fca000ff9e0ff */
[----:B------:R0:W-:Y:S04]  /*26ef0*/  STL [R1+0x78], R11 ;  /* 0x0000780b01007387 */ /* 0x0001e80000100800 */
        /* <DEDUP_REMOVED lines=26> */
[----:B-1----:R-:W4:Y:S04]  /*270a0*/  LDL.LU R12, [R1+0x1c] ;  /* 0x00001c00010c7983 */ /* 0x002f280000300800 */
[----:B0-----:R-:W4:Y:S04]  /*270b0*/  LDL.LU R11, [R1+0x14] ;  /* 0x00001400010b7983 */ /* 0x001f280000300800 */
[----:B------:R-:W4:Y:S01]  /*270c0*/  LDL.LU R10, [R1] ;  /* 0x00000000010a7983 */ /* 0x000f220000300800 */
        /* <DEDUP_REMOVED lines=12> */
[----:B------:R-:W-:Y:S02]  /*27190*/  IADD3.X R32, PT, PT, R32, UR36, RZ, P3, !PT ;  /* 0x0000002420207c10 */ /* 0x000fe40009ffe4ff */
[----:B------:R-:W-:Y:S02]  /*271a0*/  IADD3.X R28, PT, PT, R28, UR36, RZ, P5, !PT ;  /* 0x000000241c1c7c10 */ /* 0x000fe4000affe4ff */
[----:B------:R-:W-:Y:S02]  /*271b0*/  IADD3 R27, P5, PT, R27, UR13, RZ ;  /* 0x0000000d1b1b7c10 */ /* 0x000fe4000ffbe0ff */
[----:B------:R-:W-:Y:S01]  /*271c0*/  IADD3 R31, P3, PT, R31, UR13, RZ ;  /* 0x0000000d1f1f7c10 */ /* 0x000fe2000ff7e0ff */
[----:B------:R-:W-:Y:S01]  /*271d0*/  STL [R1+0x74], R34 ;  /* 0x0000742201007387 */ /* 0x000fe20000100800 */
[----:B------:R-:W-:Y:S02]  /*271e0*/  IADD3.X R30, PT, PT, R30, UR36, RZ, P6, !PT ;  /* 0x000000241e1e7c10 */ /* 0x000fe4000b7fe4ff */
[----:B------:R-:W-:Y:S01]  /*271f0*/  IADD3 R29, P6, PT, R29, UR13, RZ ;  /* 0x0000000d1d1d7c10 */ /* 0x000fe2000ffde0ff */
[----:B------:R-:W-:Y:S01]  /*27200*/  STL [R1+0x58], R33 ;  /* 0x0000582101007387 */ /* 0x000fe20000100800 */
[----:B------:R-:W-:-:S03]  /*27210*/  IADD3.X R26, PT, PT, R26, UR36, RZ, P4, !PT ;  /* 0x000000241a1a7c10 */ /* 0x000fc6000a7fe4ff */
[----:B------:R-:W-:Y:S01]  /*27220*/  STL [R1+0x6c], R32 ;  /* 0x00006c2001007387 */ /* 0x000fe20000100800 */
[----:B------:R-:W-:Y:S02]  /*27230*/  IADD3 R25, P4, PT, R25, UR13, RZ ;  /* 0x0000000d19197c10 */ /* 0x000fe4000ff9e0ff */
[----:B------:R-:W-:Y:S02]  /*27240*/  IADD3.X R20, PT, PT, R20, UR36, RZ, P5, !PT ;  /* 0x0000002414147c10 */ /* 0x000fe4000affe4ff */
[----:B------:R-:W-:Y:S01]  /*27250*/  IADD3 R19, P5, PT, R19, UR13, RZ ;  /* 0x0000000d13137c10 */ /* 0x000fe2000ffbe0ff */
[----:B------:R-:W-:Y:S01]  /*27260*/  STL [R1+0x50], R31 ;  /* 0x0000501f01007387 */ /* 0x000fe20000100800 */
[----:B------:R-:W-:Y:S02]  /*27270*/  IADD3.X R24, PT, PT, R24, UR36, RZ, P3, !PT ;  /* 0x0000002418187c10 */ /* 0x000fe40009ffe4ff */
[----:B------:R-:W-:Y:S01]  /*27280*/  IADD3.X R22, PT, PT, R22, UR36, RZ, P6, !PT ;  /* 0x0000002416167c10 */ /* 0x000fe2000b7fe4ff */
[----:B------:R-:W-:Y:S01]  /*27290*/  STL [R1+0x64], R30 ;  /* 0x0000641e01007387 */ /* 0x000fe20000100800 */
[----:B------:R-:W-:-:S02]  /*272a0*/  IADD3 R23, P3, PT, R23, UR13, RZ ;  /* 0x0000000d17177c10 */ /* 0x000fc4000ff7e0ff */
[----:B------:R-:W-:Y:S01]  /*272b0*/  IADD3 R21, P6, PT, R21, UR13, RZ ;  /* 0x0000000d15157c10 */ /* 0x000fe2000ffde0ff */
[----:B------:R-:W-:Y:S04]  /*272c0*/  STL [R1+0x48], R29 ;  /* 0x0000481d01007387 */ /* 0x000fe80000100800 */
[----:B------:R-:W-:Y:S04]  /*272d0*/  STL [R1+0x5c], R28 ;  /* 0x00005c1c01007387 */ /* 0x000fe80000100800 */
[----:B------:R-:W-:Y:S01]  /*272e0*/  STL [R1+0x40], R27 ;  /* 0x0000401b01007387 */ /* 0x000fe20000100800 */
[----:B------:R-:W-:Y:S01]  /*272f0*/  IADD3.X R12, PT, PT, R12, UR36, RZ, P5, !PT ;  /* 0x000000240c0c7c10 */ /* 0x000fe2000affe4ff */
[----:B------:R-:W0:Y:S02]  /*27300*/  SYNCS.PHASECHK.TRANS64.TRYWAIT P5, [UR8], R6 ;  /* 0x00000006ff0075a7 */ /* 0x000e2400080a1108 */
[----:B------:R-:W-:Y:S01]  /*27310*/  STL [R1+0x54], R26 ;  /* 0x0000541a01007387 */ /* 0x000fe20000100800 */
[----:B------:R-:W-:-:S03]  /*27320*/  IADD3.X R14, PT, PT, R14, UR36, RZ, P6, !PT ;  /* 0x000000240e0e7c10 */ /* 0x000fc6000b7fe4ff */
[----:B------:R-:W-:Y:S01]  /*27330*/  STL [R1+0x38], R25 ;  /* 0x0000381901007387 */ /* 0x000fe20000100800 */
[----:B------:R-:W-:Y:S02]  /*27340*/  IADD3.X R18, PT, PT, R18, UR36, RZ, P4, !PT ;  /* 0x0000002412127c10 */ /* 0x000fe4000a7fe4ff */
[----:B------:R-:W-:Y:S01]  /*27350*/  IADD3 R13, P6, PT, R13, UR13, RZ ;  /* 0x0000000d0d0d7c10 */ /* 0x000fe2000ffde0ff */
[----:B------:R-:W-:Y:S01]  /*27360*/  STL [R1+0x4c], R24 ;  /* 0x00004c1801007387 */ /* 0x000fe20000100800 */
[----:B------:R-:W-:-:S03]  /*27370*/  IADD3 R17, P4, PT, R17, UR13, RZ ;  /* 0x0000000d11117c10 */ /* 0x000fc6000ff9e0ff */
[----:B------:R-:W-:Y:S01]  /*27380*/  STL [R1+0x30], R23 ;  /* 0x0000301701007387 */ /* 0x000fe20000100800 */
[----:B------:R-:W-:-:S03]  /*27390*/  IADD3.X R16, PT, PT, R16, UR36, RZ, P3, !PT ;  /* 0x0000002410107c10 */ /* 0x000fc60009ffe4ff */
[----:B------:R-:W-:Y:S01]  /*273a0*/  STL [R1+0x44], R22 ;  /* 0x0000441601007387 */ /* 0x000fe20000100800 */
[----:B------:R-:W-:-:S03]  /*273b0*/  IADD3 R15, P3, PT, R15, UR13, RZ ;  /* 0x0000000d0f0f7c10 */ /* 0x000fc6000ff7e0ff */
[----:B------:R-:W-:Y:S04]  /*273c0*/  STL [R1+0x28], R21 ;  /* 0x0000281501007387 */ /* 0x000fe80000100800 */
[----:B------:R-:W-:Y:S01]  /*273d0*/  STL [R1+0x3c], R20 ;  /* 0x00003c1401007387 */ /* 0x000fe20000100800 */
[----:B------:R-:W-:-:S03]  /*273e0*/  IADD3.X R11, PT, PT, R11, UR36, RZ, P4, !PT ;  /* 0x000000240b0b7c10 */ /* 0x000fc6000a7fe4ff */
[----:B------:R-:W-:Y:S01]  /*273f0*/  STL [R1+0x20], R19 ;  /* 0x0000201301007387 */ /* 0x000fe20000100800 */
[----:B------:R-:W-:-:S03]  /*27400*/  IADD3 R10, P4, PT, R10, UR13, RZ ;  /* 0x0000000d0a0a7c10 */ /* 0x000fc6000ff9e0ff */
[----:B------:R-:W-:Y:S04]  /*27410*/  STL [R1+0x34], R18 ;  /* 0x0000341201007387 */ /* 0x000fe80000100800 */
[----:B------:R-:W-:Y:S04]  /*27420*/  STL [R1+0x18], R17 ;  /* 0x0000181101007387 */ /* 0x000fe80000100800 */
[----:B------:R-:W-:Y:S04]  /*27430*/  STL [R1+0x2c], R16 ;  /* 0x00002c1001007387 */ /* 0x000fe80000100800 */
[----:B------:R-:W-:Y:S04]  /*27440*/  STL [R1+0x10], R15 ;  /* 0x0000100f01007387 */ /* 0x000fe80000100800 */
[----:B------:R-:W-:Y:S01]  /*27450*/  STL [R1+0x24], R14 ;  /* 0x0000240e01007387 */ /* 0x000fe20000100800 */
[----:B-----5:R-:W-:-:S03]  /*27460*/  IADD3.X R165, PT, PT, R165, UR36, RZ, P4, !PT ;  /* 0x00000024a5a57c10 */ /* 0x020fc6000a7fe4ff */
[----:B------:R-:W-:Y:S01]  /*27470*/  STL [R1+0x8], R13 ;  /* 0x0000080d01007387 */ /* 0x000fe20000100800 */
[----:B------:R-:W-:-:S03]  /*27480*/  IADD3 R160, P4, PT, R160, UR13, RZ ;  /* 0x0000000da0a07c10 */ /* 0x000fc6000ff9e0ff */
[----:B------:R-:W-:Y:S04]  /*27490*/  STL [R1+0x1c], R12 ;  /* 0x00001c0c01007387 */ /* 0x000fe80000100800 */
[----:B------:R-:W-:Y:S04]  /*274a0*/  STL [R1+0x14], R11 ;  /* 0x0000140b01007387 */ /* 0x000fe80000100800 */
[----:B------:R-:W-:Y:S01]  /*274b0*/  STL [R1], R10 ;  /* 0x0000000a01007387 */ /* 0x000fe20000100800 */
[----:B------:R-:W-:Y:S02]  /*274c0*/  IADD3.X R159, PT, PT, R159, UR36, RZ, P4, !PT ;  /* 0x000000249f9f7c10 */ /* 0x000fe4000a7fe4ff */
[----:B------:R-:W-:-:S04]  /*274d0*/  IADD3 R154, P4, PT, R154, UR13, RZ ;  /* 0x0000000d9a9a7c10 */ /* 0x000fc8000ff9e0ff */
[----:B------:R-:W-:Y:S02]  /*274e0*/  IADD3.X R153, PT, PT, R153, UR36, RZ, P4, !PT ;  /* 0x0000002499997c10 */ /* 0x000fe4000a7fe4ff */
[----:B------:R-:W-:-:S04]  /*274f0*/  IADD3 R148, P4, PT, R148, UR13, RZ ;  /* 0x0000000d94947c10 */ /* 0x000fc8000ff9e0ff */
[----:B------:R-:W-:Y:S02]  /*27500*/  IADD3.X R147, PT, PT, R147, UR36, RZ, P4, !PT ;  /* 0x0000002493937c10 */ /* 0x000fe4000a7fe4ff */
[----:B------:R-:W-:Y:S02]  /*27510*/  PRMT R38, RZ, 0x7610, R38 ;  /* 0x00007610ff267816 */ /* 0x000fe40000000026 */
[----:B--2---:R-:W-:Y:S02]  /*27520*/  IADD3.X R9, PT, PT, R9, UR36, RZ, P3, !PT ;  /* 0x0000002409097c10 */ /* 0x004fe40009ffe4ff */
[----:B------:R-:W-:-:S03]  /*27530*/  IADD3 R164, P3, PT, R164, UR13, RZ ;  /* 0x0000000da4a47c10 */ /* 0x000fc6000ff7e0ff */
[----:B------:R-:W-:Y:S01]  /*27540*/  STL [R1+0xc], R9 ;  /* 0x00000c0901007387 */ /* 0x000fe20000100800 */
[----:B------:R-:W-:Y:S02]  /*27550*/  IADD3.X R163, PT, PT, R163, UR36, RZ, P3, !PT ;  /* 0x00000024a3a37c10 */ /* 0x000fe40009ffe4ff */
[----:B------:R-:W-:-:S04]  /*27560*/  IADD3 R158, P3, PT, R158, UR13, RZ ;  /* 0x0000000d9e9e7c10 */ /* 0x000fc8000ff7e0ff */
[----:B------:R-:W-:Y:S02]  /*27570*/  IADD3.X R157, PT, PT, R157, UR36, RZ, P3, !PT ;  /* 0x000000249d9d7c10 */ /* 0x000fe40009ffe4ff */
[----:B------:R-:W-:Y:S02]  /*27580*/  IADD3 R152, P3, PT, R152, UR13, RZ ;  /* 0x0000000d98987c10 */ /* 0x000fe4000ff7e0ff */
[----:B---3--:R-:W-:Y:S02]  /*27590*/  IADD3.X R7, PT, PT, R7, UR36, RZ, P6, !PT ;  /* 0x0000002407077c10 */ /* 0x008fe4000b7fe4ff */
[----:B------:R-:W-:-:S04]  /*275a0*/  IADD3 R162, P6, PT, R162, UR13, RZ ;  /* 0x0000000da2a27c10 */ /* 0x000fc8000ffde0ff */
[----:B------:R-:W-:Y:S02]  /*275b0*/  IADD3.X R161, PT, PT, R161, UR36, RZ, P6, !PT ;  /* 0x00000024a1a17c10 */ /* 0x000fe4000b7fe4ff */
[----:B------:R-:W-:Y:S01]  /*275c0*/  IADD3 R156, P6, PT, R156, UR13, RZ ;  /* 0x0000000d9c9c7c10 */ /* 0x000fe2000ffde0ff */
[----:B------:R1:W-:Y:S03]  /*275d0*/  STL [R1+0x4], R7 ;  /* 0x0000040701007387 */ /* 0x0003e60000100800 */
[----:B------:R-:W-:Y:S02]  /*275e0*/  IADD3.X R155, PT, PT, R155, UR36, RZ, P6, !PT ;  /* 0x000000249b9b7c10 */ /* 0x000fe4000b7fe4ff */
[----:B------:R-:W-:Y:S02]  /*275f0*/  IADD3 R150, P6, PT, R150, UR13, RZ ;  /* 0x0000000d96967c10 */ /* 0x000fe4000ffde0ff */
[----:B-1----:R-:W-:-:S02]  /*27600*/  SHF.R.U32.HI R7, RZ, 0x6, R8 ;  /* 0x00000006ff077819 */ /* 0x002fc40000011608 */
[----:B------:R-:W-:Y:S02]  /*27610*/  SHF.R.U32.HI R8, RZ, 0x6, R8 ;  /* 0x00000006ff087819 */ /* 0x000fe40000011608 */
[----:B------:R-:W-:Y:S02]  /*27620*/  IADD3.X R149, PT, PT, R149, UR36, RZ, P6, !PT ;  /* 0x0000002495957c10 */ /* 0x000fe4000b7fe4ff */
[----:B------:R-:W-:Y:S02]  /*27630*/  IADD3 R144, P6, PT, R144, UR13, RZ ;  /* 0x0000000d90907c10 */ /* 0x000fe4000ffde0ff */
[----:B------:R-:W-:Y:S02]  /*27640*/  SGXT.U32 R7, R7, 0x1 ;  /* 0x000000010707781a */ /* 0x000fe40000000000 */
[----:B------:R-:W-:Y:S02]  /*27650*/  SGXT.U32 R8, R8, 0x1 ;  /* 0x000000010808781a */ /* 0x000fe40000000000 */
[----:B------:R-:W-:-:S02]  /*27660*/  IADD3.X R151, PT, PT, R151, UR36, RZ, P3, !PT ;  /* 0x0000002497977c10 */ /* 0x000fc40009ffe4ff */
[----:B------:R-:W-:Y:S02]  /*27670*/  IADD3 R146, P3, PT, R146, UR13, RZ ;  /* 0x0000000d92927c10 */ /* 0x000fe4000ff7e0ff */
[----:B------:R-:W-:Y:S02]  /*27680*/  IADD3.X R143, PT, PT, R143, UR36, RZ, P6, !PT ;  /* 0x000000248f8f7c10 */ /* 0x000fe4000b7fe4ff */
[----:B------:R-:W-:Y:S02]  /*27690*/  LOP3.LUT R8, R8, 0x2, RZ, 0xfc, !PT ;  /* 0x0000000208087812 */ /* 0x000fe400078efcff */
[----:B------:R-:W-:Y:S02]  /*276a0*/  LOP3.LUT R7, R7, 0x4, RZ, 0xfc, !PT ;  /* 0x0000000407077812 */ /* 0x000fe400078efcff */
[----:B------:R-:W-:Y:S02]  /*276b0*/  IADD3 R142, P6, PT, R142, UR13, RZ ;  /* 0x0000000d8e8e7c10 */ /* 0x000fe4000ffde0ff */
[----:B------:R-:W-:-:S02]  /*276c0*/  IADD3.X R145, PT, PT, R145, UR36, RZ, P3, !PT ;  /* 0x0000002491917c10 */ /* 0x000fc40009ffe4ff */
[----:B------:R-:W-:Y:S02]  /*276d0*/  ISETP.GE.AND P4, PT, R8, UR4, PT ;  /* 0x0000000408007c0c */ /* 0x000fe4000bf86270 */
[----:B------:R-:W-:Y:S02]  /*276e0*/  ISETP.GE.AND P3, PT, R7, UR4, PT ;  /* 0x0000000407007c0c */ /* 0x000fe4000bf66270 */
[----:B------:R-:W-:Y:S01]  /*276f0*/  IADD3.X R141, PT, PT, R141, UR36, RZ, P6, !PT ;  /* 0x000000248d8d7c10 */ /* 0x000fe2000b7fe4ff */
[----:B0-----:R-:W-:Y:S10]  /*27700*/  @!P5 BRA `(.L_x_8) ;  /* 0x000000f800d4d947 */ /* 0x001ff40003800000 */
.L_x_16:
[----:B------:R-:W0:Y:S01]  /*27710*/  S2R R7, SR_TID.X ;  /* 0x0000000000077919 */ /* 0x000e220000002100 */
[----:B------:R-:W-:Y:S01]  /*27720*/  @!P2 IMAD.MOV.U32 R6, RZ, RZ, R142 ;  /* 0x000000ffff06a224 */ /* 0x000fe200078e008e */
[----:B------:R-:W-:Y:S01]  /*27730*/  PRMT R102, RZ, 0x7610, R102 ;  /* 0x00007610ff667816 */ /* 0x000fe20000000066 */
[----:B------:R-:W1:Y:S01]  /*27740*/  S2R R36, SR_TID.X ;  /* 0x0000000000247919 */ /* 0x000e620000002100 */
[----:B------:R-:W-:Y:S02]  /*27750*/  PRMT R89, RZ, 0x7610, R89 ;  /* 0x00007610ff597816 */ /* 0x000fe40000000059 */
[----:B------:R-:W-:Y:S01]  /*27760*/  PRMT R28, RZ, 0x7610, R28 ;  /* 0x00007610ff1c7816 */ /* 0x000fe2000000001c */
[----:B------:R-:W2:Y:S01]  /*27770*/  LDL R5, [R1+0x4] ;  /* 0x0000040001057983 */ /* 0x000ea20000100800 */
[----:B------:R-:W-:Y:S02]  /*27780*/  PRMT R78, RZ, 0x7610, R78 ;  /* 0x00007610ff4e7816 */ /* 0x000fe4000000004e */
[----:B------:R-:W-:Y:S01]  /*27790*/  PRMT R104, RZ, 0x7610, R104 ;  /* 0x00007610ff687816 */ /* 0x000fe20000000068 */
[----:B------:R-:W3:Y:S01]  /*277a0*/  LDL R4, [R1+0x8] ;  /* 0x0000080001047983 */ /* 0x000ee20000100800 */
[----:B------:R-:W-:-:S02]  /*277b0*/  PRMT R87, RZ, 0x7610, R87 ;  /* 0x00007610ff577816 */ /* 0x000fc40000000057 */
[----:B------:R-:W-:Y:S01]  /*277c0*/  PRMT R27, RZ, 0x7610, R27 ;  /* 0x00007610ff1b7816 */ /* 0x000fe2000000001b */
[----:B------:R-:W4:Y:S01]  /*277d0*/  LDL R137, [R1+0x10] ;  /* 0x0000100001897983 */ /* 0x000f220000100800 */
[----:B------:R-:W-:Y:S02]  /*277e0*/  PRMT R83, RZ, 0x7610, R83 ;  /* 0x00007610ff537816 */ /* 0x000fe40000000053 */
[----:B------:R-:W-:Y:S01]  /*277f0*/  PRMT R105, RZ, 0x7610, R105 ;  /* 0x00007610ff697816 */ /* 0x000fe20000000069 */
[----:B------:R-:W5:Y:S01]  /*27800*/  LDL R79, [R1+0x1c] ;  /* 0x00001c00014f7983 */ /* 0x000f620000100800 */
[----:B0-----:R-:W-:-:S04]  /*27810*/  SHF.R.U32.HI R7, RZ, 0x6, R7 ;  /* 0x00000006ff077819 */ /* 0x001fc80000011607 */
[----:B------:R-:W-:Y:S02]  /*27820*/  SGXT.U32 R7, R7, 0x1 ;  /* 0x000000010707781a */ /* 0x000fe40000000000 */
[----:B-1----:R-:W-:Y:S02]  /*27830*/  SHF.R.U32.HI R37, RZ, 0x6, R36 ;  /* 0x00000006ff257819 */ /* 0x002fe40000011624 */
[----:B------:R-:W-:Y:S02]  /*27840*/  LOP3.LUT R7, R7, 0x6, RZ, 0xfc, !PT ;  /* 0x0000000607077812 */ /* 0x000fe400078efcff */
[----:B------:R-:W-:Y:S02]  /*27850*/  SGXT.U32 R37, R37, 0x1 ;  /* 0x000000012525781a */ /* 0x000fe40000000000 */
[----:B------:R-:W-:Y:S01]  /*27860*/  ISETP.GE.AND P5, PT, R7, UR4, PT ;  /* 0x0000000407007c0c */ /* 0x000fe2000bfa6270 */
[----:B------:R-:W-:Y:S01]  /*27870*/  @!P2 IMAD.MOV.U32 R7, RZ, RZ, R141 ;  /* 0x000000ffff07a224 */ /* 0x000fe200078e008d */
[----:B------:R-:W-:-:S04]  /*27880*/  LOP3.LUT R37, R37, 0x8, RZ, 0xfc, !PT ;  /* 0x0000000825257812 */ /* 0x000fc800078efcff */
[----:B------:R0:W2:Y:S01]  /*27890*/  @!P2 LDG.E.U8 R38, desc[UR22][R6.64] ;  /* 0x000000160626a981 */ /* 0x0000a2000c1e1100 */
[----:B------:R-:W-:Y:S02]  /*278a0*/  ISETP.GE.AND P2, PT, R37, UR4, PT ;  /* 0x0000000425007c0c */ /* 0x000fe4000bf46270 */
[----:B------:R-:W-:-:S04]  /*278b0*/  SHF.R.U32.HI R37, RZ, 0x6, R36 ;  /* 0x00000006ff257819 */ /* 0x000fc80000011624 */
[----:B------:R-:W-:Y:S01]  /*278c0*/  SGXT.U32 R37, R37, 0x1 ;  /* 0x000000012525781a */ /* 0x000fe20000000000 */
[----:B0-----:R-:W-:-:S03]  /*278d0*/  @!P4 IMAD.MOV.U32 R6, RZ, RZ, R144 ;  /* 0x000000ffff06c224 */ /* 0x001fc600078e0090 */
[----:B------:R-:W-:Y:S01]  /*278e0*/  LOP3.LUT R37, R37, 0xa, RZ, 0xfc, !PT ;  /* 0x0000000a25257812 */ /* 0x000fe200078efcff */
[----:B------:R-:W-:-:S05]  /*278f0*/  @!P4 IMAD.MOV.U32 R7, RZ, RZ, R143 ;  /* 0x000000ffff07c224 */ /* 0x000fca00078e008f */
        /* <DEDUP_REMOVED lines=9> */
[----:B------:R-:W-:Y:S02]  /*27990*/  SHF.R.U32.HI R2, RZ, 0x6, R36 ;  /* 0x00000006ff027819 */ /* 0x000fe40000011624 */
[----:B------:R-:W-:Y:S01]  /*279a0*/  LEA.HI R37, R36, 0xe, RZ, 0x1a ;  /* 0x0000000e24257811 */ /* 0x000fe200078fd0ff */
[----:B0-----:R-:W-:Y:S02]  /*279b0*/  @!P5 IMAD.MOV.U32 R6, RZ, RZ, R148 ;  /* 0x000000ffff06d224 */ /* 0x001fe400078e0094 */
[----:B------:R-:W-:-:S05]  /*279c0*/  @!P5 IMAD.MOV.U32 R7, RZ, RZ, R147 ;  /* 0x000000ffff07d224 */ /* 0x000fca00078e0093 */
[----:B------:R0:W2:Y:S01]  /*279d0*/  @!P5 LDG.E.U8 R28, desc[UR22][R6.64] ;  /* 0x00000016061cd981 */ /* 0x0000a2000c1e1100 */
[----:B------:R-:W-:Y:S02]  /*279e0*/  SGXT.U32 R2, R2, 0x1 ;  /* 0x000000010202781a */ /* 0x000fe40000000000 */
[----:B------:R-:W-:Y:S01]  /*279f0*/  ISETP.GE.AND P5, PT, R37, UR4, PT ;  /* 0x0000000425007c0c */ /* 0x000fe2000bfa6270 */
[----:B0-----:R-:W-:Y:S02]  /*27a00*/  @!P2 IMAD.MOV.U32 R6, RZ, RZ, R150 ;  /* 0x000000ffff06a224 */ /* 0x001fe400078e0096 */
[----:B------:R-:W-:Y:S01]  /*27a10*/  @!P2 IMAD.MOV.U32 R7, RZ, RZ, R149 ;  /* 0x000000ffff07a224 */ /* 0x000fe200078e0095 */
[----:B------:R-:W-:Y:S02]  /*27a20*/  LOP3.LUT R2, R2, 0x14, RZ, 0xfc, !PT ;  /* 0x0000001402027812 */ /* 0x000fe400078efcff */
[----:B------:R-:W-:Y:S02]  /*27a30*/  SHF.R.U32.HI R37, RZ, 0x6, R36 ;  /* 0x00000006ff257819 */ /* 0x000fe40000011624 */
[----:B------:R0:W2:Y:S02]  /*27a40*/  @!P2 LDG.E.U8 R78, desc[UR22][R6.64] ;  /* 0x00000016064ea981 */ /* 0x0000a4000c1e1100 */
[----:B------:R-:W-:-:S04]  /*27a50*/  SGXT.U32 R37, R37, 0x1 ;  /* 0x000000012525781a */ /* 0x000fc80000000000 */
[----:B------:R-:W-:Y:S01]  /*27a60*/  LOP3.LUT R37, R37, 0x10, RZ, 0xfc, !PT ;  /* 0x0000001025257812 */ /* 0x000fe200078efcff */
[----:B0-----:R-:W-:Y:S02]  /*27a70*/  @!P4 IMAD.MOV.U32 R6, RZ, RZ, R152 ;  /* 0x000000ffff06c224 */ /* 0x001fe400078e0098 */
[----:B------:R-:W-:-:S05]  /*27a80*/  @!P4 IMAD.MOV.U32 R7, RZ, RZ, R151 ;  /* 0x000000ffff07c224 */ /* 0x000fca00078e0097 */
[----:B------:R0:W2:Y:S02]  /*27a90*/  @!P4 LDG.E.U8 R104, desc[UR22][R6.64] ;  /* 0x000000160668c981 */ /* 0x0000a4000c1e1100 */
[----:B0-----:R-:W-:Y:S02]  /*27aa0*/  @!P3 IMAD.MOV.U32 R6, RZ, RZ, R154 ;  /* 0x000000ffff06b224 */ /* 0x001fe400078e009a */
        /* <DEDUP_REMOVED lines=9> */
[----:B------:R-:W-:-:S03]  /*27b40*/  ISETP.GE.AND P5, PT, R2, UR4, PT ;  /* 0x0000000402007c0c */ /* 0x000fc6000bfa6270 */
[----:B------:R-:W2:Y:S01]  /*27b50*/  LDL R2, [R1] ;  /* 0x0000000001027983 */ /* 0x000ea20000100800 */
[----:B------:R-:W-:Y:S02]  /*27b60*/  ISETP.GE.AND P2, PT, R37, UR4, PT ;  /* 0x0000000425007c0c */ /* 0x000fe4000bf46270 */
[----:B------:R-:W-:-:S04]  /*27b70*/  SHF.R.U32.HI R37, RZ, 0x6, R36 ;  /* 0x00000006ff257819 */ /* 0x000fc80000011624 */
[----:B------:R-:W-:-:S04]  /*27b80*/  SGXT.U32 R37, R37, 0x1 ;  /* 0x000000012525781a */ /* 0x000fc80000000000 */
[----:B------:R-:W-:Y:S02]  /*27b90*/  LOP3.LUT R37, R37, 0x12, RZ, 0xfc, !PT ;  /* 0x0000001225257812 */ /* 0x000fe400078efcff */
[----:B------:R-:W-:Y:S02]  /*27ba0*/  SHF.R.U32.HI R3, RZ, 0x6, R36 ;  /* 0x00000006ff037819 */ /* 0x000fe40000011624 */
[----:B------:R-:W-:Y:S02]  /*27bb0*/  ISETP.GE.AND P4, PT, R37, UR4, PT ;  /* 0x0000000425007c0c */ /* 0x000fe4000bf86270 */
[----:B------:R-:W-:Y:S01]  /*27bc0*/  SGXT.U32 R3, R3, 0x1 ;  /* 0x000000010303781a */ /* 0x000fe20000000000 */
[----:B0-----:R-:W-:Y:S01]  /*27bd0*/  @!P2 IMAD.MOV.U32 R6, RZ, RZ, R158 ;  /* 0x000000ffff06a224 */ /* 0x001fe200078e009e */
[----:B------:R-:W-:Y:S01]  /*27be0*/  PRMT R85, RZ, 0x7610, R85 ;  /* 0x00007610ff557816 */ /* 0x000fe20000000055 */
[----:B------:R-:W-:Y:S01]  /*27bf0*/  @!P2 IMAD.MOV.U32 R7, RZ, RZ, R157 ;  /* 0x000000ffff07a224 */ /* 0x000fe200078e009d */
[----:B------:R-:W-:Y:S01]  /*27c00*/  LOP3.LUT R3, R3, 0x18, RZ, 0xfc, !PT ;  /* 0x0000001803037812 */ /* 0x000fe200078efcff */
[----:B------:R-:W4:Y:S04]  /*27c10*/  LDL R37, [R1+0x20] ;  /* 0x0000200001257983 */ /* 0x000f280000100800 */
[----:B------:R0:W4:Y:S01]  /*27c20*/  @!P2 LDG.E.U8 R83, desc[UR22][R6.64] ;  /* 0x000000160653a981 */ /* 0x000122000c1e1100 */
[----:B------:R-:W-:-:S02]  /*27c30*/  ISETP.GE.AND P2, PT, R3, UR4, PT ;  /* 0x0000000403007c0c */ /* 0x000fc4000bf46270 */
[----:B------:R-:W-:-:S04]  /*27c40*/  SHF.R.U32.HI R3, RZ, 0x6, R36 ;  /* 0x00000006ff037819 */ /* 0x000fc80000011624 */
[----:B------:R-:W-:Y:S01]  /*27c50*/  SGXT.U32 R3, R3, 0x1 ;  /* 0x000000010303781a */ /* 0x000fe20000000000 */
[----:B0-----:R-:W-:Y:S02]  /*27c60*/  @!P4 IMAD.MOV.U32 R6, RZ, RZ, R160 ;  /* 0x000000ffff06c224 */ /* 0x001fe400078e00a0 */
[----:B------:R-:W-:Y:S01]  /*27c70*/  @!P4 IMAD.MOV.U32 R7, RZ, RZ, R159 ;  /* 0x000000ffff07c224 */ /* 0x000fe200078e009f */
[----:B------:R-:W-:-:S04]  /*27c80*/  LOP3.LUT R3, R3, 0x1a, RZ, 0xfc, !PT ;  /* 0x0000001a03037812 */ /* 0x000fc800078efcff */
[----:B------:R0:W4:Y:S01]  /*27c90*/  @!P4 LDG.E.U8 R105, desc[UR22][R6.64] ;  /* 0x000000160669c981 */ /* 0x000122000c1e1100 */
[----:B------:R-:W-:Y:S02]  /*27ca0*/  PRMT R26, RZ, 0x7610, R26 ;  /* 0x00007610ff1a7816 */ /* 0x000fe4000000001a */
[----:B------:R-:W-:Y:S01]  /*27cb0*/  ISETP.GE.AND P4, PT, R3, UR4, PT ;  /* 0x0000000403007c0c */ /* 0x000fe2000bf86270 */
[----:B0-----:R-:W-:Y:S02]  /*27cc0*/  @!P3 IMAD.MOV.U32 R6, RZ, RZ, R162 ;  /* 0x000000ffff06b224 */ /* 0x001fe400078e00a2 */
[----:B------:R-:W-:Y:S01]  /*27cd0*/  @!P3 IMAD.MOV.U32 R7, RZ, RZ, R161 ;  /* 0x000000ffff07b224 */ /* 0x000fe200078e00a1 */
[----:B------:R-:W-:-:S04]  /*27ce0*/  SHF.R.U32.HI R3, RZ, 0x6, R36 ;  /* 0x00000006ff037819 */ /* 0x000fc80000011624 */
[----:B------:R0:W4:Y:S01]  /*27cf0*/  @!P3 LDG.E.U8 R85, desc[UR22][R6.64] ;  /* 0x000000160655b981 */ /* 0x000122000c1e1100 */
[----:B------:R-:W-:Y:S02]  /*27d00*/  SGXT.U32 R3, R3, 0x1 ;  /* 0x000000010303781a */ /* 0x000fe40000000000 */
[----:B------:R-:W-:Y:S01]  /*27d10*/  PRMT R74, RZ, 0x7610, R74 ;  /* 0x00007610ff4a7816 */ /* 0x000fe2000000004a */
[----:B0-----:R-:W-:Y:S02]  /*27d20*/  @!P5 IMAD.MOV.U32 R6, RZ, RZ, R164 ;  /* 0x000000ffff06d224 */ /* 0x001fe400078e00a4 */
[----:B------:R-:W-:Y:S01]  /*27d30*/  @!P5 IMAD.MOV.U32 R7, RZ, RZ, R163 ;  /* 0x000000ffff07d224 */ /* 0x000fe200078e00a3 */
[----:B------:R-:W-:-:S04]  /*27d40*/  LOP3.LUT R3, R3, 0x1c, RZ, 0xfc, !PT ;  /* 0x0000001c03037812 */ /* 0x000fc800078efcff */
[----:B------:R0:W4:Y:S01]  /*27d50*/  @!P5 LDG.E.U8 R26, desc[UR22][R6.64] ;  /* 0x00000016061ad981 */ /* 0x000122000c1e1100 */
[----:B------:R-:W-:Y:S02]  /*27d60*/  PRMT R108, RZ, 0x7610, R108 ;  /* 0x00007610ff6c7816 */ /* 0x000fe4000000006c */
[----:B------:R-:W-:Y:S01]  /*27d70*/  ISETP.GE.AND P3, PT, R3, UR4, PT ;  /* 0x0000000403007c0c */ /* 0x000fe2000bf66270 */
[----:B0-----:R-:W-:Y:S01]  /*27d80*/  @!P2 IMAD.MOV.U32 R7, RZ, RZ, R165 ;  /* 0x000000ffff07a224 */ /* 0x001fe200078e00a5 */
[----:B------:R-:W-:-:S04]  /*27d90*/  LEA.HI R3, R36, 0x1e, RZ, 0x1a ;  /* 0x0000001e24037811 */ /* 0x000fc800078fd0ff */
[----:B------:R-:W-:Y:S02]  /*27da0*/  ISETP.GE.AND P5, PT, R3, UR4, PT ;  /* 0x0000000403007c0c */ /* 0x000fe4000bfa6270 */
[----:B------:R-:W5:Y:S01]  /*27db0*/  LDL R3, [R1+0x14] ;  /* 0x0000140001037983 */ /* 0x000f620000100800 */
[----:B--2---:R-:W-:-:S03]  /*27dc0*/  @!P2 IMAD.MOV.U32 R6, RZ, RZ, R2 ;  /* 0x000000ffff06a224 */ /* 0x004fc600078e0002 */
[----:B------:R-:W2:Y:S04]  /*27dd0*/  LDL R2, [R1+0x18] ;  /* 0x0000180001027983 */ /* 0x000ea80000100800 */
[----:B------:R3:W2:Y:S02]  /*27de0*/  @!P2 LDG.E.U8 R74, desc[UR22][R6.64] ;  /* 0x00000016064aa981 */ /* 0x0006a4000c1e1100 */
[----:B---3--:R-:W-:Y:S02]  /*27df0*/  @!P4 IMAD.MOV.U32 R6, RZ, RZ, R4 ;  /* 0x000000ffff06c224 */ /* 0x008fe400078e0004 */
[----:B------:R-:W-:Y:S01]  /*27e00*/  @!P4 IMAD.MOV.U32 R7, RZ, RZ, R5 ;  /* 0x000000ffff07c224 */ /* 0x000fe200078e0005 */
[----:B------:R-:W-:Y:S01]  /*27e10*/  SHF.R.U32.HI R36, RZ, 0x6, R36 ;  /* 0x00000006ff247819 */ /* 0x000fe20000011624 */
[----:B------:R-:W3:Y:S04]  /*27e20*/  LDL R5, [R1+0x24] ;  /* 0x0000240001057983 */ /* 0x000ee80000100800 */
[----:B------:R0:W2:Y:S01]  /*27e30*/  @!P4 LDG.E.U8 R108, desc[UR22][R6.64] ;  /* 0x00000016066cc981 */ /* 0x0000a2000c1e1100 */
[----:B------:R-:W-:-:S03]  /*27e40*/  PRMT R81, RZ, 0x7610, R81 ;  /* 0x00007610ff517816 */ /* 0x000fc60000000051 */
[----:B------:R-:W2:Y:S04]  /*27e50*/  LDL R4, [R1+0x28] ;  /* 0x0000280001047983 */ /* 0x000ea80000100800 */
[----:B------:R-:W2:Y:S01]  /*27e60*/  LDL R7, [R1+0xc] ;  /* 0x00000c0001077983 */ /* 0x000ea20000100800 */
[----:B------:R-:W-:-:S04]  /*27e70*/  SGXT.U32 R36, R36, 0x1 ;  /* 0x000000012424781a */ /* 0x000fc80000000000 */
[----:B------:R-:W-:-:S04]  /*27e80*/  LOP3.LUT R36, R36, 0x20, RZ, 0xfc, !PT ;  /* 0x0000002024247812 */ /* 0x000fc800078efcff */
[----:B------:R-:W-:Y:S02]  /*27e90*/  ISETP.GE.AND P2, PT, R36, UR4, PT ;  /* 0x0000000424007c0c */ /* 0x000fe4000bf46270 */
[----:B------:R-:W0:Y:S02]  /*27ea0*/  S2R R36, SR_TID.X ;  /* 0x0000000000247919 */ /* 0x000e240000002100 */
[----:B0-----:R-:W-:-:S04]  /*27eb0*/  SHF.R.U32.HI R6, RZ, 0x6, R36 ;  /* 0x00000006ff067819 */ /* 0x001fc80000011624 */
[----:B------:R-:W-:-:S04]  /*27ec0*/  SGXT.U32 R6, R6, 0x1 ;  /* 0x000000010606781a */ /* 0x000fc80000000000 */
[----:B------:R-:W-:-:S04]  /*27ed0*/  LOP3.LUT R6, R6, 0x22, RZ, 0xfc, !PT ;  /* 0x0000002206067812 */ /* 0x000fc800078efcff */
[----:B------:R-:W-:Y:S01]  /*27ee0*/  ISETP.GE.AND P4, PT, R6, UR4, PT ;  /* 0x0000000406007c0c */ /* 0x000fe2000bf86270 */
[----:B----4-:R-:W-:Y:S01]  /*27ef0*/  @!P3 IMAD.MOV.U32 R6, RZ, RZ, R137 ;  /* 0x000000ffff06b224 */ /* 0x010fe200078e0089 */
[----:B------:R-:W-:-:S04]  /*27f00*/  SHF.R.U32.HI R36, RZ, 0x6, R36 ;  /* 0x00000006ff247819 */ /* 0x000fc80000011624 */
[----:B--2---:R0:W2:Y:S02]  /*27f10*/  @!P3 LDG.E.U8 R81, desc[UR22][R6.64] ;  /* 0x000000160651b981 */ /* 0x0040a4000c1e1100 */
[----:B0-----:R-:W-:Y:S02]  /*27f20*/  @!P5 IMAD.MOV.U32 R6, RZ, RZ, R2 ;  /* 0x000000ffff06d224 */ /* 0x001fe400078e0002 */
[----:B-----5:R-:W-:Y:S01]  /*27f30*/  @!P5 IMAD.MOV.U32 R7, RZ, RZ, R3 ;  /* 0x000000ffff07d224 */ /* 0x020fe200078e0003 */
[----:B------:R-:W4:Y:S04]  /*27f40*/  LDL R2, [R1+0x30] ;  /* 0x0000300001027983 */ /* 0x000f280000100800 */
[----:B------:R-:W5:Y:S01]  /*27f50*/  LDL R3, [R1+0x2c] ;  /* 0x00002c0001037983 */ /* 0x000f620000100800 */
[----:B------:R-:W-:-:S04]  /*27f60*/  SGXT.U32 R36, R36, 0x1 ;  /* 0x000000012424781a */ /* 0x000fc80000000000 */
[----:B------:R-:W-:-:S04]  /*27f70*/  LOP3.LUT R36, R36, 0x24, RZ, 0xfc, !PT ;  /* 0x0000002424247812 */ /* 0x000fc800078efcff */
[----:B------:R-:W-:Y:S02]  /*27f80*/  ISETP.GE.AND P3, PT, R36, UR4, PT ;  /* 0x0000000424007c0c */ /* 0x000fe4000bf66270 */
[----:B------:R-:W0:Y:S01]  /*27f90*/  S2R R36, SR_TID.X ;  /* 0x0000000000247919 */ /* 0x000e220000002100 */
[----:B------:R-:W-:Y:S02]  /*27fa0*/  PRMT R25, RZ, 0x7610, R25 ;  /* 0x00007610ff197816 */ /* 0x000fe40000000019 */
[----:B------:R-:W-:-:S04]  /*27fb0*/  PRMT R76, RZ, 0x7610, R76 ;  /* 0x00007610ff4c7816 */ /* 0x000fc8000000004c */
[----:B------:R1:W2:Y:S01]  /*27fc0*/  @!P5 LDG.E.U8 R25, desc[UR22][R6.64] ;  /* 0x000000160619d981 */ /* 0x0002a2000c1e1100 */
[----:B------:R-:W-:Y:S01]  /*27fd0*/  PRMT R109, RZ, 0x7610, R109 ;  /* 0x00007610ff6d7816 */ /* 0x000fe2000000006d */
[----:B-1----:R-:W-:Y:S02]  /*27fe0*/  @!P2 IMAD.MOV.U32 R6, RZ, RZ, R37 ;  /* 0x000000ffff06a224 */ /* 0x002fe400078e0025 */
[----:B------:R-:W-:Y:S01]  /*27ff0*/  @!P2 IMAD.MOV.U32 R7, RZ, RZ, R79 ;  /* 0x000000ffff07a224 */ /* 0x000fe200078e004f */
[----:B------:R-:W-:Y:S01]  /*28000*/  PRMT R80, RZ, 0x7610, R80 ;  /* 0x00007610ff507816 */ /* 0x000fe20000000050 */
[----:B------:R-:W2:Y:S04]  /*28010*/  LDL R79, [R1+0x3c] ;  /* 0x00003c00014f7983 */ /* 0x000ea80000100800 */
[----:B------:R1:W2:Y:S04]  /*28020*/  @!P2 LDG.E.U8 R76, desc[UR22][R6.64] ;  /* 0x00000016064ca981 */ /* 0x0002a8000c1e1100 */
[----:B------:R-:W2:Y:S01]  /*28030*/  LDL R37, [R1+0x40] ;  /* 0x0000400001257983 */ /* 0x000ea20000100800 */
[----:B0-----:R-:W-:-:S04]  /*28040*/  SHF.R.U32.HI R137, RZ, 0x6, R36 ;  /* 0x00000006ff897819 */ /* 0x001fc80000011624 */
[----:B------:R-:W-:Y:S01]  /*28050*/  SGXT.U32 R137, R137, 0x1 ;  /* 0x000000018989781a */ /* 0x000fe20000000000 */
[----:B-1----:R-:W-:Y:S02]  /*28060*/  @!P4 IMAD.MOV.U32 R6, RZ, RZ, R4 ;  /* 0x000000ffff06c224 */ /* 0x002fe400078e0004 */
[----:B---3--:R-:W-:Y:S01]  /*28070*/  @!P4 IMAD.MOV.U32 R7, RZ, RZ, R5 ;  /* 0x000000ffff07c224 */ /* 0x008fe200078e0005 */
[----:B------:R-:W-:Y:S01]  /*28080*/  LOP3.LUT R137, R137, 0x26, RZ, 0xfc, !PT ;  /* 0x0000002689897812 */ /* 0x000fe200078efcff */
[----:B------:R-:W3:Y:S03]  /*28090*/  LDL R5, [R1+0x44] ;  /* 0x0000440001057983 */ /* 0x000ee60000100800 */
[----:B------:R-:W-:Y:S01]  /*280a0*/  ISETP.GE.AND P5, PT, R137, UR4, PT ;  /* 0x0000000489007c0c */ /* 0x000fe2000bfa6270 */
[----:B------:R4:W2:Y:S04]  /*280b0*/  @!P4 LDG.E.U8 R109, desc[UR22][R6.64] ;  /* 0x00000016066dc981 */ /* 0x0008a8000c1e1100 */
[----:B------:R-:W2:Y:S04]  /*280c0*/  LDL R137, [R1+0x38] ;  /* 0x0000380001897983 */ /* 0x000ea80000100800 */
[----:B------:R-:W2:Y:S01]  /*280d0*/  LDL R4, [R1+0x48] ;  /* 0x0000480001047983 */ /* 0x000ea20000100800 */
[----:B------:R-:W-:-:S04]  /*280e0*/  SHF.R.U32.HI R36, RZ, 0x6, R36 ;  /* 0x00000006ff247819 */ /* 0x000fc80000011624 */
[----:B------:R-:W-:-:S04]  /*280f0*/  SGXT.U32 R36, R36, 0x1 ;  /* 0x000000012424781a */ /* 0x000fc80000000000 */
[----:B------:R-:W-:-:S04]  /*28100*/  LOP3.LUT R36, R36, 0x28, RZ, 0xfc, !PT ;  /* 0x0000002824247812 */ /* 0x000fc800078efcff */
[----:B------:R-:W-:Y:S02]  /*28110*/  ISETP.GE.AND P2, PT, R36, UR4, PT ;  /* 0x0000000424007c0c */ /* 0x000fe4000bf46270 */
[----:B------:R-:W0:Y:S01]  /*28120*/  S2R R36, SR_TID.X ;  /* 0x0000000000247919 */ /* 0x000e220000002100 */
[----:B----4-:R-:W-:Y:S02]  /*28130*/  @!P3 IMAD.MOV.U32 R6, RZ, RZ, R2 ;  /* 0x000000ffff06b224 */ /* 0x010fe400078e0002 */
[----:B------:R-:W4:Y:S01]  /*28140*/  LDL R2, [R1+0x50] ;  /* 0x0000500001027983 */ /* 0x000f220000100800 */
[----:B-----5:R-:W-:-:S03]  /*28150*/  @!P3 IMAD.MOV.U32 R7, RZ, RZ, R3 ;  /* 0x000000ffff07b224 */ /* 0x020fc600078e0003 */
[----:B------:R-:W5:Y:S04]  /*28160*/  LDL R3, [R1+0x4c] ;  /* 0x00004c0001037983 */ /* 0x000f680000100800 */
[----:B------:R1:W3:Y:S04]  /*28170*/  @!P3 LDG.E.U8 R80, desc[UR22][R6.64] ;  /* 0x000000160650b981 */ /* 0x0002e8000c1e1100 */
[----:B------:R-:W3:Y:S01]  /*28180*/  LDL R7, [R1+0x34] ;  /* 0x0000340001077983 */ /* 0x000ee20000100800 */
[----:B0-----:R-:W-:-:S04]  /*28190*/  SHF.R.U32.HI R36, RZ, 0x6, R36 ;  /* 0x00000006ff247819 */ /* 0x001fc80000011624 */
[----:B------:R-:W-:-:S04]  /*281a0*/  SGXT.U32 R36, R36, 0x1 ;  /* 0x000000012424781a */ /* 0x000fc80000000000 */
[----:B------:R-:W-:-:S04]  /*281b0*/  LOP3.LUT R36, R36, 0x2a, RZ, 0xfc, !PT ;  /* 0x0000002a24247812 */ /* 0x000fc800078efcff */
[----:B------:R-:W-:Y:S02]  /*281c0*/  ISETP.GE.AND P4, PT, R36, UR4, PT ;  /* 0x0000000424007c0c */ /* 0x000fe4000bf86270 */
[----:B------:R-:W1:Y:S01]  /*281d0*/  S2R R36, SR_TID.X ;  /* 0x0000000000247919 */ /* 0x000e620000002100 */
[----:B------:R-:W-:Y:S02]  /*281e0*/  PRMT R24, RZ, 0x7610, R24 ;  /* 0x00007610ff187816 */ /* 0x000fe40000000018 */
[----:B------:R-:W-:Y:S02]  /*281f0*/  PRMT R82, RZ, 0x7610, R82 ;  /* 0x00007610ff527816 */ /* 0x000fe40000000052 */
[----:B------:R-:W-:Y:S02]  /*28200*/  PRMT R111, RZ, 0x7610, R111 ;  /* 0x00007610ff6f7816 */ /* 0x000fe4000000006f */
[----:B-1----:R-:W-:-:S04]  /*28210*/  SHF.R.U32.HI R6, RZ, 0x6, R36 ;  /* 0x00000006ff067819 */ /* 0x002fc80000011624 */
[----:B------:R-:W-:-:S04]  /*28220*/  SGXT.U32 R6, R6, 0x1 ;  /* 0x000000010606781a */ /* 0x000fc80000000000 */
[----:B------:R-:W-:-:S04]  /*28230*/  LOP3.LUT R6, R6, 0x2c, RZ, 0xfc, !PT ;  /* 0x0000002c06067812 */ /* 0x000fc800078efcff */
[----:B------:R-:W-:Y:S01]  /*28240*/  ISETP.GE.AND P3, PT, R6, UR4, PT ;  /* 0x0000000406007c0c */ /* 0x000fe2000bf66270 */
[----:B--2---:R-:W-:Y:S01]  /*28250*/  @!P5 IMAD.MOV.U32 R6, RZ, RZ, R137 ;  /* 0x000000ffff06d224 */ /* 0x004fe200078e0089 */
[----:B------:R-:W-:Y:S02]  /*28260*/  LEA.HI R137, R36, 0x2e, RZ, 0x1a ;  /* 0x0000002e24897811 */ /* 0x000fe400078fd0ff */
[----:B------:R-:W-:Y:S02]  /*28270*/  PRMT R77, RZ, 0x7610, R77 ;  /* 0x00007610ff4d7816 */ /* 0x000fe4000000004d */
[----:B------:R-:W-:-:S04]  /*28280*/  SHF.R.U32.HI R36, RZ, 0x6, R36 ;  /* 0x00000006ff247819 */ /* 0x000fc80000011624 */
[----:B------:R-:W-:-:S04]  /*28290*/  SGXT.U32 R36, R36, 0x1 ;  /* 0x000000012424781a */ /* 0x000fc80000000000 */
[----:B------:R-:W-:Y:S01]  /*282a0*/  LOP3.LUT R36, R36, 0x30, RZ, 0xfc, !PT ;  /* 0x0000003024247812 */ /* 0x000fe200078efcff */
[----:B---3--:R0:W2:Y:S02]  /*282b0*/  @!P5 LDG.E.U8 R24, desc[UR22][R6.64] ;  /* 0x000000160618d981 */ /* 0x0080a4000c1e1100 */
[----:B0-----:R-:W-:Y:S02]  /*282c0*/  @!P2 IMAD.MOV.U32 R6, RZ, RZ, R37 ;  /* 0x000000ffff06a224 */ /* 0x001fe400078e0025 */
[----:B------:R-:W-:Y:S01]  /*282d0*/  @!P2 IMAD.MOV.U32 R7, RZ, RZ, R79 ;  /* 0x000000ffff07a224 */ /* 0x000fe200078e004f */
[----:B------:R-:W-:Y:S01]  /*282e0*/  ISETP.GE.AND P5, PT, R137, UR4, PT ;  /* 0x0000000489007c0c */ /* 0x000fe2000bfa6270 */
[----:B------:R-:W3:Y:S04]  /*282f0*/  LDL R79, [R1+0x64] ;  /* 0x00006400014f7983 */ /* 0x000ee80000100800 */
[----:B------:R0:W2:Y:S04]  /*28300*/  @!P2 LDG.E.U8 R82, desc[UR22][R6.64] ;  /* 0x000000160652a981 */ /* 0x0000a8000c1e1100 */
[----:B------:R-:W2:Y:S04]  /*28310*/  LDL R137, [R1+0x58] ;  /* 0x0000580001897983 */ /* 0x000ea80000100800 */
[----:B------:R-:W3:Y:S01]  /*28320*/  LDL R37, [R1+0x68] ;  /* 0x0000680001257983 */ /* 0x000ee20000100800 */
[----:B0-----:R-:W-:-:S02]  /*28330*/  @!P4 IMAD.MOV.U32 R6, RZ, RZ, R4 ;  /* 0x000000ffff06c224 */ /* 0x001fc400078e0004 */
[----:B------:R-:W-:Y:S01]  /*28340*/  @!P4 IMAD.MOV.U32 R7, RZ, RZ, R5 ;  /* 0x000000ffff07c224 */ /* 0x000fe200078e0005 */
[----:B------:R-:W3:Y:S04]  /*28350*/  LDL R4, [R1+0x60] ;  /* 0x0000600001047983 */ /* 0x000ee80000100800 */
[----:B------:R4:W3:Y:S04]  /*28360*/  @!P4 LDG.E.U8 R111, desc[UR22][R6.64] ;  /* 0x00000016066fc981 */ /* 0x0008e8000c1e1100 */
[----:B------:R-:W3:Y:S01]  /*28370*/  LDL R5, [R1+0x5c] ;  /* 0x00005c0001057983 */ /* 0x000ee20000100800 */
[----:B----4-:R-:W-:-:S02]  /*28380*/  @!P3 IMAD.MOV.U32 R6, RZ, RZ, R2 ;  /* 0x000000ffff06b224 */ /* 0x010fc400078e0002 */
[----:B-----5:R-:W-:Y:S01]  /*28390*/  @!P3 IMAD.MOV.U32 R7, RZ, RZ, R3 ;  /* 0x000000ffff07b224 */ /* 0x020fe200078e0003 */
[----:B------:R-:W-:Y:S01]  /*283a0*/  ISETP.GE.AND P2, PT, R36, UR4, PT ;  /* 0x0000000424007c0c */ /* 0x000fe2000bf46270 */
[----:B------:R-:W4:Y:S04]  /*283b0*/  LDL R3, [R1+0x6c] ;  /* 0x00006c0001037983 */ /* 0x000f280000100800 */
[----:B------:R0:W5:Y:S01]  /*283c0*/  @!P3 LDG.E.U8 R77, desc[UR22][R6.64] ;  /* 0x00000016064db981 */ /* 0x000162000c1e1100 */
[----:B------:R-:W-:-:S03]  /*283d0*/  PRMT R23, RZ, 0x7610, R23 ;  /* 0x00007610ff177816 */ /* 0x000fc60000000017 */
[----:B------:R-:W3:Y:S04]  /*283e0*/  LDL R2, [R1+0x70] ;  /* 0x0000700001027983 */ /* 0x000ee80000100800 */
[----:B------:R-:W3:Y:S01]  /*283f0*/  LDL R7, [R1+0x54] ;  /* 0x0000540001077983 */ /* 0x000ee20000100800 */
[----:B------:R-:W1:Y:S02]  /*28400*/  S2R R36, SR_TID.X ;  /* 0x0000000000247919 */ /* 0x000e640000002100 */
[----:B-1----:R-:W-:-:S04]  /*28410*/  SHF.R.U32.HI R36, RZ, 0x6, R36 ;  /* 0x00000006ff247819 */ /* 0x002fc80000011624 */
        /* <DEDUP_REMOVED lines=8> */
[----:B--2---:R-:W-:-:S05]  /*284a0*/  @!P5 IMAD.MOV.U32 R6, RZ, RZ, R137 ;  /* 0x000000ffff06d224 */ /* 0x004fca00078e0089 */
[----:B---3--:R0:W2:Y:S02]  /*284b0*/  @!P5 LDG.E.U8 R23, desc[UR22][R6.64] ;  /* 0x000000160617d981 */ /* 0x0080a4000c1e1100 */
[----:B0-----:R-:W-:Y:S02]  /*284c0*/  @!P2 IMAD.MOV.U32 R6, RZ, RZ, R4 ;  /* 0x000000ffff06a224 */ /* 0x001fe400078e0004 */
[----:B------:R-:W-:Y:S01]  /*284d0*/  @!P2 IMAD.MOV.U32 R7, RZ, RZ, R5 ;  /* 0x000000ffff07a224 */ /* 0x000fe200078e0005 */
[----:B------:R-:W3:Y:S04]  /*284e0*/  LDL R4, [R1+0x78] ;  /* 0x0000780001047983 */ /* 0x000ee80000100800 */
[----:B------:R-:W2:Y:S01]  /*284f0*/  LDL R5, [R1+0x74] ;  /* 0x0000740001057983 */ /* 0x000ea20000100800 */
[----:B------:R-:W-:-:S04]  /*28500*/  SHF.R.U32.HI R36, RZ, 0x6, R36 ;  /* 0x00000006ff247819 */ /* 0x000fc80000011624 */
[----:B------:R-:W-:-:S04]  /*28510*/  SGXT.U32 R36, R36, 0x1 ;  /* 0x000000012424781a */ /* 0x000fc80000000000 */
[----:B------:R-:W-:-:S04]  /*28520*/  LOP3.LUT R36, R36, 0x36, RZ, 0xfc, !PT ;  /* 0x0000003624247812 */ /* 0x000fc800078efcff */
[----:B------:R-:W-:Y:S02]  /*28530*/  ISETP.GE.AND P5, PT, R36, UR4, PT ;  /* 0x0000000424007c0c */ /* 0x000fe4000bfa6270 */
[----:B------:R-:W0:Y:S01]  /*28540*/  S2R R36, SR_TID.X ;  /* 0x0000000000247919 */ /* 0x000e220000002100 */
[----:B------:R-:W-:Y:S02]  /*28550*/  PRMT R112, RZ, 0x7610, R112 ;  /* 0x00007610ff707816 */ /* 0x000fe40000000070 */
[----:B------:R-:W-:-:S04]  /*28560*/  PRMT R110, RZ, 0x7610, R110 ;  /* 0x00007610ff6e7816 */ /* 0x000fc8000000006e */
[----:B------:R1:W5:Y:S01]  /*28570*/  @!P2 LDG.E.U8 R112, desc[UR22][R6.64] ;  /* 0x000000160670a981 */ /* 0x000362000c1e1100 */
[----:B------:R-:W-:Y:S01]  /*28580*/  PRMT R75, RZ, 0x7610, R75 ;  /* 0x00007610ff4b7816 */ /* 0x000fe2000000004b */
[----:B-1----:R-:W-:Y:S02]  /*28590*/  @!P4 IMAD.MOV.U32 R6, RZ, RZ, R37 ;  /* 0x000000ffff06c224 */ /* 0x002fe400078e0025 */
[----:B------:R-:W-:Y:S01]  /*285a0*/  @!P4 IMAD.MOV.U32 R7, RZ, RZ, R79 ;  /* 0x000000ffff07c224 */ /* 0x000fe200078e004f */
[----:B------:R-:W-:Y:S01]  /*285b0*/  PRMT R22, RZ, 0x7610, R22 ;  /* 0x00007610ff167816 */ /* 0x000fe20000000016 */
[----:B------:R-:W5:Y:S04]  /*285c0*/  LDL R79, [R1+0x84] ;  /* 0x00008400014f7983 */ /* 0x000f680000100800 */
[----:B------:R1:W5:Y:S04]  /*285d0*/  @!P4 LDG.E.U8 R110, desc[UR22][R6.64] ;  /* 0x00000016066ec981 */ /* 0x000368000c1e1100 */
[----:B------:R-:W5:Y:S01]  /*285e0*/  LDL R37, [R1+0x88] ;  /* 0x0000880001257983 */ /* 0x000f620000100800 */
[----:B0-----:R-:W-:-:S04]  /*285f0*/  SHF.R.U32.HI R137, RZ, 0x6, R36 ;  /* 0x00000006ff897819 */ /* 0x001fc80000011624 */
[----:B------:R-:W-:Y:S01]  /*28600*/  SGXT.U32 R137, R137, 0x1 ;  /* 0x000000018989781a */ /* 0x000fe20000000000 */
[----:B-1----:R-:W-:Y:S02]  /*28610*/  @!P3 IMAD.MOV.U32 R6, RZ, RZ, R2 ;  /* 0x000000ffff06b224 */ /* 0x002fe400078e0002 */
[----:B----4-:R-:W-:Y:S01]  /*28620*/  @!P3 IMAD.MOV.U32 R7, RZ, RZ, R3 ;  /* 0x000000ffff07b224 */ /* 0x010fe200078e0003 */
[----:B------:R-:W-:Y:S01]  /*28630*/  LOP3.LUT R137, R137, 0x38, RZ, 0xfc, !PT ;  /* 0x0000003889897812 */ /* 0x000fe200078efcff */
[----:B------:R-:W4:Y:S03]  /*28640*/  LDL R3, [R1+0x8c] ;  /* 0x00008c0001037983 */ /* 0x000f260000100800 */
[----:B------:R-:W-:Y:S01]  /*28650*/  ISETP.GE.AND P2, PT, R137, UR4, PT ;  /* 0x0000000489007c0c */ /* 0x000fe2000bf46270 */
[----:B------:R3:W4:Y:S04]  /*28660*/  @!P3 LDG.E.U8 R75, desc[UR22][R6.64] ;  /* 0x00000016064bb981 */ /* 0x000728000c1e1100 */
[----:B------:R-:W4:Y:S04]  /*28670*/  LDL R137, [R1+0x80] ;  /* 0x0000800001897983 */ /* 0x000f280000100800 */
[----:B------:R-:W4:Y:S01]  /*28680*/  LDL R2, [R1+0x90] ;  /* 0x0000900001027983 */ /* 0x000f220000100800 */
[----:B------:R-:W-:-:S04]  /*28690*/  SHF.R.U32.HI R36, RZ, 0x6, R36 ;  /* 0x00000006ff247819 */ /* 0x000fc80000011624 */
[----:B------:R-:W-:-:S04]  /*286a0*/  SGXT.U32 R36, R36, 0x1 ;  /* 0x000000012424781a */ /* 0x000fc80000000000 */
[----:B------:R-:W-:Y:S01]  /*286b0*/  LOP3.LUT R36, R36, 0x3a, RZ, 0xfc, !PT ;  /* 0x0000003a24247812 */ /* 0x000fe200078efcff */
[----:B---3--:R-:W-:Y:S02]  /*286c0*/  @!P5 IMAD.MOV.U32 R6, RZ, RZ, R4 ;  /* 0x000000ffff06d224 */ /* 0x008fe400078e0004 */
[----:B------:R-:W3:Y:S01]  /*286d0*/  LDL R4, [R1+0x98] ;  /* 0x0000980001047983 */ /* 0x000ee20000100800 */
[----:B--2---:R-:W-:-:S03]  /*286e0*/  @!P5 IMAD.MOV.U32 R7, RZ, RZ, R5 ;  /* 0x000000ffff07d224 */ /* 0x004fc600078e0005 */
[----:B------:R-:W2:Y:S04]  /*286f0*/  LDL R5, [R1+0x94] ;  /* 0x0000940001057983 */ /* 0x000ea80000100800 */
[----:B------:R0:W2:Y:S04]  /*28700*/  @!P5 LDG.E.U8 R22, desc[UR22][R6.64] ;  /* 0x000000160616d981 */ /* 0x0000a8000c1e1100 */
[----:B------:R-:W2:Y:S01]  /*28710*/  LDL R7, [R1+0x7c] ;  /* 0x00007c0001077983 */ /* 0x000ea20000100800 */
[----:B------:R-:W-:Y:S02]  /*28720*/  ISETP.GE.AND P4, PT, R36, UR4, PT ;  /* 0x0000000424007c0c */ /* 0x000fe4000bf86270 */
[----:B------:R-:W1:Y:S02]  /*28730*/  S2R R36, SR_TID.X ;  /* 0x0000000000247919 */ /* 0x000e640000002100 */
[----:B-1----:R-:W-:-:S04]  /*28740*/  SHF.R.U32.HI R36, RZ, 0x6, R36 ;  /* 0x00000006ff247819 */ /* 0x002fc80000011624 */
[----:B------:R-:W-:-:S04]  /*28750*/  SGXT.U32 R36, R36, 0x1 ;  /* 0x000000012424781a */ /* 0x000fc80000000000 */
[----:B------:R-:W-:-:S04]  /*28760*/  LOP3.LUT R36, R36, 0x3c, RZ, 0xfc, !PT ;  /* 0x0000003c24247812 */ /* 0x000fc800078efcff */
[----:B------:R-:W-:Y:S02]  /*28770*/  ISETP.GE.AND P3, PT, R36, UR4, PT ;  /* 0x0000000424007c0c */ /* 0x000fe4000bf66270 */
[----:B------:R-:W0:Y:S01]  /*28780*/  S2R R36, SR_TID.X ;  /* 0x0000000000247919 */ /* 0x000e220000002100 */
[----:B------:R-:W-:Y:S02]  /*28790*/  PRMT R84, RZ, 0x7610, R84 ;  /* 0x00007610ff547816 */ /* 0x000fe40000000054 */
[----:B------:R-:W-:Y:S02]  /*287a0*/  PRMT R107, RZ, 0x7610, R107 ;  /* 0x00007610ff6b7816 */ /* 0x000fe4000000006b */
[----:B------:R-:W-:Y:S02]  /*287b0*/  PRMT R73, RZ, 0x7610, R73 ;  /* 0x00007610ff497816 */ /* 0x000fe40000000049 */
[----:B------:R-:W-:Y:S02]  /*287c0*/  PRMT R21, RZ, 0x7610, R21 ;  /* 0x00007610ff157816 */ /* 0x000fe40000000015 */
[----:B0-----:R-:W-:-:S04]  /*287d0*/  LEA.HI R6, R36, 0x3e, RZ, 0x1a ;  /* 0x0000003e24067811 */ /* 0x001fc800078fd0ff */
[----:B------:R-:W-:Y:S01]  /*287e0*/  ISETP.GE.AND P5, PT, R6, UR4, PT ;  /* 0x0000000406007c0c */ /* 0x000fe2000bfa6270 */
[----:B----4-:R-:W-:Y:S01]  /*287f0*/  @!P2 IMAD.MOV.U32 R6, RZ, RZ, R137 ;  /* 0x000000ffff06a224 */ /* 0x010fe200078e0089 */
[----:B------:R-:W-:-:S04]  /*28800*/  SHF.R.U32.HI R137, RZ, 0x6, R36 ;  /* 0x00000006ff897819 */ /* 0x000fc80000011624 */
[----:B------:R-:W-:-:S04]  /*28810*/  SGXT.U32 R137, R137, 0x1 ;  /* 0x000000018989781a */ /* 0x000fc80000000000 */
[----:B------:R-:W-:Y:S01]  /*28820*/  LOP3.LUT R137, R137, 0x40, RZ, 0xfc, !PT ;  /* 0x0000004089897812 */ /* 0x000fe200078efcff */
[----:B--2---:R5:W2:Y:S02]  /*28830*/  @!P2 LDG.E.U8 R84, desc[UR22][R6.64] ;  /* 0x000000160654a981 */ /* 0x004aa4000c1e1100 */
[----:B-----5:R-:W-:Y:S02]  /*28840*/  @!P4 IMAD.MOV.U32 R6, RZ, RZ, R37 ;  /* 0x000000ffff06c224 */ /* 0x020fe400078e0025 */
[----:B------:R-:W-:Y:S01]  /*28850*/  @!P4 IMAD.MOV.U32 R7, RZ, RZ, R79 ;  /* 0x000000ffff07c224 */ /* 0x000fe200078e004f */
[----:B------:R-:W-:Y:S01]  /*28860*/  ISETP.GE.AND P2, PT, R137, UR4, PT ;  /* 0x0000000489007c0c */ /* 0x000fe2000bf46270 */
[----:B------:R-:W4:Y:S04]  /*28870*/  LDL R79, [R1+0xac] ;  /* 0x0000ac00014f7983 */ /* 0x000f280000100800 */
[----:B------:R0:W5:Y:S04]  /*28880*/  @!P4 LDG.E.U8 R107, desc[UR22][R6.64] ;  /* 0x00000016066bc981 */ /* 0x000168000c1e1100 */
[----:B------:R-:W2:Y:S01]  /*28890*/  LDL R137, [R1+0xa0] ;  /* 0x0000a00001897983 */ /* 0x000ea20000100800 */
[----:B------:R-:W-:-:S03]  /*288a0*/  SHF.R.U32.HI R36, RZ, 0x6, R36 ;  /* 0x00000006ff247819 */ /* 0x000fc60000011624 */
[----:B------:R-:W4:Y:S01]  /*288b0*/  LDL R37, [R1+0xb0] ;  /* 0x0000b00001257983 */ /* 0x000f220000100800 */
[----:B0-----:R-:W-:Y:S02]  /*288c0*/  @!P3 IMAD.MOV.U32 R6, RZ, RZ, R2 ;  /* 0x000000ffff06b224 */ /* 0x001fe400078e0002 */
[----:B------:R-:W-:Y:S01]  /*288d0*/  @!P3 IMAD.MOV.U32 R7, RZ, RZ, R3 ;  /* 0x000000ffff07b224 */ /* 0x000fe200078e0003 */
[----:B------:R-:W4:Y:S04]  /*288e0*/  LDL R2, [R1+0xa8] ;  /* 0x0000a80001027983 */ /* 0x000f280000100800 */
[----:B------:R3:W4:Y:S04]  /*288f0*/  @!P3 LDG.E.U8 R73, desc[UR22][R6.64] ;  /* 0x000000160649b981 */ /* 0x000728000c1e1100 */
[----:B------:R-:W4:Y:S01]  /*28900*/  LDL R3, [R1+0xa4] ;  /* 0x0000a40001037983 */ /* 0x000f220000100800 */
[----:B---3--:R-:W-:-:S02]  /*28910*/  @!P5 IMAD.MOV.U32 R6, RZ, RZ, R4 ;  /* 0x000000ffff06d224 */ /* 0x008fc400078e0004 */
[----:B------:R-:W-:Y:S01]  /*28920*/  @!P5 IMAD.MOV.U32 R7, RZ, RZ, R5 ;  /* 0x000000ffff07d224 */ /* 0x000fe200078e0005 */
[----:B------:R-:W-:Y:S01]  /*28930*/  SGXT.U32 R36, R36, 0x1 ;  /* 0x000000012424781a */ /* 0x000fe20000000000 */
[----:B------:R-:W3:Y:S04]  /*28940*/  LDL R5, [R1+0xb4] ;  /* 0x0000b40001057983 */ /* 0x000ee80000100800 */
[----:B------:R0:W3:Y:S01]  /*28950*/  @!P5 LDG.E.U8 R21, desc[UR22][R6.64] ;  /* 0x000000160615d981 */ /* 0x0000e2000c1e1100 */
[----:B------:R-:W-:-:S03]  /*28960*/  PRMT R86, RZ, 0x7610, R86 ;  /* 0x00007610ff567816 */ /* 0x000fc60000000056 */
[----:B------:R-:W3:Y:S04]  /*28970*/  LDL R4, [R1+0xb8] ;  /* 0x0000b80001047983 */ /* 0x000ee80000100800 */
[----:B------:R-:W3:Y:S01]  /*28980*/  LDL R7, [R1+0x9c] ;  /* 0x00009c0001077983 */ /* 0x000ee20000100800 */
[----:B------:R-:W-:-:S04]  /*28990*/  LOP3.LUT R36, R36, 0x42, RZ, 0xfc, !PT ;  /* 0x0000004224247812 */ /* 0x000fc800078efcff */
[----:B------:R-:W-:Y:S02]  /*289a0*/  ISETP.GE.AND P4, PT, R36, UR4, PT ;  /* 0x0000000424007c0c */ /* 0x000fe4000bf86270 */
        /* <DEDUP_REMOVED lines=12> */
[----:B----4-:R-:W-:Y:S02]  /*28a70*/  @!P4 IMAD.MOV.U32 R6, RZ, RZ, R2 ;  /* 0x000000ffff06c224 */ /* 0x010fe400078e0002 */
[----:B------:R-:W-:Y:S01]  /*28a80*/  @!P4 IMAD.MOV.U32 R7, RZ, RZ, R3 ;  /* 0x000000ffff07c224 */ /* 0x000fe200078e0003 */
[----:B------:R-:W3:Y:S04]  /*28a90*/  LDL R2, [R1+0x8c0] ;  /* 0x0008c00001027983 */ /* 0x000ee80000100800 */
[----:B------:R-:W4:Y:S01]  /*28aa0*/  LDL R3, [R1+0xbc] ;  /* 0x0000bc0001037983 */ /* 0x000f220000100800 */
[----:B------:R-:W-:-:S04]  /*28ab0*/  SHF.R.U32.HI R36, RZ, 0x6, R36 ;  /* 0x00000006ff247819 */ /* 0x000fc80000011624 */
[----:B------:R-:W-:-:S04]  /*28ac0*/  SGXT.U32 R36, R36, 0x1 ;  /* 0x000000012424781a */ /* 0x000fc80000000000 */
[----:B------:R-:W-:-:S04]  /*28ad0*/  LOP3.LUT R36, R36, 0x48, RZ, 0xfc, !PT ;  /* 0x0000004824247812 */ /* 0x000fc800078efcff */
[----:B------:R-:W-:Y:S02]  /*28ae0*/  ISETP.GE.AND P2, PT, R36, UR4, PT ;  /* 0x0000000424007c0c */ /* 0x000fe4000bf46270 */
[----:B------:R-:W0:Y:S01]  /*28af0*/  S2R R36, SR_TID.X ;  /* 0x0000000000247919 */ /* 0x000e220000002100 */
[----:B------:R-:W-:Y:S02]  /*28b00*/  PRMT R106, RZ, 0x7610, R106 ;  /* 0x00007610ff6a7816 */ /* 0x000fe4000000006a */
[----:B------:R-:W-:-:S04]  /*28b10*/  PRMT R72, RZ, 0x7610, R72 ;  /* 0x00007610ff487816 */ /* 0x000fc80000000048 */
[----:B------:R1:W2:Y:S02]  /*28b20*/  @!P4 LDG.E.U8 R106, desc[UR22][R6.64] ;  /* 0x00000016066ac981 */ /* 0x0002a4000c1e1100 */
[----:B-1----:R-:W-:Y:S02]  /*28b30*/  @!P3 IMAD.MOV.U32 R6, RZ, RZ, R37 ;  /* 0x000000ffff06b224 */ /* 0x002fe400078e0025 */
[----:B------:R-:W-:Y:S01]  /*28b40*/  @!P3 IMAD.MOV.U32 R7, RZ, RZ, R79 ;  /* 0x000000ffff07b224 */ /* 0x000fe200078e004f */
[----:B------:R-:W-:Y:S01]  /*28b50*/  PRMT R20, RZ, 0x7610, R20 ;  /* 0x00007610ff147816 */ /* 0x000fe20000000014 */
[----:B------:R-:W2:Y:S04]  /*28b60*/  LDL R79, [R1+0x8cc] ;  /* 0x0008cc00014f7983 */ /* 0x000ea80000100800 */
[----:B------:R1:W2:Y:S01]  /*28b70*/  @!P3 LDG.E.U8 R72, desc[UR22][R6.64] ;  /* 0x000000160648b981 */ /* 0x0002a2000c1e1100 */
[----:B------:R-:W-:-:S03]  /*28b80*/  PRMT R88, RZ, 0x7610, R88 ;  /* 0x00007610ff587816 */ /* 0x000fc60000000058 */
[----:B------:R-:W2:Y:S01]  /*28b90*/  LDL R37, [R1+0x8d0] ;  /* 0x0008d00001257983 */ /* 0x000ea20000100800 */
[--C-:B0-----:R-:W-:Y:S02]  /*28ba0*/  SHF.R.U32.HI R137, RZ, 0x6, R36.reuse ;  /* 0x00000006ff897819 */ /* 0x101fe40000011624 */
[----:B------:R-:W-:-:S04]  /*28bb0*/  SHF.R.U32.HI R36, RZ, 0x6, R36 ;  /* 0x00000006ff247819 */ /* 0x000fc80000011624 */
[----:B------:R-:W-:-:S04]  /*28bc0*/  SGXT.U32 R36, R36, 0x1 ;  /* 0x000000012424781a */ /* 0x000fc80000000000 */
[----:B------:R-:W-:-:S04]  /*28bd0*/  LOP3.LUT R36, R36, 0x4c, RZ, 0xfc, !PT ;  /* 0x0000004c24247812 */ /* 0x000fc800078efcff */
[----:B------:R-:W-:Y:S02]  /*28be0*/  ISETP.GE.AND P3, PT, R36, UR4, PT ;  /* 0x0000000424007c0c */ /* 0x000fe4000bf66270 */
[----:B------:R-:W0:Y:S01]  /*28bf0*/  S2R R36, SR_TID.X ;  /* 0x0000000000247919 */ /* 0x000e220000002100 */
[----:B-1----:R-:W-:Y:S02]  /*28c00*/  @!P5 IMAD.MOV.U32 R6, RZ, RZ, R4 ;  /* 0x000000ffff06d224 */ /* 0x002fe400078e0004 */
[----:B------:R-:W-:Y:S01]  /*28c10*/  @!P5 IMAD.MOV.U32 R7, RZ, RZ, R5 ;  /* 0x000000ffff07d224 */ /* 0x000fe200078e0005 */
[----:B------:R-:W-:Y:S01]  /*28c20*/  SGXT.U32 R137, R137, 0x1 ;  /* 0x000000018989781a */ /* 0x000fe20000000000 */
[----:B------:R-:W2:Y:S03]  /*28c30*/  LDL R5, [R1+0x8d4] ;  /* 0x0008d40001057983 */ /* 0x000ea60000100800 */
[----:B------:R-:W-:Y:S01]  /*28c40*/  LOP3.LUT R137, R137, 0x4a, RZ, 0xfc, !PT ;  /* 0x0000004a89897812 */ /* 0x000fe200078efcff */
[----:B------:R0:W2:Y:S03]  /*28c50*/  @!P5 LDG.E.U8 R20, desc[UR22][R6.64] ;  /* 0x000000160614d981 */ /* 0x0000a6000c1e1100 */
[----:B------:R-:W-:Y:S01]  /*28c60*/  ISETP.GE.AND P4, PT, R137, UR4, PT ;  /* 0x0000000489007c0c */ /* 0x000fe2000bf86270 */
[----:B------:R-:W2:Y:S04]  /*28c70*/  LDL R4, [R1+0x8d8] ;  /* 0x0008d80001047983 */ /* 0x000ea80000100800 */
[----:B------:R-:W2:Y:S01]  /*28c80*/  LDL R137, [R1+0x8c8] ;  /* 0x0008c80001897983 */ /* 0x000ea20000100800 */
[----:B0-----:R-:W-:-:S04]  /*28c90*/  LEA.HI R7, R36, 0x4e, RZ, 0x1a ;  /* 0x0000004e24077811 */ /* 0x001fc800078fd0ff */
[----:B------:R-:W-:Y:S01]  /*28ca0*/  ISETP.GE.AND P5, PT, R7, UR4, PT ;  /* 0x0000000407007c0c */ /* 0x000fe2000bfa6270 */
[----:B---3--:R-:W-:Y:S02]  /*28cb0*/  @!P2 IMAD.MOV.U32 R6, RZ, RZ, R2 ;  /* 0x000000ffff06a224 */ /* 0x008fe400078e0002 */
[----:B----4-:R-:W-:Y:S01]  /*28cc0*/  @!P2 IMAD.MOV.U32 R7, RZ, RZ, R3 ;  /* 0x000000ffff07a224 */ /* 0x010fe200078e0003 */
[----:B------:R-:W-:Y:S01]  /*28cd0*/  SHF.R.U32.HI R2, RZ, 0x6, R36 ;  /* 0x00000006ff027819 */ /* 0x000fe20000011624 */
[----:B------:R-:W3:Y:S04]  /*28ce0*/  LDL R3, [R1+0x8dc] ;  /* 0x0008dc0001037983 */ /* 0x000ee80000100800 */
[----:B------:R2:W4:Y:S01]  /*28cf0*/  @!P2 LDG.E.U8 R88, desc[UR22][R6.64] ;  /* 0x000000160658a981 */ /* 0x000522000c1e1100 */
[----:B------:R-:W-:-:S03]  /*28d00*/  SGXT.U32 R2, R2, 0x1 ;  /* 0x000000010202781a */ /* 0x000fc60000000000 */
[----:B------:R-:W3:Y:S01]  /*28d10*/  LDL R7, [R1+0x8c4] ;  /* 0x0008c40001077983 */ /* 0x000ee20000100800 */
[----:B------:R-:W-:-:S04]  /*28d20*/  LOP3.LUT R2, R2, 0x50, RZ, 0xfc, !PT ;  /* 0x0000005002027812 */ /* 0x000fc800078efcff */
[----:B------:R-:W-:Y:S02]  /*28d30*/  ISETP.GE.AND P2, PT, R2, UR4, PT ;  /* 0x0000000402007c0c */ /* 0x000fe4000bf46270 */
[----:B------:R-:W4:Y:S01]  /*28d40*/  LDL R2, [R1+0x8e0] ;  /* 0x0008e00001027983 */ /* 0x000f220000100800 */
[----:B------:R-:W-:Y:S02]  /*28d50*/  PRMT R103, RZ, 0x7610, R103 ;  /* 0x00007610ff677816 */ /* 0x000fe40000000067 */
[----:B------:R-:W-:Y:S02]  /*28d60*/  PRMT R35, RZ, 0x7610, R35 ;  /* 0x00007610ff237816 */ /* 0x000fe40000000023 */
[----:B------:R-:W-:Y:S02]  /*28d70*/  PRMT R19, RZ, 0x7610, R19 ;  /* 0x00007610ff137816 */ /* 0x000fe40000000013 */
[----:B------:R-:W-:Y:S01]  /*28d80*/  PRMT R90, RZ, 0x7610, R90 ;  /* 0x00007610ff5a7816 */ /* 0x000fe2000000005a */
[----:B--2---:R-:W-:-:S05]  /*28d90*/  @!P4 IMAD.MOV.U32 R6, RZ, RZ, R137 ;  /* 0x000000ffff06c224 */ /* 0x004fca00078e0089 */
[----:B---3--:R0:W2:Y:S02]  /*28da0*/  @!P4 LDG.E.U8 R103, desc[UR22][R6.64] ;  /* 0x000000160667c981 */ /* 0x0080a4000c1e1100 */
[----:B0-----:R-:W-:Y:S02]  /*28db0*/  @!P3 IMAD.MOV.U32 R6, RZ, RZ, R37 ;  /* 0x000000ffff06b224 */ /* 0x001fe400078e0025 */
[----:B------:R-:W-:Y:S01]  /*28dc0*/  @!P3 IMAD.MOV.U32 R7, RZ, RZ, R79 ;  /* 0x000000ffff07b224 */ /* 0x000fe200078e004f */
[----:B------:R-:W3:Y:S04]  /*28dd0*/  LDL R37, [R1+0x8f0] ;  /* 0x0008f00001257983 */ /* 0x000ee80000100800 */
[----:B------:R0:W2:Y:S04]  /*28de0*/  @!P3 LDG.E.U8 R35, desc[UR22][R6.64] ;  /* 0x000000160623b981 */ /* 0x0000a8000c1e1100 */
[----:B------:R-:W2:Y:S01]  /*28df0*/  LDL R79, [R1+0x8ec] ;  /* 0x0008ec00014f7983 */ /* 0x000ea20000100800 */
[----:B0-----:R-:W-:-:S02]  /*28e00*/  @!P5 IMAD.MOV.U32 R6, RZ, RZ, R4 ;  /* 0x000000ffff06d224 */ /* 0x001fc400078e0004 */
[----:B------:R-:W-:Y:S01]  /*28e10*/  @!P5 IMAD.MOV.U32 R7, RZ, RZ, R5 ;  /* 0x000000ffff07d224 */ /* 0x000fe200078e0005 */
[----:B------:R-:W2:Y:S04]  /*28e20*/  LDL R4, [R1+0x8f8] ;  /* 0x0008f80001047983 */ /* 0x000ea80000100800 */
[----:B------:R4:W2:Y:S04]  /*28e30*/  @!P5 LDG.E.U8 R19, desc[UR22][R6.64] ;  /* 0x000000160613d981 */ /* 0x0008a8000c1e1100 */
[----:B------:R-:W2:Y:S01]  /*28e40*/  LDL R5, [R1+0x8f4] ;  /* 0x0008f40001057983 */ /* 0x000ea20000100800 */
[----:B----4-:R-:W-:-:S02]  /*28e50*/  @!P2 IMAD.MOV.U32 R6, RZ, RZ, R2 ;  /* 0x000000ffff06a224 */ /* 0x010fc400078e0002 */
[----:B------:R-:W-:Y:S01]  /*28e60*/  @!P2 IMAD.MOV.U32 R7, RZ, RZ, R3 ;  /* 0x000000ffff07a224 */ /* 0x000fe200078e0003 */
[----:B------:R-:W4:Y:S04]  /*28e70*/  LDL R2, [R1+0x900] ;  /* 0x0009000001027983 */ /* 0x000f280000100800 */
[----:B------:R0:W2:Y:S04]  /*28e80*/  @!P2 LDG.E.U8 R90, desc[UR22][R6.64] ;  /* 0x00000016065aa981 */ /* 0x0000a8000c1e1100 */
[----:B------:R-:W2:Y:S04]  /*28e90*/  LDL R3, [R1+0x8fc] ;  /* 0x0008fc0001037983 */ /* 0x000ea80000100800 */
[----:B------:R-:W0:Y:S04]  /*28ea0*/  LDL R6, [R1+0x8e4] ;  /* 0x0008e40001067983 */ /* 0x000e280000100800 */
[----:B------:R-:W0:Y:S01]  /*28eb0*/  LDL R7, [R1+0x8e8] ;  /* 0x0008e80001077983 */ /* 0x000e220000100800 */
[----:B------:R-:W-:-:S02]  /*28ec0*/  SHF.R.U32.HI R137, RZ, 0x6, R36 ;  /* 0x00000006ff897819 */ /* 0x000fc40000011624 */
[----:B------:R-:W-:-:S04]  /*28ed0*/  SHF.R.U32.HI R36, RZ, 0x6, R36 ;  /* 0x00000006ff247819 */ /* 0x000fc80000011624 */
[----:B------:R-:W-:-:S04]  /*28ee0*/  SGXT.U32 R36, R36, 0x1 ;  /* 0x000000012424781a */ /* 0x000fc80000000000 */
[----:B------:R-:W-:-:S04]  /*28ef0*/  LOP3.LUT R36, R36, 0x54, RZ, 0xfc, !PT ;  /* 0x0000005424247812 */ /* 0x000fc800078efcff */
[----:B------:R-:W-:Y:S02]  /*28f00*/  ISETP.GE.AND P3, PT, R36, UR4, PT ;  /* 0x0000000424007c0c */ /* 0x000fe4000bf66270 */
[----:B------:R-:W1:Y:S01]  /*28f10*/  S2R R36, SR_TID.X ;  /* 0x0000000000247919 */ /* 0x000e620000002100 */
[----:B------:R-:W-:-:S04]  /*28f20*/  SGXT.U32 R137, R137, 0x1 ;  /* 0x000000018989781a */ /* 0x000fc80000000000 */
[----:B------:R-:W-:-:S04]  /*28f30*/  LOP3.LUT R137, R137, 0x52, RZ, 0xfc, !PT ;  /* 0x0000005289897812 */ /* 0x000fc800078efcff */
[----:B------:R-:W-:Y:S02]  /*28f40*/  ISETP.GE.AND P4, PT, R137, UR4, PT ;  /* 0x0000000489007c0c */ /* 0x000fe4000bf86270 */
[----:B-1----:R-:W-:-:S04]  /*28f50*/  SHF.R.U32.HI R36, RZ, 0x6, R36 ;  /* 0x00000006ff247819 */ /* 0x002fc80000011624 */
[----:B------:R-:W-:-:S04]  /*28f60*/  SGXT.U32 R36, R36, 0x1 ;  /* 0x000000012424781a */ /* 0x000fc80000000000 */
[----:B------:R-:W-:-:S04]  /*28f70*/  LOP3.LUT R36, R36, 0x56, RZ, 0xfc, !PT ;  /* 0x0000005624247812 */ /* 0x000fc800078efcff */
[----:B------:R-:W-:Y:S02]  /*28f80*/  ISETP.GE.AND P5, PT, R36, UR4, PT ;  /* 0x0000000424007c0c */ /* 0x000fe4000bfa6270 */
[----:B------:R-:W1:Y:S01]  /*28f90*/  S2R R36, SR_TID.X ;  /* 0x0000000000247919 */ /* 0x000e620000002100 */
[----:B------:R-:W-:Y:S02]  /*28fa0*/  PRMT R101, RZ, 0x7610, R101 ;  /* 0x00007610ff657816 */ /* 0x000fe40000000065 */
[----:B------:R-:W-:Y:S02]  /*28fb0*/  PRMT R34, RZ, 0x7610, R34 ;  /* 0x00007610ff227816 */ /* 0x000fe40000000022 */
[----:B------:R-:W-:Y:S02]  /*28fc0*/  PRMT R18, RZ, 0x7610, R18 ;  /* 0x00007610ff127816 */ /* 0x000fe40000000012 */
[----:B------:R-:W-:Y:S02]  /*28fd0*/  PRMT R92, RZ, 0x7610, R92 ;  /* 0x00007610ff5c7816 */ /* 0x000fe4000000005c */
[----:B-1----:R-:W-:-:S04]  /*28fe0*/  SHF.R.U32.HI R137, RZ, 0x6, R36 ;  /* 0x00000006ff897819 */ /* 0x002fc80000011624 */
[----:B------:R-:W-:-:S04]  /*28ff0*/  SGXT.U32 R137, R137, 0x1 ;  /* 0x000000018989781a */ /* 0x000fc80000000000 */
[----:B------:R-:W-:-:S04]  /*29000*/  LOP3.LUT R137, R137, 0x58, RZ, 0xfc, !PT ;  /* 0x0000005889897812 */ /* 0x000fc800078efcff */
[----:B------:R-:W-:Y:S02]  /*29010*/  ISETP.GE.AND P2, PT, R137, UR4, PT ;  /* 0x0000000489007c0c */ /* 0x000fe4000bf46270 */
[----:B0-----:R-:W-:-:S04]  /*29020*/  @!P4 LOP3.LUT R7, R7, R6, RZ, 0x3c, !PT ;  /* 0x000000060707c212 */ /* 0x001fc800078e3cff */
[----:B------:R-:W-:-:S04]  /*29030*/  @!P4 LOP3.LUT R6, R7, R6, RZ, 0x3c, !PT ;  /* 0x000000060706c212 */ /* 0x000fc800078e3cff */
[----:B------:R-:W-:-:S05]  /*29040*/  @!P4 LOP3.LUT R7, R7, R6, RZ, 0x3c, !PT ;  /* 0x000000060707c212 */ /* 0x000fca00078e3cff */
[----:B------:R0:W5:Y:S02]  /*29050*/  @!P4 LDG.E.U8 R101, desc[UR22][R6.64] ;  /* 0x000000160665c981 */ /* 0x000164000c1e1100 */
[----:B0-----:R-:W-:-:S04]  /*29060*/  SHF.R.U32.HI R7, RZ, 0x6, R36 ;  /* 0x00000006ff077819 */ /* 0x001fc80000011624 */
[----:B------:R-:W-:-:S04]  /*29070*/  SGXT.U32 R7, R7, 0x1 ;  /* 0x000000010707781a */ /* 0x000fc80000000000 */
[----:B------:R-:W-:Y:S01]  /*29080*/  LOP3.LUT R7, R7, 0x5a, RZ, 0xfc, !PT ;  /* 0x0000005a07077812 */ /* 0x000fe200078efcff */
[----:B---3--:R-:W-:-:S03]  /*29090*/  @!P3 IMAD.MOV.U32 R6, RZ, RZ, R37 ;  /* 0x000000ffff06b224 */ /* 0x008fc600078e0025 */
[----:B------:R-:W-:Y:S01]  /*290a0*/  ISETP.GE.AND P4, PT, R7, UR4, PT ;  /* 0x0000000407007c0c */ /* 0x000fe2000bf86270 */
[----:B--2---:R-:W-:Y:S01]  /*290b0*/  @!P3 IMAD.MOV.U32 R7, RZ, RZ, R79 ;  /* 0x000000ffff07b224 */ /* 0x004fe200078e004f */
[----:B------:R-:W-:Y:S01]  /*290c0*/  PRMT R99, RZ, 0x7610, R99 ;  /* 0x00007610ff637816 */ /* 0x000fe20000000063 */
[----:B------:R-:W2:Y:S04]  /*290d0*/  LDL R79, [R1+0x914] ;  /* 0x00091400014f7983 */ /* 0x000ea80000100800 */
[----:B------:R0:W3:Y:S02]  /*290e0*/  @!P3 LDG.E.U8 R34, desc[UR22][R6.64] ;  /* 0x000000160622b981 */ /* 0x0000e4000c1e1100 */
[----:B0-----:R-:W-:Y:S02]  /*290f0*/  @!P5 IMAD.MOV.U32 R6, RZ, RZ, R4 ;  /* 0x000000ffff06d224 */ /* 0x001fe400078e0004 */
[----:B------:R-:W-:Y:S01]  /*29100*/  @!P5 IMAD.MOV.U32 R7, RZ, RZ, R5 ;  /* 0x000000ffff07d224 */ /* 0x000fe200078e0005 */
[----:B------:R-:W2:Y:S04]  /*29110*/  LDL R4, [R1+0x910] ;  /* 0x0009100001047983 */ /* 0x000ea80000100800 */
[----:B------:R4:W2:Y:S02]  /*29120*/  @!P5 LDG.E.U8 R18, desc[UR22][R6.64] ;  /* 0x000000160612d981 */ /* 0x0008a4000c1e1100 */
[----:B----4-:R-:W-:-:S02]  /*29130*/  @!P2 IMAD.MOV.U32 R6, RZ, RZ, R2 ;  /* 0x000000ffff06a224 */ /* 0x010fc400078e0002 */
[----:B------:R-:W-:Y:S01]  /*29140*/  @!P2 IMAD.MOV.U32 R7, RZ, RZ, R3 ;  /* 0x000000ffff07a224 */ /* 0x000fe200078e0003 */
[----:B------:R-:W-:Y:S01]  /*29150*/  SHF.R.U32.HI R37, RZ, 0x6, R36 ;  /* 0x00000006ff257819 */ /* 0x000fe20000011624 */
[----:B------:R-:W4:Y:S04]  /*29160*/  LDL R3, [R1+0x91c] ;  /* 0x00091c0001037983 */ /* 0x000f280000100800 */
[----:B------:R0:W2:Y:S01]  /*29170*/  @!P2 LDG.E.U8 R92, desc[UR22][R6.64] ;  /* 0x00000016065ca981 */ /* 0x0000a2000c1e1100 */
[----:B------:R-:W-:-:S03]  /*29180*/  LEA.HI R5, R36, 0x5e, RZ, 0x1a ;  /* 0x0000005e24057811 */ /* 0x000fc600078fd0ff */
[----:B------:R-:W2:Y:S04]  /*29190*/  LDL R36, [R1+0x918] ;  /* 0x0009180001247983 */ /* 0x000ea80000100800 */
[----:B------:R-:W2:Y:S04]  /*291a0*/  LDL R2, [R1+0x920] ;  /* 0x0009200001027983 */ /* 0x000ea80000100800 */
[----:B------:R-:W0:Y:S04]  /*291b0*/  LDL R6, [R1+0x904] ;  /* 0x0009040001067983 */ /* 0x000e280000100800 */
[----:B------:R-:W0:Y:S01]  /*291c0*/  LDL R7, [R1+0x908] ;  /* 0x0009080001077983 */ /* 0x000e220000100800 */
[----:B------:R-:W-:-:S04]  /*291d0*/  SGXT.U32 R37, R37, 0x1 ;  /* 0x000000012525781a */ /* 0x000fc80000000000 */
[----:B------:R-:W-:-:S04]  /*291e0*/  LOP3.LUT R37, R37, 0x5c, RZ, 0xfc, !PT ;  /* 0x0000005c25257812 */ /* 0x000fc800078efcff */
[----:B------:R-:W-:Y:S02]  /*291f0*/  ISETP.GE.AND P3, PT, R37, UR4, PT ;  /* 0x0000000425007c0c */ /* 0x000fe4000bf66270 */
[----:B------:R-:W1:Y:S01]  /*29200*/  S2R R37, SR_TID.X ;  /* 0x0000000000257919 */ /* 0x000e620000002100 */
[----:B0-----:R-:W-:-:S04]  /*29210*/  @!P4 LOP3.LUT R7, R7, R6, RZ, 0x3c, !PT ;  /* 0x000000060707c212 */ /* 0x001fc800078e3cff */
[----:B------:R-:W-:-:S04]  /*29220*/  @!P4 LOP3.LUT R6, R7, R6, RZ, 0x3c, !PT ;  /* 0x000000060706c212 */ /* 0x000fc800078e3cff */
[----:B------:R-:W-:-:S05]  /*29230*/  @!P4 LOP3.LUT R7, R7, R6, RZ, 0x3c, !PT ;  /* 0x000000060707c212 */ /* 0x000fca00078e3cff */
[----:B------:R0:W3:Y:S04]  /*29240*/  @!P4 LDG.E.U8 R99, desc[UR22][R6.64] ;  /* 0x000000160663c981 */ /* 0x0000e8000c1e1100 */
[----:B------:R-:W3:Y:S01]  /*29250*/  LDL R7, [R1+0x90c] ;  /* 0x00090c0001077983 */ /* 0x000ee20000100800 */
[----:B------:R-:W-:Y:S02]  /*29260*/  ISETP.GE.AND P5, PT, R5, UR4, PT ;  /* 0x0000000405007c0c */ /* 0x000fe4000bfa6270 */
[--C-:B-1----:R-:W-:Y:S02]  /*29270*/  SHF.R.U32.HI R5, RZ, 0x6, R37.reuse ;  /* 0x00000006ff057819 */ /* 0x102fe40000011625 */
[----:B0-----:R-:W-:Y:S02]  /*29280*/  SHF.R.U32.HI R6, RZ, 0x6, R37 ;  /* 0x00000006ff067819 */ /* 0x001fe40000011625 */
[----:B------:R-:W-:-:S02]  /*29290*/  SGXT.U32 R5, R5, 0x1 ;  /* 0x000000010505781a */ /* 0x000fc40000000000 */
[----:B------:R-:W-:Y:S02]  /*292a0*/  SGXT.U32 R6, R6, 0x1 ;  /* 0x000000010606781a */ /* 0x000fe40000000000 */
[----:B------:R-:W-:Y:S02]  /*292b0*/  LOP3.LUT R5, R5, 0x60, RZ, 0xfc, !PT ;  /* 0x0000006005057812 */ /* 0x000fe400078efcff */
[----:B------:R-:W-:Y:S02]  /*292c0*/  LOP3.LUT R6, R6, 0x62, RZ, 0xfc, !PT ;  /* 0x0000006206067812 */ /* 0x000fe400078efcff */
[----:B------:R-:W-:Y:S02]  /*292d0*/  PRMT R33, RZ, 0x7610, R33 ;  /* 0x00007610ff217816 */ /* 0x000fe40000000021 */
[----:B------:R-:W-:Y:S02]  /*292e0*/  ISETP.GE.AND P2, PT, R5, UR4, PT ;  /* 0x0000000405007c0c */ /* 0x000fe4000bf46270 */
[----:B------:R-:W-:Y:S01]  /*292f0*/  ISETP.GE.AND P4, PT, R6, UR4, PT ;  /* 0x0000000406007c0c */ /* 0x000fe2000bf86270 */
[----:B--2---:R-:W-:Y:S01]  /*29300*/  @!P3 IMAD.MOV.U32 R6, RZ, RZ, R4 ;  /* 0x000000ffff06b224 */ /* 0x004fe200078e0004 */
[----:B------:R-:W-:-:S02]  /*29310*/  PRMT R17, RZ, 0x7610, R17 ;  /* 0x00007610ff117816 */ /* 0x000fc40000000011 */
[----:B------:R-:W-:Y:S02]  /*29320*/  PRMT R94, RZ, 0x7610, R94 ;  /* 0x00007610ff5e7816 */ /* 0x000fe4000000005e */
[----:B---3--:R0:W2:Y:S02]  /*29330*/  @!P3 LDG.E.U8 R33, desc[UR22][R6.64] ;  /* 0x000000160621b981 */ /* 0x0080a4000c1e1100 */
[----:B0-----:R-:W-:Y:S02]  /*29340*/  @!P5 IMAD.MOV.U32 R6, RZ, RZ, R36 ;  /* 0x000000ffff06d224 */ /* 0x001fe400078e0024 */
[----:B------:R-:W-:Y:S01]  /*29350*/  @!P5 IMAD.MOV.U32 R7, RZ, RZ, R79 ;  /* 0x000000ffff07d224 */ /* 0x000fe200078e004f */
[----:B------:R-:W-:Y:S01]  /*29360*/  SHF.R.U32.HI R37, RZ, 0x6, R37 ;  /* 0x00000006ff257819 */ /* 0x000fe20000011625 */
[----:B------:R-:W3:Y:S04]  /*29370*/  LDL R79, [R1+0x938] ;  /* 0x00093800014f7983 */ /* 0x000ee80000100800 */
[----:B------:R0:W2:Y:S02]  /*29380*/  @!P5 LDG.E.U8 R17, desc[UR22][R6.64] ;  /* 0x000000160611d981 */ /* 0x0000a4000c1e1100 */
[----:B0-----:R-:W-:-:S02]  /*29390*/  @!P2 IMAD.MOV.U32 R6, RZ, RZ, R2 ;  /* 0x000000ffff06a224 */ /* 0x001fc400078e0002 */
[----:B----4-:R-:W-:Y:S01]  /*293a0*/  @!P2 IMAD.MOV.U32 R7, RZ, RZ, R3 ;  /* 0x000000ffff07a224 */ /* 0x010fe200078e0003 */
[----:B------:R-:W-:Y:S01]  /*293b0*/  SGXT.U32 R37, R37, 0x1 ;  /* 0x000000012525781a */ /* 0x000fe20000000000 */
[----:B------:R-:W4:Y:S04]  /*293c0*/  LDL R3, [R1+0x93c] ;  /* 0x00093c0001037983 */ /* 0x000f280000100800 */
[----:B------:R0:W2:Y:S01]  /*293d0*/  @!P2 LDG.E.U8 R94, desc[UR22][R6.64] ;  /* 0x00000016065ea981 */ /* 0x0000a2000c1e1100 */
[----:B------:R-:W-:Y:S02]  /*293e0*/  PRMT R98, RZ, 0x7610, R98 ;  /* 0x00007610ff627816 */ /* 0x000fe40000000062 */
[----:B------:R-:W-:Y:S01]  /*293f0*/  PRMT R32, RZ, 0x7610, R32 ;  /* 0x00007610ff207816 */ /* 0x000fe20000000020 */
[----:B------:R-:W2:Y:S04]  /*29400*/  LDL R2, [R1+0x940] ;  /* 0x0009400001027983 */ /* 0x000ea80000100800 */
[----:B------:R-:W0:Y:S04]  /*29410*/  LDL R6, [R1+0x924] ;  /* 0x0009240001067983 */ /* 0x000e280000100800 */
[----:B------:R-:W0:Y:S01]  /*29420*/  LDL R7, [R1+0x928] ;  /* 0x0009280001077983 */ /* 0x000e220000100800 */
[----:B------:R-:W-:-:S04]  /*29430*/  LOP3.LUT R37, R37, 0x64, RZ, 0xfc, !PT ;  /* 0x0000006425257812 */ /* 0x000fc800078efcff */
[----:B------:R-:W-:Y:S02]  /*29440*/  ISETP.GE.AND P3, PT, R37, UR4, PT ;  /* 0x0000000425007c0c */ /* 0x000fe4000bf66270 */
[----:B------:R-:W2:Y:S01]  /*29450*/  LDL R37, [R1+0x930] ;  /* 0x0009300001257983 */ /* 0x000ea20000100800 */
[----:B0-----:R-:W-:-:S04]  /*29460*/  @!P4 LOP3.LUT R7, R7, R6, RZ, 0x3c, !PT ;  /* 0x000000060707c212 */ /* 0x001fc800078e3cff */
[----:B------:R-:W-:-:S04]  /*29470*/  @!P4 LOP3.LUT R6, R7, R6, RZ, 0x3c, !PT ;  /* 0x000000060706c212 */ /* 0x000fc800078e3cff */
[----:B------:R-:W-:-:S05]  /*29480*/  @!P4 LOP3.LUT R7, R7, R6, RZ, 0x3c, !PT ;  /* 0x000000060707c212 */ /* 0x000fca00078e3cff */
[----:B------:R2:W3:Y:S04]  /*29490*/  @!P4 LDG.E.U8 R98, desc[UR22][R6.64] ;  /* 0x000000160662c981 */ /* 0x0004e8000c1e1100 */
[----:B------:R-:W3:Y:S01]  /*294a0*/  LDL R7, [R1+0x92c] ;  /* 0x00092c0001077983 */ /* 0x000ee20000100800 */
[----:B--2---:R-:W-:Y:S01]  /*294b0*/  @!P3 IMAD.MOV.U32 R6, RZ, RZ, R37 ;  /* 0x000000ffff06b224 */ /* 0x004fe200078e0025 */
[----:B------:R-:W0:Y:S01]  /*294c0*/  S2R R4, SR_TID.X ;  /* 0x0000000000047919 */ /* 0x000e220000002100 */
[----:B------:R-:W1:Y:S01]  /*294d0*/  S2R R36, SR_TID.X ;  /* 0x0000000000247919 */ /* 0x000e620000002100 */
[----:B------:R-:W-:Y:S02]  /*294e0*/  PRMT R16, RZ, 0x7610, R16 ;  /* 0x00007610ff107816 */ /* 0x000fe40000000010 */
[----:B------:R-:W-:Y:S01]  /*294f0*/  PRMT R96, RZ, 0x7610, R96 ;  /* 0x00007610ff607816 */ /* 0x000fe20000000060 */
[----:B------:R-:W2:Y:S01]  /*29500*/  LDL R37, [R1+0x950] ;  /* 0x0009500001257983 */ /* 0x000ea20000100800 */
[----:B0-----:R-:W-:-:S04]  /*29510*/  SHF.R.U32.HI R4, RZ, 0x6, R4 ;  /* 0x00000006ff047819 */ /* 0x001fc80000011604 */
[----:B------:R-:W-:-:S04]  /*29520*/  SGXT.U32 R4, R4, 0x1 ;  /* 0x000000010404781a */ /* 0x000fc80000000000 */
[----:B------:R-:W-:-:S04]  /*29530*/  LOP3.LUT R4, R4, 0x66, RZ, 0xfc, !PT ;  /* 0x0000006604047812 */ /* 0x000fc800078efcff */
[----:B------:R-:W-:Y:S02]  /*29540*/  ISETP.GE.AND P5, PT, R4, UR4, PT ;  /* 0x0000000404007c0c */ /* 0x000fe4000bfa6270 */
[--C-:B-1----:R-:W-:Y:S02]  /*29550*/  SHF.R.U32.HI R4, RZ, 0x6, R36.reuse ;  /* 0x00000006ff047819 */ /* 0x102fe40000011624 */
[----:B------:R-:W-:-:S04]  /*29560*/  SHF.R.U32.HI R36, RZ, 0x6, R36 ;  /* 0x00000006ff247819 */ /* 0x000fc80000011624 */
[----:B------:R-:W-:Y:S01]  /*29570*/  SGXT.U32 R36, R36, 0x1 ;  /* 0x000000012424781a */ /* 0x000fe20000000000 */
[----:B---3--:R0:W3:Y:S04]  /*29580*/  @!P3 LDG.E.U8 R32, desc[UR22][R6.64] ;  /* 0x000000160620b981 */ /* 0x0080e8000c1e1100 */
[----:B------:R-:W2:Y:S01]  /*29590*/  LDL R7, [R1+0x934] ;  /* 0x0009340001077983 */ /* 0x000ea20000100800 */
[----:B------:R-:W-:-:S04]  /*295a0*/  LOP3.LUT R36, R36, 0x6a, RZ, 0xfc, !PT ;  /* 0x0000006a24247812 */ /* 0x000fc800078efcff */
[----:B------:R-:W-:Y:S02]  /*295b0*/  ISETP.GE.AND P4, PT, R36, UR4, PT ;  /* 0x0000000424007c0c */ /* 0x000fe4000bf86270 */
[----:B------:R-:W0:Y:S01]  /*295c0*/  S2R R36, SR_TID.X ;  /* 0x0000000000247919 */ /* 0x000e220000002100 */
[----:B------:R-:W-:-:S04]  /*295d0*/  SGXT.U32 R4, R4, 0x1 ;  /* 0x000000010404781a */ /* 0x000fc80000000000 */
[----:B------:R-:W-:-:S04]  /*295e0*/  LOP3.LUT R4, R4, 0x68, RZ, 0xfc, !PT ;  /* 0x0000006804047812 */ /* 0x000fc800078efcff */
[----:B------:R-:W-:Y:S02]  /*295f0*/  ISETP.GE.AND P2, PT, R4, UR4, PT ;  /* 0x0000000404007c0c */ /* 0x000fe4000bf46270 */
[----:B0-----:R-:W-:-:S04]  /*29600*/  SHF.R.U32.HI R6, RZ, 0x6, R36 ;  /* 0x00000006ff067819 */ /* 0x001fc80000011624 */
[----:B------:R-:W-:-:S04]  /*29610*/  SGXT.U32 R6, R6, 0x1 ;  /* 0x000000010606781a */ /* 0x000fc80000000000 */
[----:B------:R-:W-:-:S04]  /*29620*/  LOP3.LUT R6, R6, 0x6c, RZ, 0xfc, !PT ;  /* 0x0000006c06067812 */ /* 0x000fc800078efcff */
[----:B------:R-:W-:Y:S01]  /*29630*/  ISETP.GE.AND P3, PT, R6, UR4, PT ;  /* 0x0000000406007c0c */ /* 0x000fe2000bf66270 */
[----:B------:R-:W-:Y:S01]  /*29640*/  @!P5 IMAD.MOV.U32 R6, RZ, RZ, R79 ;  /* 0x000000ffff06d224 */ /* 0x000fe200078e004f */
[----:B------:R-:W-:Y:S01]  /*29650*/  PRMT R95, RZ, 0x7610, R95 ;  /* 0x00007610ff5f7816 */ /* 0x000fe2000000005f */
[----:B------:R-:W3:Y:S04]  /*29660*/  LDL R79, [R1+0x958] ;  /* 0x00095800014f7983 */ /* 0x000ee80000100800 */
[----:B--2---:R0:W2:Y:S02]  /*29670*/  @!P5 LDG.E.U8 R16, desc[UR22][R6.64] ;  /* 0x000000160610d981 */ /* 0x0040a4000c1e1100 */
[----:B0-----:R-:W-:Y:S02]  /*29680*/  @!P2 IMAD.MOV.U32 R6, RZ, RZ, R2 ;  /* 0x000000ffff06a224 */ /* 0x001fe400078e0002 */
[----:B----4-:R-:W-:Y:S01]  /*29690*/  @!P2 IMAD.MOV.U32 R7, RZ, RZ, R3 ;  /* 0x000000ffff07a224 */ /* 0x010fe200078e0003 */
[----:B------:R-:W-:Y:S01]  /*296a0*/  LEA.HI R36, R36, 0x6e, RZ, 0x1a ;  /* 0x0000006e24247811 */ /* 0x000fe200078fd0ff */
[----:B------:R-:W4:Y:S04]  /*296b0*/  LDL R2, [R1+0x960] ;  /* 0x0009600001027983 */ /* 0x000f280000100800 */
[----:B------:R0:W2:Y:S04]  /*296c0*/  @!P2 LDG.E.U8 R96, desc[UR22][R6.64] ;  /* 0x000000160660a981 */ /* 0x0000a8000c1e1100 */
[----:B------:R-:W0:Y:S04]  /*296d0*/  LDL R6, [R1+0x944] ;  /* 0x0009440001067983 */ /* 0x000e280000100800 */
[----:B------:R-:W0:Y:S01]  /*296e0*/  LDL R7, [R1+0x948] ;  /* 0x0009480001077983 */ /* 0x000e220000100800 */
[----:B------:R-:W-:-:S02]  /*296f0*/  ISETP.GE.AND P5, PT, R36, UR4, PT ;  /* 0x0000000424007c0c */ /* 0x000fc4000bfa6270 */
[----:B------:R-:W1:Y:S01]  /*29700*/  S2R R36, SR_TID.X ;  /* 0x0000000000247919 */ /* 0x000e620000002100 */
[----:B0-----:R-:W-:-:S04]  /*29710*/  @!P4 LOP3.LUT R7, R7, R6, RZ, 0x3c, !PT ;  /* 0x000000060707c212 */ /* 0x001fc800078e3cff */
[----:B------:R-:W-:-:S04]  /*29720*/  @!P4 LOP3.LUT R6, R7, R6, RZ, 0x3c, !PT ;  /* 0x000000060706c212 */ /* 0x000fc800078e3cff */
[----:B------:R-:W-:-:S05]  /*29730*/  @!P4 LOP3.LUT R7, R7, R6, RZ, 0x3c, !PT ;  /* 0x000000060707c212 */ /* 0x000fca00078e3cff */
[----:B------:R1:W2:Y:S04]  /*29740*/  @!P4 LDG.E.U8 R95, desc[UR22][R6.64] ;  /* 0x00000016065fc981 */ /* 0x0002a8000c1e1100 */
[----:B------:R-:W2:Y:S01]  /*29750*/  LDL R7, [R1+0x94c] ;  /* 0x00094c0001077983 */ /* 0x000ea20000100800 */
[----:B-1----:R-:W-:-:S04]  /*29760*/  SHF.R.U32.HI R6, RZ, 0x6, R36 ;  /* 0x00000006ff067819 */ /* 0x002fc80000011624 */
[----:B------:R-:W-:-:S04]  /*29770*/  SGXT.U32 R6, R6, 0x1 ;  /* 0x000000010606781a */ /* 0x000fc80000000000 */
[----:B------:R-:W-:Y:S02]  /*29780*/  LOP3.LUT R6, R6, 0x72, RZ, 0xfc, !PT ;  /* 0x0000007206067812 */ /* 0x000fe400078efcff */
[----:B------:R-:W-:Y:S02]  /*29790*/  PRMT R31, RZ, 0x7610, R31 ;  /* 0x00007610ff1f7816 */ /* 0x000fe4000000001f */
[----:B------:R-:W-:Y:S01]  /*297a0*/  ISETP.GE.AND P4, PT, R6, UR4, PT ;  /* 0x0000000406007c0c */ /* 0x000fe2000bf86270 */
[----:B------:R-:W-:Y:S01]  /*297b0*/  @!P3 IMAD.MOV.U32 R6, RZ, RZ, R37 ;  /* 0x000000ffff06b224 */ /* 0x000fe200078e0025 */
[----:B------:R-:W-:Y:S01]  /*297c0*/  PRMT R15, RZ, 0x7610, R15 ;  /* 0x00007610ff0f7816 */ /* 0x000fe2000000000f */
[----:B------:R-:W4:Y:S04]  /*297d0*/  LDL R37, [R1+0x970] ;  /* 0x0009700001257983 */ /* 0x000f280000100800 */
[----:B--2---:R3:W2:Y:S04]  /*297e0*/  @!P3 LDG.E.U8 R31, desc[UR22][R6.64] ;  /* 0x00000016061fb981 */ /* 0x0046a8000c1e1100 */
[----:B------:R-:W2:Y:S01]  /*297f0*/  LDL R7, [R1+0x954] ;  /* 0x0009540001077983 */ /* 0x000ea20000100800 */
[----:B---3--:R-:W-:Y:S01]  /*29800*/  @!P5 IMAD.MOV.U32 R6, RZ, RZ, R79 ;  /* 0x000000ffff06d224 */ /* 0x008fe200078e004f */
[----:B------:R-:W-:-:S02]  /*29810*/  SHF.R.U32.HI R3, RZ, 0x6, R36 ;  /* 0x00000006ff037819 */ /* 0x000fc40000011624 */
[----:B------:R-:W-:Y:S01]  /*29820*/  PRMT R97, RZ, 0x7610, R97 ;  /* 0x00007610ff617816 */ /* 0x000fe20000000061 */
[----:B------:R-:W3:Y:S01]  /*29830*/  LDL R79, [R1+0x978] ;  /* 0x00097800014f7983 */ /* 0x000ee20000100800 */
[----:B------:R-:W-:-:S04]  /*29840*/  SGXT.U32 R3, R3, 0x1 ;  /* 0x000000010303781a */ /* 0x000fc80000000000 */
[----:B------:R-:W-:-:S04]  /*29850*/  LOP3.LUT R3, R3, 0x70, RZ, 0xfc, !PT ;  /* 0x0000007003037812 */ /* 0x000fc800078efcff */
[----:B------:R-:W-:Y:S01]  /*29860*/  ISETP.GE.AND P2, PT, R3, UR4, PT ;  /* 0x0000000403007c0c */ /* 0x000fe2000bf46270 */
[----:B--2---:R4:W2:Y:S04]  /*29870*/  @!P5 LDG.E.U8 R15, desc[UR22][R6.64] ;  /* 0x00000016060fd981 */ /* 0x0048a8000c1e1100 */
[----:B------:R-:W2:Y:S08]  /*29880*/  LDL R7, [R1+0x95c] ;  /* 0x00095c0001077983 */ /* 0x000eb00000100800 */
[----:B----4-:R-:W-:-:S05]  /*29890*/  @!P2 IMAD.MOV.U32 R6, RZ, RZ, R2 ;  /* 0x000000ffff06a224 */ /* 0x010fca00078e0002 */
[----:B--2---:R0:W2:Y:S04]  /*298a0*/  @!P2 LDG.E.U8 R97, desc[UR22][R6.64] ;  /* 0x000000160661a981 */ /* 0x0040a8000c1e1100 */
[----:B------:R-:W0:Y:S04]  /*298b0*/  LDL R6, [R1+0x964] ;  /* 0x0009640001067983 */ /* 0x000e280000100800 */
[----:B------:R-:W0:Y:S01]  /*298c0*/  LDL R7, [R1+0x968] ;  /* 0x0009680001077983 */ /* 0x000e220000100800 */
[----:B------:R-:W-:Y:S02]  /*298d0*/  PRMT R93, RZ, 0x7610, R93 ;  /* 0x00007610ff5d7816 */ /* 0x000fe4000000005d */
[----:B------:R-:W-:-:S04]  /*298e0*/  SHF.R.U32.HI R36, RZ, 0x6, R36 ;  /* 0x00000006ff247819 */ /* 0x000fc80000011624 */
[----:B------:R-:W-:-:S04]  /*298f0*/  SGXT.U32 R36, R36, 0x1 ;  /* 0x000000012424781a */ /* 0x000fc80000000000 */
[----:B------:R-:W-:-:S04]  /*29900*/  LOP3.LUT R36, R36, 0x74, RZ, 0xfc, !PT ;  /* 0x0000007424247812 */ /* 0x000fc800078efcff */
[----:B------:R-:W-:Y:S02]  /*29910*/  ISETP.GE.AND P3, PT, R36, UR4, PT ;  /* 0x0000000424007c0c */ /* 0x000fe4000bf66270 */
[----:B------:R-:W1:Y:S02]  /*29920*/  S2R R36, SR_TID.X ;  /* 0x0000000000247919 */ /* 0x000e640000002100 */
[----:B-1----:R-:W-:Y:S02]  /*29930*/  SHF.R.U32.HI R36, RZ, 0x6, R36 ;  /* 0x00000006ff247819 */ /* 0x002fe40000011624 */
[----:B0-----:R-:W-:-:S04]  /*29940*/  @!P4 LOP3.LUT R7, R7, R6, RZ, 0x3c, !PT ;  /* 0x000000060707c212 */ /* 0x001fc800078e3cff */
[----:B------:R-:W-:-:S04]  /*29950*/  @!P4 LOP3.LUT R6, R7, R6, RZ, 0x3c, !PT ;  /* 0x000000060706c212 */ /* 0x000fc800078e3cff */
[----:B------:R-:W-:-:S05]  /*29960*/  @!P4 LOP3.LUT R7, R7, R6, RZ, 0x3c, !PT ;  /* 0x000000060707c212 */ /* 0x000fca00078e3cff */
[----:B------:R0:W4:Y:S04]  /*29970*/  @!P4 LDG.E.U8 R93, desc[UR22][R6.64] ;  /* 0x00000016065dc981 */ /* 0x000128000c1e1100 */
[----:B------:R-:W2:Y:S01]  /*29980*/  LDL R7, [R1+0x96c] ;  /* 0x00096c0001077983 */ /* 0x000ea20000100800 */
[----:B------:R-:W-:-:S04]  /*29990*/  SGXT.U32 R36, R36, 0x1 ;  /* 0x000000012424781a */ /* 0x000fc80000000000 */
[----:B------:R-:W-:-:S04]  /*299a0*/  LOP3.LUT R36, R36, 0x76, RZ, 0xfc, !PT ;  /* 0x0000007624247812 */ /* 0x000fc800078efcff */
[----:B------:R-:W-:Y:S02]  /*299b0*/  ISETP.GE.AND P5, PT, R36, UR4, PT ;  /* 0x0000000424007c0c */ /* 0x000fe4000bfa6270 */
[----:B------:R-:W0:Y:S01]  /*299c0*/  S2R R36, SR_TID.X ;  /* 0x0000000000247919 */ /* 0x000e220000002100 */
[----:B------:R-:W-:Y:S02]  /*299d0*/  PRMT R30, RZ, 0x7610, R30 ;  /* 0x00007610ff1e7816 */ /* 0x000fe4000000001e */
[----:B0-----:R-:W-:-:S04]  /*299e0*/  SHF.R.U32.HI R6, RZ, 0x6, R36 ;  /* 0x00000006ff067819 */ /* 0x001fc80000011624 */
[----:B------:R-:W-:-:S04]  /*299f0*/  SGXT.U32 R6, R6, 0x1 ;  /* 0x000000010606781a */ /* 0x000fc80000000000 */
[----:B------:R-:W-:-:S04]  /*29a00*/  LOP3.LUT R6, R6, 0x7a, RZ, 0xfc, !PT ;  /* 0x0000007a06067812 */ /* 0x000fc800078efcff */
[----:B------:R-:W-:Y:S01]  /*29a10*/  ISETP.GE.AND P4, PT, R6, UR4, PT ;  /* 0x0000000406007c0c */ /* 0x000fe2000bf86270 */
[----:B------:R-:W-:-:S05]  /*29a20*/  @!P3 IMAD.MOV.U32 R6, RZ, RZ, R37 ;  /* 0x000000ffff06b224 */ /* 0x000fca00078e0025 */
[----:B--2---:R0:W2:Y:S04]  /*29a30*/  @!P3 LDG.E.U8 R30, desc[UR22][R6.64] ;  /* 0x00000016061eb981 */ /* 0x0040a8000c1e1100 */
[----:B------:R-:W2:Y:S01]  /*29a40*/  LDL R7, [R1+0x974] ;  /* 0x0009740001077983 */ /* 0x000ea20000100800 */
[----:B0-----:R-:W-:Y:S02]  /*29a50*/  LEA.HI R6, R36, 0x7e, RZ, 0x1a ;  /* 0x0000007e24067811 */ /* 0x001fe400078fd0ff */
[----:B------:R-:W-:Y:S02]  /*29a60*/  PRMT R14, RZ, 0x7610, R14 ;  /* 0x00007610ff0e7816 */ /* 0x000fe4000000000e */
[----:B------:R-:W-:Y:S01]  /*29a70*/  ISETP.GE.AND P3, PT, R6, UR4, PT ;  /* 0x0000000406007c0c */ /* 0x000fe2000bf66270 */
[----:B---3--:R-:W-:Y:S01]  /*29a80*/  @!P5 IMAD.MOV.U32 R6, RZ, RZ, R79 ;  /* 0x000000ffff06d224 */ /* 0x008fe200078e004f */
[----:B------:R-:W-:Y:S01]  /*29a90*/  SHF.R.U32.HI R2, RZ, 0x6, R36 ;  /* 0x00000006ff027819 */ /* 0x000fe20000011624 */
[----:B------:R-:W3:Y:S03]  /*29aa0*/  LDL R79, [R1+0xc4] ;  /* 0x0000c400014f7983 */ /* 0x000ee60000100800 */
[----:B------:R-:W-:-:S04]  /*29ab0*/  SGXT.U32 R2, R2, 0x1 ;  /* 0x000000010202781a */ /* 0x000fc80000000000 */
[----:B------:R-:W-:Y:S01]  /*29ac0*/  LOP3.LUT R2, R2, 0x78, RZ, 0xfc, !PT ;  /* 0x0000007802027812 */ /* 0x000fe200078efcff */
[----:B--2---:R0:W2:Y:S04]  /*29ad0*/  @!P5 LDG.E.U8 R14, desc[UR22][R6.64] ;  /* 0x00000016060ed981 */ /* 0x0040a8000c1e1100 */
[----:B------:R-:W0:Y:S04]  /*29ae0*/  LDL R6, [R1+0x97c] ;  /* 0x00097c0001067983 */ /* 0x000e280000100800 */
[----:B------:R-:W0:Y:S01]  /*29af0*/  LDL R7, [R1+0x980] ;  /* 0x0009800001077983 */ /* 0x000e220000100800 */
[----:B------:R-:W-:-:S02]  /*29b00*/  ISETP.GE.AND P2, PT, R2, UR4, PT ;  /* 0x0000000402007c0c */ /* 0x000fc4000bf46270 */
[----:B------:R-:W-:-:S11]  /*29b10*/  PRMT R100, RZ, 0x7610, R100 ;  /* 0x00007610ff647816 */ /* 0x000fd60000000064 */
[----:B0-----:R-:W-:-:S04]  /*29b20*/  @!P2 LOP3.LUT R7, R7, R6, RZ, 0x3c, !PT ;  /* 0x000000060707a212 */ /* 0x001fc800078e3cff */
[----:B------:R-:W-:-:S04]  /*29b30*/  @!P2 LOP3.LUT R6, R7, R6, RZ, 0x3c, !PT ;  /* 0x000000060706a212 */ /* 0x000fc800078e3cff */
[----:B------:R-:W-:-:S05]  /*29b40*/  @!P2 LOP3.LUT R7, R7, R6, RZ, 0x3c, !PT ;  /* 0x000000060707a212 */ /* 0x000fca00078e3cff */
[----:B------:R0:W2:Y:S04]  /*29b50*/  @!P2 LDG.E.U8 R100, desc[UR22][R6.64] ;  /* 0x000000160664a981 */ /* 0x0000a8000c1e1100 */
[----:B------:R-:W0:Y:S04]  /*29b60*/  LDL R6, [R1+0x984] ;  /* 0x0009840001067983 */ /* 0x000e280000100800 */
[----:B------:R-:W0:Y:S01]  /*29b70*/  LDL R7, [R1+0x988] ;  /* 0x0009880001077983 */ /* 0x000e220000100800 */
[----:B------:R-:W-:Y:S02]  /*29b80*/  PRMT R91, RZ, 0x7610, R91 ;  /* 0x00007610ff5b7816 */ /* 0x000fe4000000005b */
[----:B------:R-:W-:-:S02]  /*29b90*/  SHF.R.U32.HI R37, RZ, 0x6, R36 ;  /* 0x00000006ff257819 */ /* 0x000fc40000011624 */
[----:B------:R-:W2:Y:S02]  /*29ba0*/  LDL R36, [R1+0x998] ;  /* 0x0009980001247983 */ /* 0x000ea40000100800 */
[----:B------:R-:W-:-:S04]  /*29bb0*/  SGXT.U32 R37, R37, 0x1 ;  /* 0x000000012525781a */ /* 0x000fc80000000000 */
[----:B------:R-:W-:-:S04]  /*29bc0*/  LOP3.LUT R37, R37, 0x7c, RZ, 0xfc, !PT ;  /* 0x0000007c25257812 */ /* 0x000fc800078efcff */
[----:B------:R-:W-:Y:S02]  /*29bd0*/  ISETP.GE.AND P6, PT, R37, UR4, PT ;  /* 0x0000000425007c0c */ /* 0x000fe4000bfc6270 */
[----:B------:R-:W2:Y:S01]  /*29be0*/  LDL R37, [R1+0x994] ;  /* 0x0009940001257983 */ /* 0x000ea20000100800 */
[----:B0-----:R-:W-:-:S04]  /*29bf0*/  @!P4 LOP3.LUT R7, R7, R6, RZ, 0x3c, !PT ;  /* 0x000000060707c212 */ /* 0x001fc800078e3cff */
[----:B------:R-:W-:-:S04]  /*29c00*/  @!P4 LOP3.LUT R6, R7, R6, RZ, 0x3c, !PT ;  /* 0x000000060706c212 */ /* 0x000fc800078e3cff */
[----:B------:R-:W-:-:S05]  /*29c10*/  @!P4 LOP3.LUT R7, R7, R6, RZ, 0x3c, !PT ;  /* 0x000000060707c212 */ /* 0x000fca00078e3cff */
[----:B------:R0:W2:Y:S04]  /*29c20*/  @!P4 LDG.E.U8 R91, desc[UR22][R6.64] ;  /* 0x00000016065bc981 */ /* 0x0000a8000c1e1100 */
[----:B------:R-:W0:Y:S04]  /*29c30*/  LDL R6, [R1+0x98c] ;  /* 0x00098c0001067983 */ /* 0x000e280000100800 */
[----:B------:R-:W0:Y:S01]  /*29c40*/  LDL R7, [R1+0x990] ;  /* 0x0009900001077983 */ /* 0x000e220000100800 */
[----:B------:R-:W-:Y:S02]  /*29c50*/  PRMT R29, RZ, 0x7610, R29 ;  /* 0x00007610ff1d7816 */ /* 0x000fe4000000001d */
[----:B------:R-:W-:Y:S01]  /*29c60*/  PRMT R13, RZ, 0x7610, R13 ;  /* 0x00007610ff0d7816 */ /* 0x000fe2000000000d */
[----:B------:R-:W1:Y:S01]  /*29c70*/  S2R R2, SR_TID.X ;  /* 0x0000000000027919 */ /* 0x000e620000002100 */
[----:B0-----:R-:W-:-:S04]  /*29c80*/  @!P6 LOP3.LUT R7, R7, R6, RZ, 0x3c, !PT ;  /* 0x000000060707e212 */ /* 0x001fc800078e3cff */
[----:B------:R-:W-:-:S04]  /*29c90*/  @!P6 LOP3.LUT R6, R7, R6, RZ, 0x3c, !PT ;  /* 0x000000060706e212 */ /* 0x000fc800078e3cff */
[----:B------:R-:W-:-:S05]  /*29ca0*/  @!P6 LOP3.LUT R7, R7, R6, RZ, 0x3c, !PT ;  /* 0x000000060707e212 */ /* 0x000fca00078e3cff */
[----:B------:R2:W4:Y:S02]  /*29cb0*/  @!P6 LDG.E.U8 R29, desc[UR22][R6.64] ;  /* 0x00000016061de981 */ /* 0x000524000c1e1100 */
[----:B--2---:R-:W-:Y:S02]  /*29cc0*/  @!P3 IMAD.MOV.U32 R6, RZ, RZ, R36 ;  /* 0x000000ffff06b224 */ /* 0x004fe400078e0024 */
[----:B------:R-:W-:Y:S01]  /*29cd0*/  @!P3 IMAD.MOV.U32 R7, RZ, RZ, R37 ;  /* 0x000000ffff07b224 */ /* 0x000fe200078e0025 */
[----:B-1----:R-:W-:Y:S01]  /*29ce0*/  LOP3.LUT R2, R2, 0x7f, RZ, 0xc0, !PT ;  /* 0x0000007f02027812 */ /* 0x002fe200078ec0ff */
[----:B------:R-:W2:Y:S04]  /*29cf0*/  LDL R37, [R1+0x1c0] ;  /* 0x0001c00001257983 */ /* 0x000ea80000100800 */
[----:B------:R3:W2:Y:S01]  /*29d00*/  @!P3 LDG.E.U8 R13, desc[UR22][R6.64] ;  /* 0x00000016060db981 */ /* 0x0006a2000c1e1100 */
[----:B------:R-:W-:Y:S06]  /*29d10*/  BAR.SYNC.DEFER_BLOCKING 0x0 ;  /* 0x0000000000007b1d */ /* 0x000fec0000010000 */
[----:B------:R-:W2:Y:S01]  /*29d20*/  LDL R7, [R1+0xc0] ;  /* 0x0000c00001077983 */ /* 0x000ea20000100800 */
[----:B------:R-:W-:-:S02]  /*29d30*/  ISETP.GE.AND P5, PT, R2, UR4, PT ;  /* 0x0000000402007c0c */ /* 0x000fc4000bfa6270 */
[----:B------:R-:W-:Y:S01]  /*29d40*/  PRMT R12, RZ, 0x7610, R12 ;  /* 0x00007610ff0c7816 */ /* 0x000fe2000000000c */
[----:B------:R-:W4:Y:S10]  /*29d50*/  LDL R36, [R1+0x1c4] ;  /* 0x0001c40001247983 */ /* 0x000f340000100800 */
[----:B---3--:R-:W-:Y:S01]  /*29d60*/  @!P5 IMAD.MOV.U32 R6, RZ, RZ, R79 ;  /* 0x000000ffff06d224 */ /* 0x008fe200078e004f */
[----:B------:R-:W-:Y:S01]  /*29d70*/  PRMT R11, RZ, 0x7610, R11 ;  /* 0x00007610ff0b7816 */ /* 0x000fe2000000000b */
[----:B------:R-:W3:Y:S04]  /*29d80*/  LDL R79, [R1+0x264] ;  /* 0x00026400014f7983 */ /* 0x000ee80000100800 */
[----:B--2---:R0:W2:Y:S04]  /*29d90*/  @!P5 LDG.E.U8 R12, desc[UR22][R6.64] ;  /* 0x00000016060cd981 */ /* 0x0040a8000c1e1100 */
[----:B------:R-:W0:Y:S04]  /*29da0*/  LDL R6, [R1+0x100] ;  /* 0x0001000001067983 */ /* 0x000e280000100800 */
[----:B------:R-:W0:Y:S02]  /*29db0*/  LDL R7, [R1+0x104] ;  /* 0x0001040001077983 */ /* 0x000e240000100800 */
[----:B0-----:R-:W-:-:S04]  /*29dc0*/  @!P5 LOP3.LUT R7, R7, R6, RZ, 0x3c, !PT ;  /* 0x000000060707d212 */ /* 0x001fc800078e3cff */
[----:B------:R-:W-:-:S04]  /*29dd0*/  @!P5 LOP3.LUT R6, R7, R6, RZ, 0x3c, !PT ;  /* 0x000000060706d212 */ /* 0x000fc800078e3cff */
[----:B------:R-:W-:-:S05]  /*29de0*/  @!P5 LOP3.LUT R7, R7, R6, RZ, 0x3c, !PT ;  /* 0x000000060707d212 */ /* 0x000fca00078e3cff */
[----:B------:R0:W2:Y:S04]  /*29df0*/  @!P5 LDG.E.U8 R11, desc[UR22][R6.64] ;  /* 0x00000016060bd981 */ /* 0x0000a8000c1e1100 */
[----:B------:R-:W0:Y:S04]  /*29e00*/  LDL R6, [R1+0x140] ;  /* 0x0001400001067983 */ /* 0x000e280000100800 */
[----:B------:R-:W0:Y:S01]  /*29e10*/  LDL R7, [R1+0x144] ;  /* 0x0001440001077983 */ /* 0x000e220000100800 */
[----:B------:R-:W-:Y:S02]  /*29e20*/  PRMT R10, RZ, 0x7610, R10 ;  /* 0x00007610ff0a7816 */ /* 0x000fe4000000000a */
[----:B------:R-:W-:-:S06]  /*29e30*/  PRMT R8, RZ, 0x7610, R8 ;  /* 0x00007610ff087816 */ /* 0x000fcc0000000008 */
[----:B----4-:R1:W4:Y:S04]  /*29e40*/  @!P5 LDG.E.U8 R8, desc[UR22][R36.64] ;  /* 0x000000162408d981 */ /* 0x010328000c1e1100 */
[----:B------:R-:W1:Y:S04]  /*29e50*/  LDL R36, [R1+0x200] ;  /* 0x0002000001247983 */ /* 0x000e680000100800 */
[----:B------:R-:W1:Y:S01]  /*29e60*/  LDL R37, [R1+0x224] ;  /* 0x0002240001257983 */ /* 0x000e620000100800 */
[----:B0-----:R-:W-:-:S04]  /*29e70*/  @!P5 LOP3.LUT R7, R7, R6, RZ, 0x3c, !PT ;  /* 0x000000060707d212 */ /* 0x001fc800078e3cff */
[----:B------:R-:W-:-:S04]  /*29e80*/  @!P5 LOP3.LUT R6, R7, R6, RZ, 0x3c, !PT ;  /* 0x000000060706d212 */ /* 0x000fc800078e3cff */
[----:B------:R-:W-:-:S05]  /*29e90*/  @!P5 LOP3.LUT R7, R7, R6, RZ, 0x3c, !PT ;  /* 0x000000060707d212 */ /* 0x000fca00078e3cff */
[----:B------:R0:W2:Y:S04]  /*29ea0*/  @!P5 LDG.E.U8 R10, desc[UR22][R6.64] ;  /* 0x00000016060ad981 */ /* 0x0000a8000c1e1100 */
[----:B------:R-:W0:Y:S04]  /*29eb0*/  LDL R6, [R1+0x180] ;  /* 0x0001800001067983 */ /* 0x000e280000100800 */
[----:B------:R-:W0:Y:S01]  /*29ec0*/  LDL R7, [R1+0x184] ;  /* 0x0001840001077983 */ /* 0x000e220000100800 */
[----:B------:R-:W-:Y:S02]  /*29ed0*/  PRMT R9, RZ, 0x7610, R9 ;  /* 0x00007610ff097816 */ /* 0x000fe40000000009 */
[----:B-1----:R-:W-:-:S04]  /*29ee0*/  @!P5 LOP3.LUT R37, R37, R36, RZ, 0x3c, !PT ;  /* 0x000000242525d212 */ /* 0x002fc800078e3cff */
[----:B------:R-:W-:-:S04]  /*29ef0*/  @!P5 LOP3.LUT R36, R37, R36, RZ, 0x3c, !PT ;  /* 0x000000242524d212 */ /* 0x000fc800078e3cff */
[----:B------:R-:W-:Y:S02]  /*29f00*/  @!P5 LOP3.LUT R37, R37, R36, RZ, 0x3c, !PT ;  /* 0x000000242525d212 */ /* 0x000fe400078e3cff */
[----:B0-----:R-:W-:-:S04]  /*29f10*/  @!P5 LOP3.LUT R7, R7, R6, RZ, 0x3c, !PT ;  /* 0x000000060707d212 */ /* 0x001fc800078e3cff */
[----:B------:R-:W-:-:S04]  /*29f20*/  @!P5 LOP3.LUT R6, R7, R6, RZ, 0x3c, !PT ;  /* 0x000000060706d212 */ /* 0x000fc800078e3cff */
[----:B------:R-:W-:-:S05]  /*29f30*/  @!P5 LOP3.LUT R7, R7, R6, RZ, 0x3c, !PT ;  /* 0x000000060707d212 */ /* 0x000fca00078e3cff */
[----:B------:R0:W2:Y:S02]  /*29f40*/  @!P5 LDG.E.U8 R9, desc[UR22][R6.64] ;  /* 0x000000160609d981 */ /* 0x0000a4000c1e1100 */
[----:B0-----:R-:W-:-:S06]  /*29f50*/  PRMT R7, RZ, 0x7610, R7 ;  /* 0x00007610ff077816 */ /* 0x001fcc0000000007 */
[----:B------:R3:W2:Y:S04]  /*29f60*/  @!P5 LDG.E.U8 R7, desc[UR22][R36.64] ;  /* 0x000000162407d981 */ /* 0x0006a8000c1e1100 */
[----:B------:R-:W2:Y:S01]  /*29f70*/  LDL R37, [R1+0x260] ;  /* 0x0002600001257983 */ /* 0x000ea20000100800 */
[----:B------:R-:W-:Y:S01]  /*29f80*/  PRMT R6, RZ, 0x7610, R6 ;  /* 0x00007610ff067816 */ /* 0x000fe20000000006 */
        /* <DEDUP_REMOVED lines=361> */
[----:B------:R-:W-:Y:S02]  /*2b620*/  PRMT R41, RZ, 0x7610, R41 ;  /* 0x00007610ff297816 */ /* 0x000fe40000000029 */
[----:B------:R-:W-:Y:S02]  /*2b630*/  PRMT R40, RZ, 0x7610, R40 ;  /* 0x00007610ff287816 */ /* 0x000fe40000000028 */
[----:B------:R-:W-:Y:S01]  /*2b640*/  PRMT R39, RZ, 0x7610, R39 ;  /* 0x00007610ff277816 */ /* 0x000fe20000000027 */
[----:B------:R0:W-:Y:S04]  /*2b650*/  STS.U8 [R2+UR11+0x12200], R78 ;  /* 0x0122004e02007988 */ /* 0x0001e8000800000b */
[----:B------:R-:W3:Y:S04]  /*2b660*/  LDL R79, [R1+0x114] ;  /* 0x00011400014f7983 */ /* 0x000ee80000100800 */
[----:B0-----:R-:W3:Y:S04]  /*2b670*/  LDL R78, [R1+0x110] ;  /* 0x00011000014e7983 */ /* 0x001ee80000100800 */
        /* <DEDUP_REMOVED lines=21> */
[----:B---3--:R-:W-:-:S03]  /*2b7d0*/  @!P5 LOP3.LUT R79, R79, R78, RZ, 0x3c, !PT ;  /* 0x0000004e4f4fd212 */ /* 0x008fc600078e3cff */
[----:B------:R1:W-:Y:S01]  /*2b7e0*/  STS.U8 [R2+UR11+0x12000], R38 ;  /* 0x0120002602007988 */ /* 0x0003e2000800000b */
[C---:B------:R-:W-:Y:S02]  /*2b7f0*/  @!P5 LOP3.LUT R78, R79.reuse, R78, RZ, 0x3c, !PT ;  /* 0x0000004e4f4ed212 */ /* 0x040fe400078e3cff */
[----:B-1----:R-:W-:Y:S02]  /*2b800*/  PRMT R38, RZ, 0x7610, R38 ;  /* 0x00007610ff267816 */ /* 0x002fe40000000026 */
[----:B------:R-:W-:Y:S02]  /*2b810*/  @!P5 LOP3.LUT R79, R79, R78, RZ, 0x3c, !PT ;  /* 0x0000004e4f4fd212 */ /* 0x000fe400078e3cff */
[----:B0-----:R-:W-:-:S04]  /*2b820*/  @!P5 LOP3.LUT R37, R37, R36, RZ, 0x3c, !PT ;  /* 0x000000242525d212 */ /* 0x001fc800078e3cff */
[----:B------:R-:W-:-:S04]  /*2b830*/  @!P5 LOP3.LUT R36, R37, R36, RZ, 0x3c, !PT ;  /* 0x000000242524d212 */ /* 0x000fc800078e3cff */
[----:B------:R-:W-:-:S05]  /*2b840*/  @!P5 LOP3.LUT R37, R37, R36, RZ, 0x3c, !PT ;  /* 0x000000242525d212 */ /* 0x000fca00078e3cff */
[----:B------:R0:W3:Y:S02]  /*2b850*/  @!P5 LDG.E.U8 R38, desc[UR22][R36.64] ;  /* 0x000000162426d981 */ /* 0x0000e4000c1e1100 */
[----:B0-----:R-:W-:-:S06]  /*2b860*/  PRMT R37, RZ, 0x7610, R37 ;  /* 0x00007610ff257816 */ /* 0x001fcc0000000025 */
        /* <DEDUP_REMOVED lines=9> */
[----:B------:R-:W0:Y:S04]  /*2b900*/  LDL R79, [R1+0x194] ;  /* 0x00019400014f7983 */ /* 0x000e280000100800 */
[----:B------:R1:W-:Y:S02]  /*2b910*/  STS.U8 [R2+UR11+0x12600], R74 ;  /* 0x0126004a02007988 */ /* 0x0003e4000800000b */
[----:B-1----:R-:W-:-:S02]  /*2b920*/  PRMT R74, RZ, 0x7610, R74 ;  /* 0x00007610ff4a7816 */ /* 0x002fc4000000004a */
[----:B------:R1:W-:Y:S04]  /*2b930*/  STS.U8 [R2+UR11+0x12400], R83 ;  /* 0x0124005302007988 */ /* 0x0003e8000800000b */
[----:B------:R3:W-:Y:S04]  /*2b940*/  STS.U8 [R2+UR11+0x12a00], R82 ;  /* 0x012a005202007988 */ /* 0x0007e8000800000b */
[----:B-1----:R-:W2:Y:S04]  /*2b950*/  LDL R83, [R1+0x234] ;  /* 0x0002340001537983 */ /* 0x002ea80000100800 */
[----:B---3--:R-:W2:Y:S01]  /*2b960*/  LDL R82, [R1+0x230] ;  /* 0x0002300001527983 */ /* 0x008ea20000100800 */
[----:B0-----:R-:W-:-:S04]  /*2b970*/  @!P5 LOP3.LUT R79, R79, R78, RZ, 0x3c, !PT ;  /* 0x0000004e4f4fd212 */ /* 0x001fc800078e3cff */
[----:B------:R-:W-:-:S04]  /*2b980*/  @!P5 LOP3.LUT R78, R79, R78, RZ, 0x3c, !PT ;  /* 0x0000004e4f4ed212 */ /* 0x000fc800078e3cff */
[----:B------:R-:W-:-:S05]  /*2b990*/  @!P5 LOP3.LUT R79, R79, R78, RZ, 0x3c, !PT ;  /* 0x0000004e4f4fd212 */ /* 0x000fca00078e3cff */
[----:B------:R0:W3:Y:S04]  /*2b9a0*/  @!P5 LDG.E.U8 R74, desc[UR22][R78.64] ;  /* 0x000000164e4ad981 */ /* 0x0000e8000c1e1100 */
[----:B------:R-:W0:Y:S04]  /*2b9b0*/  LDL R78, [R1+0x1d0] ;  /* 0x0001d000014e7983 */ /* 0x000e280000100800 */
[----:B------:R-:W0:Y:S01]  /*2b9c0*/  LDL R79, [R1+0x1d4] ;  /* 0x0001d400014f7983 */ /* 0x000e220000100800 */
[----:B--2---:R-:W-:-:S03]  /*2b9d0*/  @!P5 LOP3.LUT R83, R83, R82, RZ, 0x3c, !PT ;  /* 0x000000525353d212 */ /* 0x004fc600078e3cff */
[----:B------:R1:W-:Y:S01]  /*2b9e0*/  STS.U8 [R2+UR11+0x12800], R76 ;  /* 0x0128004c02007988 */ /* 0x0003e2000800000b */
[C---:B------:R-:W-:Y:S02]  /*2b9f0*/  @!P5 LOP3.LUT R82, R83.reuse, R82, RZ, 0x3c, !PT ;  /* 0x000000525352d212 */ /* 0x040fe400078e3cff */
[----:B-1----:R-:W-:Y:S02]  /*2ba00*/  PRMT R76, RZ, 0x7610, R76 ;  /* 0x00007610ff4c7816 */ /* 0x002fe4000000004c */
[----:B------:R-:W-:Y:S02]  /*2ba10*/  @!P5 LOP3.LUT R83, R83, R82, RZ, 0x3c, !PT ;  /* 0x000000525353d212 */ /* 0x000fe400078e3cff */
[----:B0-----:R-:W-:-:S04]  /*2ba20*/  @!P5 LOP3.LUT R79, R79, R78, RZ, 0x3c, !PT ;  /* 0x0000004e4f4fd212 */ /* 0x001fc800078e3cff */
[----:B------:R-:W-:-:S04]  /*2ba30*/  @!P5 LOP3.LUT R78, R79, R78, RZ, 0x3c, !PT ;  /* 0x0000004e4f4ed212 */ /* 0x000fc800078e3cff */
[----:B------:R-:W-:-:S05]  /*2ba40*/  @!P5 LOP3.LUT R79, R79, R78, RZ, 0x3c, !PT ;  /* 0x0000004e4f4fd212 */ /* 0x000fca00078e3cff */
[----:B------:R0:W2:Y:S02]  /*2ba50*/  @!P5 LDG.E.U8 R76, desc[UR22][R78.64] ;  /* 0x000000164e4cd981 */ /* 0x0000a4000c1e1100 */
        /* <DEDUP_REMOVED lines=76> */
[----:B-1----:R-:W-:Y:S01]  /*2bf20*/  PRMT R100, RZ, 0x7610, R100 ;  /* 0x00007610ff647816 */ /* 0x002fe20000000064 */
[----:B------:R-:W1:Y:S01]  /*2bf30*/  S2R R3, SR_TID.X ;  /* 0x0000000000037919 */ /* 0x000e620000002100 */
[----:B0-----:R-:W-:-:S04]  /*2bf40*/  @!P5 LOP3.LUT R83, R83, R82, RZ, 0x3c, !PT ;  /* 0x000000525353d212 */ /* 0x001fc800078e3cff */
[----:B------:R-:W-:-:S04]  /*2bf50*/  @!P5 LOP3.LUT R82, R83, R82, RZ, 0x3c, !PT ;  /* 0x000000525352d212 */ /* 0x000fc800078e3cff */
[----:B------:R-:W-:-:S05]  /*2bf60*/  @!P5 LOP3.LUT R83, R83, R82, RZ, 0x3c, !PT ;  /* 0x000000525353d212 */ /* 0x000fca00078e3cff */
[----:B------:R0:W2:Y:S04]  /*2bf70*/  @!P5 LDG.E.U8 R100, desc[UR22][R82.64] ;  /* 0x000000165264d981 */ /* 0x0000a8000c1e1100 */
[----:B------:R-:W0:Y:S04]  /*2bf80*/  LDL R82, [R1+0x6d0] ;  /* 0x0006d00001527983 */ /* 0x000e280000100800 */
[----:B------:R-:W0:Y:S01]  /*2bf90*/  LDL R83, [R1+0x6d4] ;  /* 0x0006d40001537983 */ /* 0x000e220000100800 */
[----:B-1----:R-:W-:-:S04]  /*2bfa0*/  LOP3.LUT R3, R3, 0x7f, RZ, 0xc0, !PT ;  /* 0x0000007f03037812 */ /* 0x002fc800078ec0ff */
[----:B------:R-:W-:Y:S01]  /*2bfb0*/  LOP3.LUT R3, R3, 0x10, RZ, 0x3c, !PT ;  /* 0x0000001003037812 */ /* 0x000fe200078e3cff */
[----:B------:R-:W-:Y:S04]  /*2bfc0*/  STS.U8 [R2+UR11+0x12c00], R112 ;  /* 0x012c007002007988 */ /* 0x000fe8000800000b */
[----:B------:R1:W-:Y:S02]  /*2bfd0*/  STS.U8 [R3+UR11+0x12080], R102 ;  /* 0x0120806603007988 */ /* 0x0003e4000800000b */
[----:B-1----:R-:W-:Y:S02]  /*2bfe0*/  PRMT R102, RZ, 0x7610, R102 ;  /* 0x00007610ff667816 */ /* 0x002fe40000000066 */
        /* <DEDUP_REMOVED lines=54> */
[----:B-----5:R1:W-:Y:S02]  /*2c350*/  STS.U8 [R3+UR11+0x12e80], R107 ;  /* 0x012e806b03007988 */ /* 0x0203e4000800000b */
[----:B-1----:R-:W-:-:S02]  /*2c360*/  PRMT R107, RZ, 0x7610, R107 ;  /* 0x00007610ff6b7816 */ /* 0x002fc4000000006b */
[----:B0-----:R-:W-:-:S04]  /*2c370*/  @!P5 LOP3.LUT R83, R83, R82, RZ, 0x3c, !PT ;  /* 0x000000525353d212 */ /* 0x001fc800078e3cff */
[----:B------:R-:W-:-:S04]  /*2c380*/  @!P5 LOP3.LUT R82, R83, R82, RZ, 0x3c, !PT ;  /* 0x000000525352d212 */ /* 0x000fc800078e3cff */
[----:B------:R-:W-:-:S05]  /*2c390*/  @!P5 LOP3.LUT R83, R83, R82, RZ, 0x3c, !PT ;  /* 0x000000525353d212 */ /* 0x000fca00078e3cff */
[----:B------:R0:W5:Y:S04]  /*2c3a0*/  @!P5 LDG.E.U8 R107, desc[UR22][R82.64] ;  /* 0x00000016526bd981 */ /* 0x000168000c1e1100 */
        /* <DEDUP_REMOVED lines=68> */
[----:B------:R-:W-:-:S05]  /*2c7f0*/  LOP3.LUT R4, R4, 0x20, RZ, 0x3c, !PT ;  /* 0x0000002004047812 */ /* 0x000fca00078e3cff */
        /* <DEDUP_REMOVED lines=28> */
[----:B------:R-:W-:Y:S02]  /*2c9c0*/  PRMT R112, RZ, 0x7610, R112 ;  /* 0x00007610ff707816 */ /* 0x000fe40000000070 */
[----:B--2---:R-:W-:-:S04]  /*2c9d0*/  @!P5 LOP3.LUT R81, R81, R80, RZ, 0x3c, !PT ;  /* 0x000000505151d212 */ /* 0x004fc800078e3cff */
        /* <DEDUP_REMOVED lines=33> */
[----:B------:R-:W-:Y:S01]  /*2cbf0*/  @!P5 LOP3.LUT R73, R73, R72, RZ, 0x3c, !PT ;  /* 0x000000484949d212 */ /* 0x000fe200078e3cff */
[----:B------:R1:W-:Y:S04]  /*2cc00*/  STS.U8 [R4+UR11+0x13300], R35 ;  /* 0x0133002304007988 */ /* 0x0003e8000800000b */
[----:B------:R2:W-:Y:S04]  /*2cc10*/  STS.U8 [R4+UR11+0x13500], R34 ;  /* 0x0135002204007988 */ /* 0x0005e8000800000b */
[----:B-1----:R-:W3:Y:S04]  /*2cc20*/  LDL R35, [R1+0x61c] ;  /* 0x00061c0001237983 */ /* 0x002ee80000100800 */
[----:B--2---:R-:W3:Y:S01]  /*2cc30*/  LDL R34, [R1+0x618] ;  /* 0x0006180001227983 */ /* 0x004ee20000100800 */
        /* <DEDUP_REMOVED lines=9> */
[----:B---3--:R-:W-:-:S04]  /*2ccd0*/  @!P5 LOP3.LUT R35, R35, R34, RZ, 0x3c, !PT ;  /* 0x000000222323d212 */ /* 0x008fc800078e3cff */
[----:B------:R-:W-:-:S04]  /*2cce0*/  @!P5 LOP3.LUT R34, R35, R34, RZ, 0x3c, !PT ;  /* 0x000000222322d212 */ /* 0x000fc800078e3cff */
[----:B------:R-:W-:Y:S01]  /*2ccf0*/  @!P5 LOP3.LUT R35, R35, R34, RZ, 0x3c, !PT ;  /* 0x000000222323d212 */ /* 0x000fe200078e3cff */
[----:B------:R1:W-:Y:S04]  /*2cd00*/  STS.U8 [R4+UR11+0x13700], R33 ;  /* 0x0137002104007988 */ /* 0x0003e8000800000b */
[----:B------:R3:W-:Y:S04]  /*2cd10*/  STS.U8 [R4+UR11+0x13900], R32 ;  /* 0x0139002004007988 */ /* 0x0007e8000800000b */
[----:B-1----:R-:W2:Y:S04]  /*2cd20*/  LDL R33, [R1+0x65c] ;  /* 0x00065c0001217983 */ /* 0x002ea80000100800 */
[----:B---3--:R-:W2:Y:S01]  /*2cd30*/  LDL R32, [R1+0x658] ;  /* 0x0006580001207983 */ /* 0x008ea20000100800 */
[----:B0-----:R-:W-:-:S04]  /*2cd40*/  @!P5 LOP3.LUT R73, R73, R72, RZ, 0x3c, !PT ;  /* 0x000000484949d212 */ /* 0x001fc800078e3cff */
[----:B------:R-:W-:-:S04]  /*2cd50*/  @!P5 LOP3.LUT R72, R73, R72, RZ, 0x3c, !PT ;  /* 0x000000484948d212 */ /* 0x000fc800078e3cff */
[----:B------:R-:W-:-:S05]  /*2cd60*/  @!P5 LOP3.LUT R73, R73, R72, RZ, 0x3c, !PT ;  /* 0x000000484949d212 */ /* 0x000fca00078e3cff */
[----:B------:R0:W3:Y:S02]  /*2cd70*/  @!P5 LDG.E.U8 R81, desc[UR22][R72.64] ;  /* 0x000000164851d981 */ /* 0x0000e4000c1e1100 */
[----:B0-----:R-:W-:-:S06]  /*2cd80*/  PRMT R72, RZ, 0x7610, R72 ;  /* 0x00007610ff487816 */ /* 0x001fcc0000000048 */
        /* <DEDUP_REMOVED lines=19> */
[----:B------:R-:W1:Y:S01]  /*2cec0*/  S2R R5, SR_TID.X ;  /* 0x0000000000057919 */ /* 0x000e620000002100 */
[----:B------:R-:W-:-:S02]  /*2ced0*/  PRMT R35, RZ, 0x7610, R35 ;  /* 0x00007610ff237816 */ /* 0x000fc40000000023 */
[----:B---3--:R-:W-:-:S04]  /*2cee0*/  @!P5 LOP3.LUT R31, R31, R30, RZ, 0x3c, !PT ;  /* 0x0000001e1f1fd212 */ /* 0x008fc800078e3cff */
[----:B------:R-:W-:-:S04]  /*2cef0*/  @!P5 LOP3.LUT R30, R31, R30, RZ, 0x3c, !PT ;  /* 0x0000001e1f1ed212 */ /* 0x000fc800078e3cff */
[----:B------:R-:W-:Y:S01]  /*2cf00*/  @!P5 LOP3.LUT R31, R31, R30, RZ, 0x3c, !PT ;  /* 0x0000001e1f1fd212 */ /* 0x000fe200078e3cff */
[----:B------:R3:W-:Y:S04]  /*2cf10*/  STS.U8 [R4+UR11+0x13f00], R29 ;  /* 0x013f001d04007988 */ /* 0x0007e8000800000b */
[----:B---3--:R-:W3:Y:S01]  /*2cf20*/  LDL R29, [R1+0x6dc] ;  /* 0x0006dc00011d7983 */ /* 0x008ee20000100800 */
[----:B-1----:R-:W-:-:S04]  /*2cf30*/  LOP3.LUT R5, R5, 0x7f, RZ, 0xc0, !PT ;  /* 0x0000007f05057812 */ /* 0x002fc800078ec0ff */
[----:B------:R-:W-:-:S05]  /*2cf40*/  LOP3.LUT R5, R5, 0x30, RZ, 0x3c, !PT ;  /* 0x0000003005057812 */ /* 0x000fca00078e3cff */
[----:B------:R1:W-:Y:S04]  /*2cf50*/  STS.U8 [R5+UR11+0x12180], R28 ;  /* 0x0121801c05007988 */ /* 0x0003e8000800000b */
[----:B-1----:R-:W3:Y:S01]  /*2cf60*/  LDL R28, [R1+0x6d8] ;  /* 0x0006d800011c7983 */ /* 0x002ee20000100800 */
        /* <DEDUP_REMOVED lines=157> */
[----:B----4-:R2:W-:Y:S04]  /*2d940*/  STS.U8 [R2+UR11+0x9000], R8 ;  /* 0x0090000802007988 */ /* 0x0105e8000800000b */
[----:B-1----:R-:W4:Y:S04]  /*2d950*/  LDL R9, [R1+0x1e4] ;  /* 0x0001e40001097983 */ /* 0x002f280000100800 */
[----:B--2---:R-:W4:Y:S01]  /*2d960*/  LDL R8, [R1+0x1e0] ;  /* 0x0001e00001087983 */ /* 0x004f220000100800 */
        /* <DEDUP_REMOVED lines=9> */
[----:B----4-:R-:W-:-:S04]  /*2da00*/  @!P5 LOP3.LUT R9, R9, R8, RZ, 0x3c, !PT ;  /* 0x000000080909d212 */ /* 0x010fc800078e3cff */
[----:B------:R-:W-:-:S04]  /*2da10*/  @!P5 LOP3.LUT R8, R9, R8, RZ, 0x3c, !PT ;  /* 0x000000080908d212 */ /* 0x000fc800078e3cff */
[----:B------:R-:W-:Y:S02]  /*2da20*/  @!P5 LOP3.LUT R9, R9, R8, RZ, 0x3c, !PT ;  /* 0x000000080909d212 */ /* 0x000fe400078e3cff */
[----:B0-----:R-:W-:-:S04]  /*2da30*/  @!P5 LOP3.LUT R11, R11, R10, RZ, 0x3c, !PT ;  /* 0x0000000a0b0bd212 */ /* 0x001fc800078e3cff */
[----:B------:R-:W-:-:S04]  /*2da40*/  @!P5 LOP3.LUT R10, R11, R10, RZ, 0x3c, !PT ;  /* 0x0000000a0b0ad212 */ /* 0x000fc800078e3cff */
[----:B------:R-:W-:-:S05]  /*2da50*/  @!P5 LOP3.LUT R11, R11, R10, RZ, 0x3c, !PT ;  /* 0x0000000a0b0bd212 */ /* 0x000fca00078e3cff */
[----:B------:R0:W4:Y:S02]  /*2da60*/  @!P5 LDG.E.U8 R13, desc[UR22][R10.64] ;  /* 0x000000160a0dd981 */ /* 0x000124000c1e1100 */
[----:B0-----:R-:W-:-:S06]  /*2da70*/  PRMT R10, RZ, 0x7610, R10 ;  /* 0x00007610ff0a7816 */ /* 0x001fcc000000000a */
[----:B------:R0:W2:Y:S04]  /*2da80*/  @!P5 LDG.E.U8 R10, desc[UR22][R8.64] ;  /* 0x00000016080ad981 */ /* 0x0000a8000c1e1100 */
[----:B------:R-:W0:Y:S04]  /*2da90*/  LDL R8, [R1+0x240] ;  /* 0x0002400001087983 */ /* 0x000e280000100800 */
[----:B------:R-:W0:Y:S01]  /*2daa0*/  LDL R9, [R1+0x244] ;  /* 0x0002440001097983 */ /* 0x000e220000100800 */
[----:B------:R-:W-:-:S03]  /*2dab0*/  PRMT R11, RZ, 0x7610, R11 ;  /* 0x00007610ff0b7816 */ /* 0x000fc6000000000b */
[----:B------:R1:W-:Y:S04]  /*2dac0*/  STS.U8 [R2+UR11+0x9400], R7 ;  /* 0x0094000702007988 */ /* 0x0003e8000800000b */
[----:B-1----:R-:W2:Y:S01]  /*2dad0*/  LDL R7, [R1+0x284] ;  /* 0x0002840001077983 */ /* 0x002ea20000100800 */
[----:B0-----:R-:W-:-:S04]  /*2dae0*/  @!P5 LOP3.LUT R9, R9, R8, RZ, 0x3c, !PT ;  /* 0x000000080909d212 */ /* 0x001fc800078e3cff */
[----:B------:R-:W-:-:S04]  /*2daf0*/  @!P5 LOP3.LUT R8, R9, R8, RZ, 0x3c, !PT ;  /* 0x000000080908d212 */ /* 0x000fc800078e3cff */
[----:B------:R-:W-:-:S05]  /*2db00*/  @!P5 LOP3.LUT R9, R9, R8, RZ, 0x3c, !PT ;  /* 0x000000080909d212 */ /* 0x000fca00078e3cff */
[----:B------:R0:W3:Y:S04]  /*2db10*/  @!P5 LDG.E.U8 R11, desc[UR22][R8.64] ;  /* 0x00000016080bd981 */ /* 0x0000e8000c1e1100 */
[----:B------:R-:W3:Y:S01]  /*2db20*/  LDL R9, [R1+0x280] ;  /* 0x0002800001097983 */ /* 0x000ee20000100800 */
[----:B0-----:R-:W-:-:S03]  /*2db30*/  PRMT R8, RZ, 0x7610, R8 ;  /* 0x00007610ff087816 */ /* 0x001fc60000000008 */
[----:B------:R2:W-:Y:S02]  /*2db40*/  STS.U8 [R2+UR11+0x9800], R6 ;  /* 0x0098000602007988 */ /* 0x0005e4000800000b */
[----:B--2---:R-:W-:Y:S02]  /*2db50*/  @!P5 IMAD.MOV.U32 R6, RZ, RZ, R7 ;  /* 0x000000ffff06d224 */ /* 0x004fe400078e0007 */
[----:B------:R0:W-:Y:S04]  /*2db60*/  STS.U8 [R2+UR11+0xf000], R70 ;  /* 0x00f0004602007988 */ /* 0x0001e8000800000b */
[----:B------:R1:W-:Y:S04]  /*2db70*/  STS.U8 [R2+UR11+0xf400], R69 ;  /* 0x00f4004502007988 */ /* 0x0003e8000800000b */
[----:B0-----:R-:W2:Y:S04]  /*2db80*/  LDL R70, [R1+0xf4] ;  /* 0x0000f40001467983 */ /* 0x001ea80000100800 */
[----:B-1----:R-:W2:Y:S04]  /*2db90*/  LDL R69, [R1+0xf0] ;  /* 0x0000f00001457983 */ /* 0x002ea80000100800 */
[----:B------:R0:W-:Y:S04]  /*2dba0*/  STS.U8 [R2+UR11+0xb800], R129 ;  /* 0x00b8008102007988 */ /* 0x0001e8000800000b */
[----:B------:R1:W-:Y:S04]  /*2dbb0*/  STS.U8 [R2+UR11+0xec00], R71 ;  /* 0x00ec004702007988 */ /* 0x0003e8000800000b */
[----:B------:R4:W-:Y:S04]  /*2dbc0*/  STS.U8 [R2+UR11+0xb400], R130 ;  /* 0x00b4008202007988 */ /* 0x0009e8000800000b */
[----:B0-----:R-:W2:Y:S04]  /*2dbd0*/  LDL R129, [R1+0xfc] ;  /* 0x0000fc0001817983 */ /* 0x001ea80000100800 */
[----:B-1----:R-:W2:Y:S04]  /*2dbe0*/  LDL R71, [R1+0xf8] ;  /* 0x0000f80001477983 */ /* 0x002ea80000100800 */
[----:B----4-:R-:W4:Y:S04]  /*2dbf0*/  LDL R130, [R1+0x128] ;  /* 0x0001280001827983 */ /* 0x010f280000100800 */
[----:B------:R0:W-:Y:S04]  /*2dc00*/  STS.U8 [R2+UR11+0xac00], R132 ;  /* 0x00ac008402007988 */ /* 0x0001e8000800000b */
[----:B------:R1:W-:Y:S04]  /*2dc10*/  STS.U8 [R2+UR11+0xb000], R131 ;  /* 0x00b0008302007988 */ /* 0x0003e8000800000b */
[----:B0-----:R-:W2:Y:S04]  /*2dc20*/  LDL R132, [R1+0x134] ;  /* 0x0001340001847983 */ /* 0x001ea80000100800 */
[----:B-1----:R-:W2:Y:S04]  /*2dc30*/  LDL R131, [R1+0x130] ;  /* 0x0001300001837983 */ /* 0x002ea80000100800 */
[----:B------:R0:W-:Y:S04]  /*2dc40*/  STS.U8 [R2+UR11+0xa400], R134 ;  /* 0x00a4008602007988 */ /* 0x0001e8000800000b */
[----:B------:R1:W-:Y:S04]  /*2dc50*/  STS.U8 [R2+UR11+0xa800], R133 ;  /* 0x00a8008502007988 */ /* 0x0003e8000800000b */
[----:B------:R1:W-:Y:S04]  /*2dc60*/  STS.U8 [R2+UR11+0x9c00], R136 ;  /* 0x009c008802007988 */ /* 0x0003e8000800000b */
[----:B------:R-:W-:Y:S04]  /*2dc70*/  STS.U8 [R2+UR11+0xa000], R135 ;  /* 0x00a0008702007988 */ /* 0x000fe8000800000b */
        /* <DEDUP_REMOVED lines=43> */
[----:B---3--:R-:W-:-:S03]  /*2df30*/  @!P5 IMAD.MOV.U32 R7, RZ, RZ, R9 ;  /* 0x000000ffff07d224 */ /* 0x008fc600078e0009 */
[----:B------:R-:W-:Y:S04]  /*2df40*/  STS.U8 [R3+UR11+0xec80], R43 ;  /* 0x00ec802b03007988 */ /* 0x000fe8000800000b */
[----:B------:R0:W3:Y:S04]  /*2df50*/  @!P5 LDG.E.U8 R8, desc[UR22][R6.64] ;  /* 0x000000160608d981 */ /* 0x0000e8000c1e1100 */
[----:B------:R-:W2:Y:S04]  /*2df60*/  LDL R9, [R1+0x12c] ;  /* 0x00012c0001097983 */ /* 0x000ea80000100800 */
[----:B------:R-:W-:Y:S04]  /*2df70*/  STS.U8 [R3+UR11+0xf080], R42 ;  /* 0x00f0802a03007988 */ /* 0x000fe8000800000b */
[----:B------:R-:W0:Y:S04]  /*2df80*/  LDL R6, [R1+0xe8] ;  /* 0x0000e80001067983 */ /* 0x000e280000100800 */
[----:B------:R-:W0:Y:S04]  /*2df90*/  LDL R7, [R1+0xec] ;  /* 0x0000ec0001077983 */ /* 0x000e280000100800 */
        /* <DEDUP_REMOVED lines=26> */
[----:B-----5:R-:W-:Y:S04]  /*2e140*/  STS.U8 [R4+UR11+0xdd00], R107 ;  /* 0x00dd006b04007988 */ /* 0x020fe8000800000b */
        /* <DEDUP_REMOVED lines=41> */
[----:B------:R5:W-:Y:S04]  /*2e3e0*/  STS.U8 [R140+UR11+0x8e00], R13 ;  /* 0x008e000d8c007988 */ /* 0x000be8000800000b */
[----:B------:R-:W4:Y:S04]  /*2e3f0*/  LDL R136, [R1+0x16c] ;  /* 0x00016c0001887983 */ /* 0x000f280000100800 */
[----:B-1----:R-:W4:Y:S04]  /*2e400*/  LDL R12, [R1+0x174] ;  /* 0x00017400010c7983 */ /* 0x002f280000100800 */
[----:B-----5:R-:W5:Y:S04]  /*2e410*/  LDL R13, [R1+0x170] ;  /* 0x00017000010d7983 */ /* 0x020f680000100800 */
[----:B------:R-:W5:Y:S04]  /*2e420*/  LDL R135, [R1+0x168] ;  /* 0x0001680001877983 */ /* 0x000f680000100800 */
[----:B------:R-:W5:Y:S04]  /*2e430*/  LDL R21, [R1+0x178] ;  /* 0x0001780001157983 */ /* 0x000f680000100800 */
[----:B------:R-:W5:Y:S04]  /*2e440*/  LDL R20, [R1+0x17c] ;  /* 0x00017c0001147983 */ /* 0x000f680000100800 */
[----:B------:R1:W-:Y:S04]  /*2e450*/  STS.U8 [R140+UR11+0x8200], R14 ;  /* 0x0082000e8c007988 */ /* 0x0003e8000800000b */
[----:B------:R0:W-:Y:S04]  /*2e460*/  STS.U8 [R140+UR11+0x8600], R15 ;  /* 0x0086000f8c007988 */ /* 0x0001e8000800000b */
[----:B------:R-:W5:Y:S04]  /*2e470*/  LDL R23, [R1+0x1b0] ;  /* 0x0001b00001177983 */ /* 0x000f680000100800 */
[----:B-1----:R-:W5:Y:S04]  /*2e480*/  LDL R14, [R1+0x1ac] ;  /* 0x0001ac00010e7983 */ /* 0x002f680000100800 */
[----:B0-----:R-:W5:Y:S04]  /*2e490*/  LDL R15, [R1+0x1a8] ;  /* 0x0001a800010f7983 */ /* 0x001f680000100800 */
[----:B------:R-:W5:Y:S04]  /*2e4a0*/  LDL R22, [R1+0x1b4] ;  /* 0x0001b40001167983 */ /* 0x000f680000100800 */
[----:B------:R-:W5:Y:S04]  /*2e4b0*/  LDL R17, [R1+0x1b8] ;  /* 0x0001b80001117983 */ /* 0x000f680000100800 */
[----:B------:R-:W5:Y:S04]  /*2e4c0*/  LDL R16, [R1+0x1bc] ;  /* 0x0001bc0001107983 */ /* 0x000f680000100800 */
[----:B------:R-:W5:Y:S04]  /*2e4d0*/  LDL R25, [R1+0x1e8] ;  /* 0x0001e80001197983 */ /* 0x000f680000100800 */
[----:B------:R-:W5:Y:S04]  /*2e4e0*/  LDL R24, [R1+0x1ec] ;  /* 0x0001ec0001187983 */ /* 0x000f680000100800 */
[----:B------:R-:W5:Y:S04]  /*2e4f0*/  LDL R19, [R1+0x1f0] ;  /* 0x0001f00001137983 */ /* 0x000f680000100800 */
[----:B------:R-:W5:Y:S04]  /*2e500*/  LDL R18, [R1+0x1f4] ;  /* 0x0001f40001127983 */ /* 0x000f680000100800 */
[----:B------:R-:W5:Y:S04]  /*2e510*/  LDL R27, [R1+0x1f8] ;  /* 0x0001f800011b7983 */ /* 0x000f680000100800 */
[----:B------:R-:W5:Y:S01]  /*2e520*/  LDL R26, [R1+0x1fc] ;  /* 0x0001fc00011a7983 */ /* 0x000f620000100800 */
[----:B------:R-:W-:-:S02]  /*2e530*/  @!P5 LOP3.LUT R7, R7, R6, RZ, 0x3c, !PT ;  /* 0x000000060707d212 */ /* 0x000fc400078e3cff */
[----:B------:R-:W-:Y:S01]  /*2e540*/  PRMT R90, RZ, 0x7610, R90 ;  /* 0x00007610ff5a7816 */ /* 0x000fe2000000005a */
[----:B------:R-:W5:Y:S01]  /*2e550*/  LDL R29, [R1+0x250] ;  /* 0x00025000011d7983 */ /* 0x000f620000100800 */
[C---:B------:R-:W-:Y:S02]  /*2e560*/  @!P5 LOP3.LUT R6, R7.reuse, R6, RZ, 0x3c, !PT ;  /* 0x000000060706d212 */ /* 0x040fe400078e3cff */
[----:B------:R-:W-:Y:S01]  /*2e570*/  PRMT R88, RZ, 0x7610, R88 ;  /* 0x00007610ff587816 */ /* 0x000fe20000000058 */
[----:B------:R-:W5:Y:S01]  /*2e580*/  LDL R28, [R1+0x254] ;  /* 0x00025400011c7983 */ /* 0x000f620000100800 */
[----:B------:R-:W-:-:S03]  /*2e590*/  @!P5 LOP3.LUT R7, R7, R6, RZ, 0x3c, !PT ;  /* 0x000000060707d212 */ /* 0x000fc600078e3cff */
[----:B------:R-:W-:Y:S04]  /*2e5a0*/  STS.U8 [R140+UR11+0x9200], R10 ;  /* 0x0092000a8c007988 */ /* 0x000fe8000800000b */
[----:B------:R-:W-:Y:S04]  /*2e5b0*/  STS.U8 [R140+UR11+0x9600], R11 ;  /* 0x0096000b8c007988 */ /* 0x000fe8000800000b */
[----:B---3--:R0:W-:Y:S04]  /*2e5c0*/  STS.U8 [R140+UR11+0x9a00], R8 ;  /* 0x009a00088c007988 */ /* 0x0081e8000800000b */
[----:B------:R2:W3:Y:S01]  /*2e5d0*/  @!P5 LDG.E.U8 R90, desc[UR22][R6.64] ;  /* 0x00000016065ad981 */ /* 0x0004e2000c1e1100 */
[----:B------:R-:W-:-:S02]  /*2e5e0*/  PRMT R86, RZ, 0x7610, R86 ;  /* 0x00007610ff567816 */ /* 0x000fc40000000056 */
[----:B------:R-:W-:Y:S01]  /*2e5f0*/  PRMT R84, RZ, 0x7610, R84 ;  /* 0x00007610ff547816 */ /* 0x000fe20000000054 */
[----:B------:R-:W3:Y:S04]  /*2e600*/  LDL R31, [R1+0x288] ;  /* 0x00028800011f7983 */ /* 0x000ee80000100800 */
[----:B------:R-:W3:Y:S01]  /*2e610*/  LDL R30, [R1+0x28c] ;  /* 0x00028c00011e7983 */ /* 0x000ee20000100800 */
[----:B--2---:R-:W-:Y:S02]  /*2e620*/  @!P5 IMAD.MOV.U32 R6, RZ, RZ, R70 ;  /* 0x000000ffff06d224 */ /* 0x004fe400078e0046 */
[----:B------:R-:W-:Y:S01]  /*2e630*/  @!P5 IMAD.MOV.U32 R7, RZ, RZ, R69 ;  /* 0x000000ffff07d224 */ /* 0x000fe200078e0045 */
[----:B------:R-:W2:Y:S01]  /*2e640*/  LDL R33, [R1+0x298] ;  /* 0x0002980001217983 */ /* 0x000ea20000100800 */
[----:B0-----:R-:W-:-:S03]  /*2e650*/  @!P5 IMAD.MOV.U32 R8, RZ, RZ, R9 ;  /* 0x000000ffff08d224 */ /* 0x001fc600078e0009 */
[----:B------:R0:W2:Y:S01]  /*2e660*/  @!P5 LDG.E.U8 R88, desc[UR22][R6.64] ;  /* 0x000000160658d981 */ /* 0x0000a2000c1e1100 */
[----:B----4-:R-:W-:Y:S02]  /*2e670*/  @!P5 IMAD.MOV.U32 R9, RZ, RZ, R130 ;  /* 0x000000ffff09d224 */ /* 0x010fe400078e0082 */
[----:B------:R-:W-:Y:S01]  /*2e680*/  @!P5 IMAD.MOV.U32 R10, RZ, RZ, R134 ;  /* 0x000000ffff0ad224 */ /* 0x000fe200078e0086 */
[----:B------:R-:W4:Y:S04]  /*2e690*/  LDL R32, [R1+0x29c] ;  /* 0x00029c0001207983 */ /* 0x000f280000100800 */
[----:B------:R1:W2:Y:S01]  /*2e6a0*/  @!P5 LDG.E.U8 R84, desc[UR22][R8.64] ;  /* 0x000000160854d981 */ /* 0x0002a2000c1e1100 */
[----:B0-----:R-:W-:Y:S02]  /*2e6b0*/  @!P5 IMAD.MOV.U32 R6, RZ, RZ, R129 ;  /* 0x000000ffff06d224 */ /* 0x001fe400078e0081 */
[----:B------:R-:W-:Y:S01]  /*2e6c0*/  @!P5 IMAD.MOV.U32 R7, RZ, RZ, R71 ;  /* 0x000000ffff07d224 */ /* 0x000fe200078e0047 */
[----:B------:R-:W2:Y:S04]  /*2e6d0*/  LDL R35, [R1+0x2c8] ;  /* 0x0002c80001237983 */ /* 0x000ea80000100800 */
[----:B------:R0:W2:Y:S01]  /*2e6e0*/  @!P5 LDG.E.U8 R86, desc[UR22][R6.64] ;  /* 0x000000160656d981 */ /* 0x0000a2000c1e1100 */
[----:B-1----:R-:W-:-:S02]  /*2e6f0*/  @!P5 IMAD.MOV.U32 R8, RZ, RZ, R132 ;  /* 0x000000ffff08d224 */ /* 0x002fc400078e0084 */
[----:B------:R-:W-:Y:S01]  /*2e700*/  @!P5 IMAD.MOV.U32 R9, RZ, RZ, R131 ;  /* 0x000000ffff09d224 */ /* 0x000fe200078e0083 */
[----:B------:R-:W2:Y:S01]  /*2e710*/  LDL R34, [R1+0x2cc] ;  /* 0x0002cc0001227983 */ /* 0x000ea20000100800 */
[----:B------:R-:W-:-:S03]  /*2e720*/  @!P5 IMAD.MOV.U32 R11, RZ, RZ, R133 ;  /* 0x000000ffff0bd224 */ /* 0x000fc600078e0085 */
[----:B------:R-:W2:Y:S01]  /*2e730*/  LDL R37, [R1+0x2d8] ;  /* 0x0002d80001257983 */ /* 0x000ea20000100800 */
[----:B0-----:R-:W-:Y:S02]  /*2e740*/  PRMT R6, RZ, 0x7610, R6 ;  /* 0x00007610ff067816 */ /* 0x001fe40000000006 */
[----:B------:R-:W-:Y:S01]  /*2e750*/  PRMT R7, RZ, 0x7610, R7 ;  /* 0x00007610ff077816 */ /* 0x000fe20000000007 */
[----:B------:R-:W2:Y:S04]  /*2e760*/  LDL R36, [R1+0x2dc] ;  /* 0x0002dc0001247983 */ /* 0x000ea80000100800 */
[----:B------:R0:W2:Y:S04]  /*2e770*/  @!P5 LDG.E.U8 R6, desc[UR22][R8.64] ;  /* 0x000000160806d981 */ /* 0x0000a8000c1e1100 */
[----:B------:R1:W2:Y:S04]  /*2e780*/  @!P5 LDG.E.U8 R7, desc[UR22][R10.64] ;  /* 0x000000160a07d981 */ /* 0x0002a8000c1e1100 */
[----:B------:R-:W2:Y:S01]  /*2e790*/  LDL R39, [R1+0x300] ;  /* 0x0003000001277983 */ /* 0x000ea20000100800 */
[----:B0-----:R-:W-:-:S02]  /*2e7a0*/  PRMT R9, RZ, 0x7610, R9 ;  /* 0x00007610ff097816 */ /* 0x001fc40000000009 */
[----:B------:R-:W-:Y:S01]  /*2e7b0*/  PRMT R8, RZ, 0x7610, R8 ;  /* 0x00007610ff087816 */ /* 0x000fe20000000008 */
[----:B------:R-:W2:Y:S04]  /*2e7c0*/  LDL R38, [R1+0x304] ;  /* 0x0003040001267983 */ /* 0x000ea80000100800 */
        /* <DEDUP_REMOVED lines=32> */
[----:B------:R-:W2:Y:S01]  /*2e9d0*/  LDL R75, [R1+0x420] ;  /* 0x00042000014b7983 */ /* 0x000ea20000100800 */
[----:B-1----:R-:W-:-:S03]  /*2e9e0*/  @!P5 IMAD.MOV.U32 R10, RZ, RZ, R136 ;  /* 0x000000ffff0ad224 */ /* 0x002fc600078e0088 */
[----:B------:R-:W2:Y:S04]  /*2e9f0*/  LDL R74, [R1+0x424] ;  /* 0x00042400014a7983 */ /* 0x000ea80000100800 */
[----:B------:R-:W2:Y:S04]  /*2ea00*/  LDL R73, [R1+0x430] ;  /* 0x0004300001497983 */ /* 0x000ea80000100800 */
[----:B-----5:R0:W5:Y:S01]  /*2ea10*/  @!P5 LDG.E.U8 R9, desc[UR22][R12.64] ;  /* 0x000000160c09d981 */ /* 0x020162000c1e1100 */
[----:B------:R-:W-:-:S03]  /*2ea20*/  @!P5 IMAD.MOV.U32 R11, RZ, RZ, R135 ;  /* 0x000000ffff0bd224 */ /* 0x000fc600078e0087 */
[----:B------:R-:W2:Y:S04]  /*2ea30*/  LDL R72, [R1+0x434] ;  /* 0x0004340001487983 */ /* 0x000ea80000100800 */
[----:B------:R1:W2:Y:S01]  /*2ea40*/  @!P5 LDG.E.U8 R8, desc[UR22][R10.64] ;  /* 0x000000160a08d981 */ /* 0x0002a2000c1e1100 */
[----:B0-----:R-:W-:Y:S02]  /*2ea50*/  @!P5 IMAD.MOV.U32 R13, RZ, RZ, R21 ;  /* 0x000000ffff0dd224 */ /* 0x001fe400078e0015 */
[----:B------:R-:W-:Y:S01]  /*2ea60*/  @!P5 IMAD.MOV.U32 R12, RZ, RZ, R20 ;  /* 0x000000ffff0cd224 */ /* 0x000fe200078e0014 */
[----:B------:R-:W2:Y:S04]  /*2ea70*/  LDL R21, [R1+0x248] ;  /* 0x0002480001157983 */ /* 0x000ea80000100800 */
[----:B------:R-:W2:Y:S01]  /*2ea80*/  LDL R20, [R1+0x24c] ;  /* 0x00024c0001147983 */ /* 0x000ea20000100800 */
[----:B-1----:R-:W-:-:S02]  /*2ea90*/  PRMT R10, RZ, 0x7610, R10 ;  /* 0x00007610ff0a7816 */ /* 0x002fc4000000000a */
[----:B------:R-:W-:Y:S01]  /*2eaa0*/  PRMT R11, RZ, 0x7610, R11 ;  /* 0x00007610ff0b7816 */ /* 0x000fe2000000000b */
[----:B------:R-:W3:Y:S04]  /*2eab0*/  LDL R77, [R1+0x440] ;  /* 0x00044000014d7983 */ /* 0x000ee80000100800 */
[----:B------:R0:W3:Y:S04]  /*2eac0*/  @!P5 LDG.E.U8 R10, desc[UR22][R12.64] ;  /* 0x000000160c0ad981 */ /* 0x0000e8000c1e1100 */
[----:B------:R-:W3:Y:S04]  /*2ead0*/  LDL R76, [R1+0x444] ;  /* 0x00044400014c7983 */ /* 0x000ee80000100800 */
[----:B------:R1:W3:Y:S01]  /*2eae0*/  @!P5 LDG.E.U8 R11, desc[UR22][R14.64] ;  /* 0x000000160e0bd981 */ /* 0x0002e2000c1e1100 */
[----:B0-----:R-:W-:-:S02]  /*2eaf0*/  PRMT R13, RZ, 0x7610, R13 ;  /* 0x00007610ff0d7816 */ /* 0x001fc4000000000d */
[----:B------:R-:W-:Y:S01]  /*2eb00*/  PRMT R12, RZ, 0x7610, R12 ;  /* 0x00007610ff0c7816 */ /* 0x000fe2000000000c */
[----:B------:R-:W3:Y:S04]  /*2eb10*/  LDL R79, [R1+0x460] ;  /* 0x00046000014f7983 */ /* 0x000ee80000100800 */
[----:B------:R-:W3:Y:S01]  /*2eb20*/  LDL R78, [R1+0x464] ;  /* 0x00046400014e7983 */ /* 0x000ee20000100800 */
[----:B-1----:R-:W-:Y:S02]  /*2eb30*/  @!P5 IMAD.MOV.U32 R14, RZ, RZ, R22 ;  /* 0x000000ffff0ed224 */ /* 0x002fe400078e0016 */
[----:B------:R-:W-:Y:S01]  /*2eb40*/  @!P5 IMAD.MOV.U32 R15, RZ, RZ, R23 ;  /* 0x000000ffff0fd224 */ /* 0x000fe200078e0017 */
[----:B------:R0:W3:Y:S04]  /*2eb50*/  @!P5 LDG.E.U8 R13, desc[UR22][R16.64] ;  /* 0x00000016100dd981 */ /* 0x0000e8000c1e1100 */
[----:B------:R-:W3:Y:S04]  /*2eb60*/  LDL R23, [R1+0x258] ;  /* 0x0002580001177983 */ /* 0x000ee80000100800 */
[----:B------:R-:W3:Y:S01]  /*2eb70*/  LDL R22, [R1+0x25c] ;  /* 0x00025c0001167983 */ /* 0x000ee20000100800 */
[----:B0-----:R-:W-:-:S02]  /*2eb80*/  @!P5 IMAD.MOV.U32 R16, RZ, RZ, R24 ;  /* 0x000000ffff10d224 */ /* 0x001fc400078e0018 */
[----:B------:R-:W-:Y:S01]  /*2eb90*/  @!P5 IMAD.MOV.U32 R17, RZ, RZ, R25 ;  /* 0x000000ffff11d224 */ /* 0x000fe200078e0019 */
[----:B------:R-:W4:Y:S04]  /*2eba0*/  LDL R24, [R1+0x294] ;  /* 0x0002940001187983 */ /* 0x000f280000100800 */
[----:B------:R-:W4:Y:S04]  /*2ebb0*/  LDL R25, [R1+0x290] ;  /* 0x0002900001197983 */ /* 0x000f280000100800 */
[----:B------:R0:W5:Y:S04]  /*2ebc0*/  @!P5 LDG.E.U8 R12, desc[UR22][R14.64] ;  /* 0x000000160e0cd981 */ /* 0x000168000c1e1100 */
[----:B------:R-:W5:Y:S04]  /*2ebd0*/  LDL R81, [R1+0x450] ;  /* 0x0004500001517983 */ /* 0x000f680000100800 */
[----:B------:R-:W5:Y:S01]  /*2ebe0*/  LDL R80, [R1+0x454] ;  /* 0x0004540001507983 */ /* 0x000f620000100800 */
[----:B0-----:R-:W-:-:S03]  /*2ebf0*/  PRMT R15, RZ, 0x7610, R15 ;  /* 0x00007610ff0f7816 */ /* 0x001fc6000000000f */
[----:B------:R-:W5:Y:S04]  /*2ec00*/  LDL R83, [R1+0x470] ;  /* 0x0004700001537983 */ /* 0x000f680000100800 */
[----:B------:R0:W5:Y:S04]  /*2ec10*/  @!P5 LDG.E.U8 R15, desc[UR22][R18.64] ;  /* 0x00000016120fd981 */ /* 0x000168000c1e1100 */
[----:B------:R-:W5:Y:S04]  /*2ec20*/  LDL R82, [R1+0x474] ;  /* 0x0004740001527983 */ /* 0x000f680000100800 */
[----:B------:R-:W5:Y:S01]  /*2ec30*/  LDL R134, [R1+0x480] ;  /* 0x0004800001867983 */ /* 0x000f620000100800 */
[----:B0-----:R-:W-:-:S02]  /*2ec40*/  @!P5 IMAD.MOV.U32 R18, RZ, RZ, R26 ;  /* 0x000000ffff12d224 */ /* 0x001fc400078e001a */
[----:B------:R-:W-:Y:S01]  /*2ec50*/  @!P5 IMAD.MOV.U32 R19, RZ, RZ, R27 ;  /* 0x000000ffff13d224 */ /* 0x000fe200078e001b */
[----:B------:R-:W5:Y:S04]  /*2ec60*/  LDL R26, [R1+0x2c4] ;  /* 0x0002c400011a7983 */ /* 0x000f680000100800 */
[----:B------:R-:W5:Y:S01]  /*2ec70*/  LDL R27, [R1+0x2c0] ;  /* 0x0002c000011b7983 */ /* 0x000f620000100800 */
[----:B------:R-:W-:-:S03]  /*2ec80*/  PRMT R14, RZ, 0x7610, R14 ;  /* 0x00007610ff0e7816 */ /* 0x000fc6000000000e */
[----:B------:R-:W5:Y:S04]  /*2ec90*/  LDL R133, [R1+0x484] ;  /* 0x0004840001857983 */ /* 0x000f680000100800 */
[----:B------:R0:W5:Y:S04]  /*2eca0*/  @!P5 LDG.E.U8 R14, desc[UR22][R16.64] ;  /* 0x00000016100ed981 */ /* 0x000168000c1e1100 */
[----:B------:R-:W5:Y:S04]  /*2ecb0*/  LDL R132, [R1+0x488] ;  /* 0x0004880001847983 */ /* 0x000f680000100800 */
[----:B------:R-:W5:Y:S01]  /*2ecc0*/  LDL R131, [R1+0x48c] ;  /* 0x00048c0001837983 */ /* 0x000f620000100800 */
[----:B0-----:R-:W-:-:S02]  /*2ecd0*/  PRMT R17, RZ, 0x7610, R17 ;  /* 0x00007610ff117816 */ /* 0x001fc40000000011 */
[----:B------:R-:W-:Y:S01]  /*2ece0*/  PRMT R16, RZ, 0x7610, R16 ;  /* 0x00007610ff107816 */ /* 0x000fe20000000010 */
[----:B------:R-:W5:Y:S04]  /*2ecf0*/  LDL R130, [R1+0x498] ;  /* 0x0004980001827983 */ /* 0x000f680000100800 */
[----:B------:R-:W5:Y:S04]  /*2ed00*/  LDL R129, [R1+0x49c] ;  /* 0x00049c0001817983 */ /* 0x000f680000100800 */
[----:B------:R0:W5:Y:S04]  /*2ed10*/  @!P5 LDG.E.U8 R16, desc[UR22][R18.64] ;  /* 0x000000161210d981 */ /* 0x000168000c1e1100 */
[----:B------:R-:W5:Y:S04]  /*2ed20*/  LDL R136, [R1+0x4c0] ;  /* 0x0004c00001887983 */ /* 0x000f680000100800 */
[----:B------:R-:W5:Y:S01]  /*2ed30*/  LDL R135, [R1+0x4c4] ;  /* 0x0004c40001877983 */ /* 0x000f620000100800 */
[----:B0-----:R-:W-:-:S02]  /*2ed40*/  PRMT R18, RZ, 0x7610, R18 ;  /* 0x00007610ff127816 */ /* 0x001fc40000000012 */
[----:B------:R-:W-:Y:S01]  /*2ed50*/  PRMT R19, RZ, 0x7610, R19 ;  /* 0x00007610ff137816 */ /* 0x000fe20000000013 */
[----:B--2---:R0:W2:Y:S02]  /*2ed60*/  @!P5 LDG.E.U8 R17, desc[UR22][R20.64] ;  /* 0x000000161411d981 */ /* 0x0040a4000c1e1100 */
[----:B0-----:R-:W-:Y:S02]  /*2ed70*/  @!P5 IMAD.MOV.U32 R20, RZ, RZ, R28 ;  /* 0x000000ffff14d224 */ /* 0x001fe400078e001c */
[----:B------:R-:W-:Y:S01]  /*2ed80*/  @!P5 IMAD.MOV.U32 R21, RZ, RZ, R29 ;  /* 0x000000ffff15d224 */ /* 0x000fe200078e001d */
[----:B------:R-:W2:Y:S04]  /*2ed90*/  LDL R28, [R1+0x2d4] ;  /* 0x0002d400011c7983 */ /* 0x000ea80000100800 */
[----:B------:R-:W2:Y:S04]  /*2eda0*/  LDL R29, [R1+0x2d0] ;  /* 0x0002d000011d7983 */ /* 0x000ea80000100800 */
[----:B------:R0:W2:Y:S02]  /*2edb0*/  @!P5 LDG.E.U8 R18, desc[UR22][R20.64] ;  /* 0x000000161412d981 */ /* 0x0000a4000c1e1100 */
[----:B0-----:R-:W-:-:S02]  /*2edc0*/  PRMT R21, RZ, 0x7610, R21 ;  /* 0x00007610ff157816 */ /* 0x001fc40000000015 */
[----:B------:R-:W-:Y:S01]  /*2edd0*/  PRMT R20, RZ, 0x7610, R20 ;  /* 0x00007610ff147816 */ /* 0x000fe20000000014 */
[----:B---3--:R0:W3:Y:S04]  /*2ede0*/  @!P5 LDG.E.U8 R19, desc[UR22][R22.64] ;  /* 0x000000161613d981 */ /* 0x0080e8000c1e1100 */
[----:B----4-:R1:W4:Y:S01]  /*2edf0*/  @!P5 LDG.E.U8 R21, desc[UR22][R24.64] ;  /* 0x000000161815d981 */ /* 0x010322000c1e1100 */
[----:B0-----:R-:W-:Y:S02]  /*2ee00*/  @!P5 IMAD.MOV.U32 R22, RZ, RZ, R30 ;  /* 0x000000ffff16d224 */ /* 0x001fe400078e001e */
[----:B------:R-:W-:Y:S01]  /*2ee10*/  @!P5 IMAD.MOV.U32 R23, RZ, RZ, R31 ;  /* 0x000000ffff17d224 */ /* 0x000fe200078e001f */
[----:B------:R-:W3:Y:S04]  /*2ee20*/  LDL R30, [R1+0x2fc] ;  /* 0x0002fc00011e7983 */ /* 0x000ee80000100800 */
[----:B------:R-:W3:Y:S01]  /*2ee30*/  LDL R31, [R1+0x2f8] ;  /* 0x0002f800011f7983 */ /* 0x000ee20000100800 */
[----:B-1----:R-:W-:-:S02]  /*2ee40*/  @!P5 IMAD.MOV.U32 R24, RZ, RZ, R32 ;  /* 0x000000ffff18d224 */ /* 0x002fc400078e0020 */
[----:B------:R-:W-:Y:S01]  /*2ee50*/  @!P5 IMAD.MOV.U32 R25, RZ, RZ, R33 ;  /* 0x000000ffff19d224 */ /* 0x000fe200078e0021 */
[----:B------:R-:W4:Y:S04]  /*2ee60*/  LDL R32, [R1+0x30c] ;  /* 0x00030c0001207983 */ /* 0x000f280000100800 */
[----:B------:R-:W4:Y:S04]  /*2ee70*/  LDL R33, [R1+0x308] ;  /* 0x0003080001217983 */ /* 0x000f280000100800 */
[----:B------:R0:W4:Y:S02]  /*2ee80*/  @!P5 LDG.E.U8 R20, desc[UR22][R22.64] ;  /* 0x000000161614d981 */ /* 0x000124000c1e1100 */
[----:B0-----:R-:W-:-:S06]  /*2ee90*/  PRMT R23, RZ, 0x7610, R23 ;  /* 0x00007610ff177816 */ /* 0x001fcc0000000017 */
[----:B-----5:R0:W5:Y:S02]  /*2eea0*/  @!P5 LDG.E.U8 R23, desc[UR22][R26.64] ;  /* 0x000000161a17d981 */ /* 0x020164000c1e1100 */
[----:B0-----:R-:W-:Y:S02]  /*2eeb0*/  @!P5 IMAD.MOV.U32 R26, RZ, RZ, R34 ;  /* 0x000000ffff1ad224 */ /* 0x001fe400078e0022 */
[----:B------:R-:W-:Y:S01]  /*2eec0*/  @!P5 IMAD.MOV.U32 R27, RZ, RZ, R35 ;  /* 0x000000ffff1bd224 */ /* 0x000fe200078e0023 */
[----:B------:R-:W5:Y:S04]  /*2eed0*/  LDL R34, [R1+0x31c] ;  /* 0x00031c0001227983 */ /* 0x000f680000100800 */
[----:B------:R-:W5:Y:S01]  /*2eee0*/  LDL R35, [R1+0x318] ;  /* 0x0003180001237983 */ /* 0x000f620000100800 */
[----:B------:R-:W-:-:S06]  /*2eef0*/  PRMT R22, RZ, 0x7610, R22 ;  /* 0x00007610ff167816 */ /* 0x000fcc0000000016 */
[----:B------:R0:W5:Y:S02]  /*2ef00*/  @!P5 LDG.E.U8 R22, desc[UR22][R24.64] ;  /* 0x000000161816d981 */ /* 0x000164000c1e1100 */
[----:B0-----:R-:W-:Y:S02]  /*2ef10*/  PRMT R25, RZ, 0x7610, R25 ;  /* 0x00007610ff197816 */ /* 0x001fe40000000019 */
[----:B------:R-:W-:-:S06]  /*2ef20*/  PRMT R24, RZ, 0x7610, R24 ;  /* 0x00007610ff187816 */ /* 0x000fcc0000000018 */
[----:B------:R0:W5:Y:S02]  /*2ef30*/  @!P5 LDG.E.U8 R24, desc[UR22][R26.64] ;  /* 0x000000161a18d981 */ /* 0x000164000c1e1100 */
[----:B0-----:R-:W-:Y:S02]  /*2ef40*/  PRMT R26, RZ, 0x7610, R26 ;  /* 0x00007610ff1a7816 */ /* 0x001fe4000000001a */
        /* <DEDUP_REMOVED lines=134> */
[----:B------:R0:W2:Y:S04]  /*2f7b0*/  @!P5 LDG.E.U8 R58, desc[UR22][R60.64] ;  /* 0x000000163c3ad981 */ /* 0x0000a8000c1e1100 */
[----:B---3--:R4:W3:Y:S01]  /*2f7c0*/  @!P5 LDG.E.U8 R59, desc[UR22][R62.64] ;  /* 0x000000163e3bd981 */ /* 0x0088e2000c1e1100 */
[----:B0-----:R-:W-:Y:S01]  /*2f7d0*/  PRMT R61, RZ, 0x7610, R61 ;  /* 0x00007610ff3d7816 */ /* 0x001fe2000000003d */
[----:B----4-:R-:W-:-:S02]  /*2f7e0*/  @!P5 IMAD.MOV.U32 R62, RZ, RZ, R68 ;  /* 0x000000ffff3ed224 */ /* 0x010fc400078e0044 */
[----:B------:R-:W-:Y:S01]  /*2f7f0*/  @!P5 IMAD.MOV.U32 R63, RZ, RZ, R69 ;  /* 0x000000ffff3fd224 */ /* 0x000fe200078e0045 */
[----:B------:R-:W4:Y:S04]  /*2f800*/  LDL R68, [R1+0x42c] ;  /* 0x00042c0001447983 */ /* 0x000f280000100800 */
[----:B------:R-:W4:Y:S04]  /*2f810*/  LDL R69, [R1+0x428] ;  /* 0x0004280001457983 */ /* 0x000f280000100800 */
[----:B-----5:R0:W5:Y:S02]  /*2f820*/  @!P5 LDG.E.U8 R61, desc[UR22][R64.64] ;  /* 0x00000016403dd981 */ /* 0x020164000c1e1100 */
[----:B0-----:R-:W-:-:S02]  /*2f830*/  @!P5 IMAD.MOV.U32 R64, RZ, RZ, R70 ;  /* 0x000000ffff40d224 */ /* 0x001fc400078e0046 */
[----:B------:R-:W-:Y:S01]  /*2f840*/  @!P5 IMAD.MOV.U32 R65, RZ, RZ, R71 ;  /* 0x000000ffff41d224 */ /* 0x000fe200078e0047 */
[----:B------:R-:W3:Y:S04]  /*2f850*/  LDL R70, [R1+0x43c] ;  /* 0x00043c0001467983 */ /* 0x000ee80000100800 */
[----:B------:R-:W3:Y:S01]  /*2f860*/  LDL R71, [R1+0x438] ;  /* 0x0004380001477983 */ /* 0x000ee20000100800 */
        /* <DEDUP_REMOVED lines=12> */
[----:B------:R0:W5:Y:S04]  /*2f930*/  @!P5 LDG.E.U8 R64, desc[UR22][R66.64] ;  /* 0x000000164240d981 */ /* 0x000168000c1e1100 */
[----:B----4-:R1:W4:Y:S01]  /*2f940*/  @!P5 LDG.E.U8 R65, desc[UR22][R68.64] ;  /* 0x000000164441d981 */ /* 0x010322000c1e1100 */
[----:B0-----:R-:W-:Y:S01]  /*2f950*/  PRMT R67, RZ, 0x7610, R67 ;  /* 0x00007610ff437816 */ /* 0x001fe20000000043 */
[----:B-1----:R-:W-:-:S02]  /*2f960*/  @!P5 IMAD.MOV.U32 R68, RZ, RZ, R72 ;  /* 0x000000ffff44d224 */ /* 0x002fc400078e0048 */
[----:B------:R-:W-:Y:S01]  /*2f970*/  @!P5 IMAD.MOV.U32 R69, RZ, RZ, R73 ;  /* 0x000000ffff45d224 */ /* 0x000fe200078e0049 */
[----:B------:R-:W4:Y:S04]  /*2f980*/  LDL R72, [R1+0x44c] ;  /* 0x00044c0001487983 */ /* 0x000f280000100800 */
[----:B------:R-:W4:Y:S04]  /*2f990*/  LDL R73, [R1+0x448] ;  /* 0x0004480001497983 */ /* 0x000f280000100800 */
[----:B---3--:R0:W3:Y:S02]  /*2f9a0*/  @!P5 LDG.E.U8 R67, desc[UR22][R70.64] ;  /* 0x000000164643d981 */ /* 0x0080e4000c1e1100 */
[----:B0-----:R-:W-:-:S02]  /*2f9b0*/  @!P5 IMAD.MOV.U32 R70, RZ, RZ, R76 ;  /* 0x000000ffff46d224 */ /* 0x001fc400078e004c */
[----:B------:R-:W-:Y:S01]  /*2f9c0*/  @!P5 IMAD.MOV.U32 R71, RZ, RZ, R77 ;  /* 0x000000ffff47d224 */ /* 0x000fe200078e004d */
[----:B------:R-:W3:Y:S04]  /*2f9d0*/  LDL R76, [R1+0x46c] ;  /* 0x00046c00014c7983 */ /* 0x000ee80000100800 */
[----:B------:R-:W3:Y:S01]  /*2f9e0*/  LDL R77, [R1+0x468] ;  /* 0x00046800014d7983 */ /* 0x000ee20000100800 */
[----:B------:R-:W-:-:S06]  /*2f9f0*/  PRMT R66, RZ, 0x7610, R66 ;  /* 0x00007610ff427816 */ /* 0x000fcc0000000042 */
[----:B------:R0:W5:Y:S02]  /*2fa00*/  @!P5 LDG.E.U8 R66, desc[UR22][R68.64] ;  /* 0x000000164442d981 */ /* 0x000164000c1e1100 */
[----:B0-----:R-:W-:-:S06]  /*2fa10*/  PRMT R68, RZ, 0x7610, R68 ;  /* 0x00007610ff447816 */ /* 0x001fcc0000000044 */
[----:B------:R0:W5:Y:S02]  /*2fa20*/  @!P5 LDG.E.U8 R68, desc[UR22][R70.64] ;  /* 0x000000164644d981 */ /* 0x000164000c1e1100 */
[----:B0-----:R-:W-:Y:S02]  /*2fa30*/  PRMT R71, RZ, 0x7610, R71 ;  /* 0x00007610ff477816 */ /* 0x001fe40000000047 */
[----:B------:R-:W-:Y:S02]  /*2fa40*/  PRMT R69, RZ, 0x7610, R69 ;  /* 0x00007610ff457816 */ /* 0x000fe40000000045 */
[----:B------:R-:W-:Y:S02]  /*2fa50*/  PRMT R70, RZ, 0x7610, R70 ;  /* 0x00007610ff467816 */ /* 0x000fe40000000046 */
[----:B--2---:R0:W2:Y:S02]  /*2fa60*/  @!P5 LDG.E.U8 R71, desc[UR22][R74.64] ;  /* 0x000000164a47d981 */ /* 0x0040a4000c1e1100 */
[----:B0-----:R-:W-:-:S02]  /*2fa70*/  @!P5 IMAD.MOV.U32 R74, RZ, RZ, R78 ;  /* 0x000000ffff4ad224 */ /* 0x001fc400078e004e */
[----:B------:R-:W-:Y:S01]  /*2fa80*/  @!P5 IMAD.MOV.U32 R75, RZ, RZ, R79 ;  /* 0x000000ffff4bd224 */ /* 0x000fe200078e004f */
[----:B------:R-:W2:Y:S04]  /*2fa90*/  LDL R78, [R1+0x47c] ;  /* 0x00047c00014e7983 */ /* 0x000ea80000100800 */
[----:B------:R-:W2:Y:S04]  /*2faa0*/  LDL R79, [R1+0x478] ;  /* 0x00047800014f7983 */ /* 0x000ea80000100800 */
[----:B----4-:R0:W4:Y:S02]  /*2fab0*/  @!P5 LDG.E.U8 R69, desc[UR22][R72.64] ;  /* 0x000000164845d981 */ /* 0x010124000c1e1100 */
[----:B0-----:R-:W-:-:S02]  /*2fac0*/  @!P5 IMAD.MOV.U32 R72, RZ, RZ, R80 ;  /* 0x000000ffff48d224 */ /* 0x001fc400078e0050 */
[----:B------:R-:W-:Y:S01]  /*2fad0*/  @!P5 IMAD.MOV.U32 R73, RZ, RZ, R81 ;  /* 0x000000ffff49d224 */ /* 0x000fe200078e0051 */
[----:B------:R-:W4:Y:S04]  /*2fae0*/  LDL R80, [R1+0x494] ;  /* 0x0004940001507983 */ /* 0x000f280000100800 */
[----:B------:R-:W4:Y:S04]  /*2faf0*/  LDL R81, [R1+0x490] ;  /* 0x0004900001517983 */ /* 0x000f280000100800 */
[----:B------:R0:W4:Y:S02]  /*2fb00*/  @!P5 LDG.E.U8 R70, desc[UR22][R72.64] ;  /* 0x000000164846d981 */ /* 0x000124000c1e1100 */
[----:B0-----:R-:W-:-:S06]  /*2fb10*/  PRMT R73, RZ, 0x7610, R73 ;  /* 0x00007610ff497816 */ /* 0x001fcc0000000049 */
[----:B---3--:R0:W3:Y:S02]  /*2fb20*/  @!P5 LDG.E.U8 R73, desc[UR22][R76.64] ;  /* 0x000000164c49d981 */ /* 0x0080e4000c1e1100 */
[----:B0-----:R-:W-:Y:S02]  /*2fb30*/  @!P5 IMAD.MOV.U32 R76, RZ, RZ, R82 ;  /* 0x000000ffff4cd224 */ /* 0x001fe400078e0052 */
[----:B------:R-:W-:Y:S01]  /*2fb40*/  @!P5 IMAD.MOV.U32 R77, RZ, RZ, R83 ;  /* 0x000000ffff4dd224 */ /* 0x000fe200078e0053 */
[----:B------:R-:W3:Y:S04]  /*2fb50*/  LDL R82, [R1+0x4a4] ;  /* 0x0004a40001527983 */ /* 0x000ee80000100800 */
[----:B------:R-:W3:Y:S01]  /*2fb60*/  LDL R83, [R1+0x4a0] ;  /* 0x0004a00001537983 */ /* 0x000ee20000100800 */
[----:B------:R-:W-:-:S06]  /*2fb70*/  PRMT R72, RZ, 0x7610, R72 ;  /* 0x00007610ff487816 */ /* 0x000fcc0000000048 */
[----:B------:R0:W5:Y:S02]  /*2fb80*/  @!P5 LDG.E.U8 R72, desc[UR22][R74.64] ;  /* 0x000000164a48d981 */ /* 0x000164000c1e1100 */
[----:B0-----:R-:W-:Y:S02]  /*2fb90*/  PRMT R74, RZ, 0x7610, R74 ;  /* 0x00007610ff4a7816 */ /* 0x001fe4000000004a */
[----:B------:R-:W-:-:S04]  /*2fba0*/  PRMT R75, RZ, 0x7610, R75 ;  /* 0x00007610ff4b7816 */ /* 0x000fc8000000004b */
[----:B------:R0:W5:Y:S02]  /*2fbb0*/  @!P5 LDG.E.U8 R74, desc[UR22][R76.64] ;  /* 0x000000164c4ad981 */ /* 0x000164000c1e1100 */
[----:B0-----:R-:W-:Y:S02]  /*2fbc0*/  PRMT R76, RZ, 0x7610, R76 ;  /* 0x00007610ff4c7816 */ /* 0x001fe4000000004c */
[----:B------:R-:W-:Y:S01]  /*2fbd0*/  PRMT R77, RZ, 0x7610, R77 ;  /* 0x00007610ff4d7816 */ /* 0x000fe2000000004d */
[----:B--2---:R0:W2:Y:S02]  /*2fbe0*/  @!P5 LDG.E.U8 R75, desc[UR22][R78.64] ;  /* 0x000000164e4bd981 */ /* 0x0040a4000c1e1100 */
[----:B0-----:R-:W-:Y:S02]  /*2fbf0*/  @!P5 IMAD.MOV.U32 R78, RZ, RZ, R133 ;  /* 0x000000ffff4ed224 */ /* 0x001fe400078e0085 */
[----:B------:R-:W-:Y:S01]  /*2fc00*/  @!P5 IMAD.MOV.U32 R79, RZ, RZ, R134 ;  /* 0x000000ffff4fd224 */ /* 0x000fe200078e0086 */
[----:B------:R-:W2:Y:S04]  /*2fc10*/  LDL R133, [R1+0x4b4] ;  /* 0x0004b40001857983 */ /* 0x000ea80000100800 */
[----:B------:R0:W2:Y:S04]  /*2fc20*/  @!P5 LDG.E.U8 R76, desc[UR22][R78.64] ;  /* 0x000000164e4cd981 */ /* 0x0000a8000c1e1100 */
[----:B------:R-:W2:Y:S01]  /*2fc30*/  LDL R134, [R1+0x4b0] ;  /* 0x0004b00001867983 */ /* 0x000ea20000100800 */
[----:B0-----:R-:W-:-:S02]  /*2fc40*/  @!P5 IMAD.MOV.U32 R78, RZ, RZ, R131 ;  /* 0x000000ffff4ed224 */ /* 0x001fc400078e0083 */
[----:B------:R-:W-:Y:S01]  /*2fc50*/  @!P5 IMAD.MOV.U32 R79, RZ, RZ, R132 ;  /* 0x000000ffff4fd224 */ /* 0x000fe200078e0084 */
[----:B------:R-:W2:Y:S04]  /*2fc60*/  LDL R131, [R1+0x4bc] ;  /* 0x0004bc0001837983 */ /* 0x000ea80000100800 */
[----:B------:R0:W2:Y:S04]  /*2fc70*/  @!P5 LDG.E.U8 R77, desc[UR22][R78.64] ;  /* 0x000000164e4dd981 */ /* 0x0000a8000c1e1100 */
[----:B------:R-:W2:Y:S01]  /*2fc80*/  LDL R132, [R1+0x4b8] ;  /* 0x0004b80001847983 */ /* 0x000ea20000100800 */
[----:B0-----:R-:W-:-:S02]  /*2fc90*/  PRMT R78, RZ, 0x7610, R78 ;  /* 0x00007610ff4e7816 */ /* 0x001fc4000000004e */
[----:B------:R-:W-:-:S04]  /*2fca0*/  PRMT R79, RZ, 0x7610, R79 ;  /* 0x00007610ff4f7816 */ /* 0x000fc8000000004f */
[----:B----4-:R0:W4:Y:S02]  /*2fcb0*/  @!P5 LDG.E.U8 R78, desc[UR22][R80.64] ;  /* 0x00000016504ed981 */ /* 0x010124000c1e1100 */
[----:B0-----:R-:W-:Y:S02]  /*2fcc0*/  @!P5 IMAD.MOV.U32 R80, RZ, RZ, R129 ;  /* 0x000000ffff50d224 */ /* 0x001fe400078e0081 */
[----:B------:R-:W-:Y:S01]  /*2fcd0*/  @!P5 IMAD.MOV.U32 R81, RZ, RZ, R130 ;  /* 0x000000ffff51d224 */ /* 0x000fe200078e0082 */
[----:B------:R-:W2:Y:S04]  /*2fce0*/  LDL R129, [R1+0x4cc] ;  /* 0x0004cc0001817983 */ /* 0x000ea80000100800 */
[----:B------:R0:W2:Y:S04]  /*2fcf0*/  @!P5 LDG.E.U8 R79, desc[UR22][R80.64] ;  /* 0x00000016504fd981 */ /* 0x0000a8000c1e1100 */
[----:B------:R-:W2:Y:S01]  /*2fd00*/  LDL R130, [R1+0x4c8] ;  /* 0x0004c80001827983 */ /* 0x000ea20000100800 */
[----:B0-----:R-:W-:-:S06]  /*2fd10*/  PRMT R80, RZ, 0x7610, R80 ;  /* 0x00007610ff507816 */ /* 0x001fcc0000000050 */
[----:B---3--:R0:W3:Y:S04]  /*2fd20*/  @!P5 LDG.E.U8 R80, desc[UR22][R82.64] ;  /* 0x000000165250d981 */ /* 0x0080e8000c1e1100 */
[----:B------:R-:W0:Y:S04]  /*2fd30*/  LDL R82, [R1+0x4a8] ;  /* 0x0004a80001527983 */ /* 0x000e280000100800 */
[----:B------:R-:W0:Y:S01]  /*2fd40*/  LDL R83, [R1+0x4ac] ;  /* 0x0004ac0001537983 */ /* 0x000e220000100800 */
[----:B------:R-:W-:Y:S02]  /*2fd50*/  PRMT R81, RZ, 0x7610, R81 ;  /* 0x00007610ff517816 */ /* 0x000fe40000000051 */
[----:B------:R-:W-:-:S02]  /*2fd60*/  PRMT R85, RZ, 0x7610, R85 ;  /* 0x00007610ff557816 */ /* 0x000fc40000000055 */
[----:B0-----:R-:W-:-:S04]  /*2fd70*/  @!P5 LOP3.LUT R83, R83, R82, RZ, 0x3c, !PT ;  /* 0x000000525353d212 */ /* 0x001fc800078e3cff */
[----:B------:R-:W-:-:S04]  /*2fd80*/  @!P5 LOP3.LUT R82, R83, R82, RZ, 0x3c, !PT ;  /* 0x000000525352d212 */ /* 0x000fc800078e3cff */
[----:B------:R-:W-:-:S05]  /*2fd90*/  @!P5 LOP3.LUT R83, R83, R82, RZ, 0x3c, !PT ;  /* 0x000000525353d212 */ /* 0x000fca00078e3cff */
[----:B------:R2:W3:Y:S02]  /*2fda0*/  @!P5 LDG.E.U8 R81, desc[UR22][R82.64] ;  /* 0x000000165251d981 */ /* 0x0004e4000c1e1100 */
[----:B--2---:R-:W-:Y:S02]  /*2fdb0*/  @!P5 IMAD.MOV.U32 R82, RZ, RZ, R133 ;  /* 0x000000ffff52d224 */ /* 0x004fe400078e0085 */
[----:B------:R-:W-:Y:S01]  /*2fdc0*/  @!P5 IMAD.MOV.U32 R83, RZ, RZ, R134 ;  /* 0x000000ffff53d224 */ /* 0x000fe200078e0086 */
[----:B------:R-:W2:Y:S04]  /*2fdd0*/  LDL R133, [R1+0x4d4] ;  /* 0x0004d40001857983 */ /* 0x000ea80000100800 */
[----:B------:R-:W3:Y:S04]  /*2fde0*/  LDL R134, [R1+0x4d0] ;  /* 0x0004d00001867983 */ /* 0x000ee80000100800 */
[----:B------:R0:W4:Y:S02]  /*2fdf0*/  @!P5 LDG.E.U8 R85, desc[UR22][R82.64] ;  /* 0x000000165255d981 */ /* 0x000124000c1e1100 */
[----:B0-----:R-:W-:-:S02]  /*2fe00*/  @!P5 IMAD.MOV.U32 R82, RZ, RZ, R131 ;  /* 0x000000ffff52d224 */ /* 0x001fc400078e0083 */
[----:B------:R-:W-:Y:S01]  /*2fe10*/  @!P5 IMAD.MOV.U32 R83, RZ, RZ, R132 ;  /* 0x000000ffff53d224 */ /* 0x000fe200078e0084 */
[----:B------:R-:W4:Y:S04]  /*2fe20*/  LDL R131, [R1+0x4dc] ;  /* 0x0004dc0001837983 */ /* 0x000f280000100800 */
[----:B------:R-:W5:Y:S01]  /*2fe30*/  LDL R132, [R1+0x4d8] ;  /* 0x0004d80001847983 */ /* 0x000f620000100800 */
[----:B------:R-:W-:Y:S02]  /*2fe40*/  PRMT R87, RZ, 0x7610, R87 ;  /* 0x00007610ff577816 */ /* 0x000fe40000000057 */
[----:B------:R-:W-:-:S04]  /*2fe50*/  PRMT R89, RZ, 0x7610, R89 ;  /* 0x00007610ff597816 */ /* 0x000fc80000000059 */
[----:B------:R0:W5:Y:S01]  /*2fe60*/  @!P5 LDG.E.U8 R87, desc[UR22][R82.64] ;  /* 0x000000165257d981 */ /* 0x000162000c1e1100 */
[----:B------:R-:W-:Y:S01]  /*2fe70*/  PRMT R91, RZ, 0x7610, R91 ;  /* 0x00007610ff5b7816 */ /* 0x000fe2000000005b */
[----:B0-----:R-:W-:Y:S02]  /*2fe80*/  @!P5 IMAD.MOV.U32 R82, RZ, RZ, R135 ;  /* 0x000000ffff52d224 */ /* 0x001fe400078e0087 */
[----:B------:R-:W-:Y:S01]  /*2fe90*/  @!P5 IMAD.MOV.U32 R83, RZ, RZ, R136 ;  /* 0x000000ffff53d224 */ /* 0x000fe200078e0088 */
[----:B------:R-:W-:Y:S01]  /*2fea0*/  PRMT R92, RZ, 0x7610, R92 ;  /* 0x00007610ff5c7816 */ /* 0x000fe2000000005c */
[----:B------:R-:W5:Y:S04]  /*2feb0*/  LDL R136, [R1+0x4e8] ;  /* 0x0004e80001887983 */ /* 0x000f680000100800 */
[----:B------:R0:W5:Y:S01]  /*2fec0*/  @!P5 LDG.E.U8 R89, desc[UR22][R82.64] ;  /* 0x000000165259d981 */ /* 0x000162000c1e1100 */
[----:B------:R-:W-:-:S03]  /*2fed0*/  PRMT R93, RZ, 0x7610, R93 ;  /* 0x00007610ff5d7816 */ /* 0x000fc6000000005d */
[----:B------:R-:W5:Y:S01]  /*2fee0*/  LDL R135, [R1+0x4ec] ;  /* 0x0004ec0001877983 */ /* 0x000f620000100800 */
[----:B0-----:R-:W-:Y:S02]  /*2fef0*/  @!P5 IMAD.MOV.U32 R82, RZ, RZ, R129 ;  /* 0x000000ffff52d224 */ /* 0x001fe400078e0081 */
[----:B------:R-:W-:Y:S01]  /*2ff00*/  @!P5 IMAD.MOV.U32 R83, RZ, RZ, R130 ;  /* 0x000000ffff53d224 */ /* 0x000fe200078e0082 */
[----:B------:R-:W5:Y:S04]  /*2ff10*/  LDL R129, [R1+0x4f4] ;  /* 0x0004f40001817983 */ /* 0x000f680000100800 */
[----:B------:R2:W5:Y:S04]  /*2ff20*/  @!P5 LDG.E.U8 R91, desc[UR22][R82.64] ;  /* 0x00000016525bd981 */ /* 0x000568000c1e1100 */
[----:B------:R-:W5:Y:S01]  /*2ff30*/  LDL R130, [R1+0x4f0] ;  /* 0x0004f00001827983 */ /* 0x000f620000100800 */
[----:B--2---:R-:W-:-:S03]  /*2ff40*/  @!P5 IMAD.MOV.U32 R82, RZ, RZ, R133 ;  /* 0x000000ffff52d224 */ /* 0x004fc600078e0085 */
[----:B------:R-:W2:Y:S01]  /*2ff50*/  LDL R133, [R1+0x4fc] ;  /* 0x0004fc0001857983 */ /* 0x000ea20000100800 */
[----:B---3--:R-:W-:-:S03]  /*2ff60*/  @!P5 IMAD.MOV.U32 R83, RZ, RZ, R134 ;  /* 0x000000ffff53d224 */ /* 0x008fc600078e0086 */
[----:B------:R-:W3:Y:S04]  /*2ff70*/  LDL R134, [R1+0x4f8] ;  /* 0x0004f80001867983 */ /* 0x000ee80000100800 */
[----:B------:R4:W2:Y:S02]  /*2ff80*/  @!P5 LDG.E.U8 R92, desc[UR22][R82.64] ;  /* 0x00000016525cd981 */ /* 0x0008a4000c1e1100 */
[----:B----4-:R-:W-:Y:S02]  /*2ff90*/  @!P5 IMAD.MOV.U32 R82, RZ, RZ, R131 ;  /* 0x000000ffff52d224 */ /* 0x010fe400078e0083 */
[----:B------:R-:W4:Y:S01]  /*2ffa0*/  LDL R131, [R1+0x504] ;  /* 0x0005040001837983 */ /* 0x000f220000100800 */
[----:B-----5:R-:W-:-:S03]  /*2ffb0*/  @!P5 IMAD.MOV.U32 R83, RZ, RZ, R132 ;  /* 0x000000ffff53d224 */ /* 0x020fc600078e0084 */
[----:B------:R-:W5:Y:S04]  /*2ffc0*/  LDL R132, [R1+0x500] ;  /* 0x0005000001847983 */ /* 0x000f680000100800 */
[----:B------:R0:W2:Y:S04]  /*2ffd0*/  @!P5 LDG.E.U8 R93, desc[UR22][R82.64] ;  /* 0x00000016525dd981 */ /* 0x0000a8000c1e1100 */
[----:B------:R-:W0:Y:S04]  /*2ffe0*/  LDL R82, [R1+0x4e0] ;  /* 0x0004e00001527983 */ /* 0x000e280000100800 */
[----:B------:R-:W0:Y:S01]  /*2fff0*/  LDL R83, [R1+0x4e4] ;  /* 0x0004e40001537983 */ /* 0x000e220000100800 */
[----:B------:R-:W-:-:S02]  /*30000*/  PRMT R94, RZ, 0x7610, R94 ;  /* 0x00007610ff5e7816 */ /* 0x000fc4000000005e */
[----:B------:R-:W-:Y:S02]  /*30010*/  PRMT R95, RZ, 0x7610, R95 ;  /* 0x00007610ff5f7816 */ /* 0x000fe4000000005f */
[----:B------:R-:W-:Y:S02]  /*30020*/  PRMT R96, RZ, 0x7610, R96 ;  /* 0x00007610ff607816 */ /* 0x000fe40000000060 */
[----:B------:R-:W-:Y:S02]  /*30030*/  PRMT R97, RZ, 0x7610, R97 ;  /* 0x00007610ff617816 */ /* 0x000fe40000000061 */
[----:B------:R-:W-:Y:S02]  /*30040*/  PRMT R98, RZ, 0x7610, R98 ;  /* 0x00007610ff627816 */ /* 0x000fe40000000062 */
[----:B0-----:R-:W-:-:S04]  /*30050*/  @!P5 LOP3.LUT R83, R83, R82, RZ, 0x3c, !PT ;  /* 0x000000525353d212 */ /* 0x001fc800078e3cff */
[----:B------:R-:W-:-:S04]  /*30060*/  @!P5 LOP3.LUT R82, R83, R82, RZ, 0x3c, !PT ;  /* 0x000000525352d212 */ /* 0x000fc800078e3cff */
[----:B------:R-:W-:-:S05]  /*30070*/  @!P5 LOP3.LUT R83, R83, R82, RZ, 0x3c, !PT ;  /* 0x000000525353d212 */ /* 0x000fca00078e3cff */
[----:B------:R0:W5:Y:S02]  /*30080*/  @!P5 LDG.E.U8 R94, desc[UR22][R82.64] ;  /* 0x00000016525ed981 */ /* 0x000164000c1e1100 */
[----:B0-----:R-:W-:Y:S02]  /*30090*/  @!P5 IMAD.MOV.U32 R82, RZ, RZ, R135 ;  /* 0x000000ffff52d224 */ /* 0x001fe400078e0087 */
[----:B------:R-:W-:Y:S01]  /*300a0*/  @!P5 IMAD.MOV.U32 R83, RZ, RZ, R136 ;  /* 0x000000ffff53d224 */ /* 0x000fe200078e0088 */
[----:B------:R-:W5:Y:S04]  /*300b0*/  LDL R135, [R1+0x524] ;  /* 0x0005240001877983 */ /* 0x000f680000100800 */
[----:B------:R0:W5:Y:S04]  /*300c0*/  @!P5 LDG.E.U8 R95, desc[UR22][R82.64] ;  /* 0x00000016525fd981 */ /* 0x000168000c1e1100 */
[----:B------:R-:W5:Y:S01]  /*300d0*/  LDL R136, [R1+0x520] ;  /* 0x0005200001887983 */ /* 0x000f620000100800 */
[----:B0-----:R-:W-:-:S02]  /*300e0*/  @!P5 IMAD.MOV.U32 R82, RZ, RZ, R129 ;  /* 0x000000ffff52d224 */ /* 0x001fc400078e0081 */
[----:B------:R-:W-:Y:S01]  /*300f0*/  @!P5 IMAD.MOV.U32 R83, RZ, RZ, R130 ;  /* 0x000000ffff53d224 */ /* 0x000fe200078e0082 */
[----:B------:R-:W5:Y:S04]  /*30100*/  LDL R129, [R1+0x514] ;  /* 0x0005140001817983 */ /* 0x000f680000100800 */
[----:B------:R2:W5:Y:S04]  /*30110*/  @!P5 LDG.E.U8 R96, desc[UR22][R82.64] ;  /* 0x000000165260d981 */ /* 0x000568000c1e1100 */
[----:B------:R-:W5:Y:S01]  /*30120*/  LDL R130, [R1+0x510] ;  /* 0x0005100001827983 */ /* 0x000f620000100800 */
[----:B--2---:R-:W-:-:S02]  /*30130*/  @!P5 IMAD.MOV.U32 R82, RZ, RZ, R133 ;  /* 0x000000ffff52d224 */ /* 0x004fc400078e0085 */
[----:B---3--:R-:W-:Y:S01]  /*30140*/  @!P5 IMAD.MOV.U32 R83, RZ, RZ, R134 ;  /* 0x000000ffff53d224 */ /* 0x008fe200078e0086 */
[----:B------:R-:W2:Y:S04]  /*30150*/  LDL R133, [R1+0x51c] ;  /* 0x00051c0001857983 */ /* 0x000ea80000100800 */
[----:B------:R4:W3:Y:S04]  /*30160*/  @!P5 LDG.E.U8 R97, desc[UR22][R82.64] ;  /* 0x000000165261d981 */ /* 0x0008e8000c1e1100 */
[----:B------:R-:W2:Y:S01]  /*30170*/  LDL R134, [R1+0x518] ;  /* 0x0005180001867983 */ /* 0x000ea20000100800 */
[----:B----4-:R-:W-:-:S02]  /*30180*/  @!P5 IMAD.MOV.U32 R82, RZ, RZ, R131 ;  /* 0x000000ffff52d224 */ /* 0x010fc400078e0083 */
[----:B-----5:R-:W-:Y:S01]  /*30190*/  @!P5 IMAD.MOV.U32 R83, RZ, RZ, R132 ;  /* 0x000000ffff53d224 */ /* 0x020fe200078e0084 */
[----:B------:R-:W-:Y:S01]  /*301a0*/  PRMT R99, RZ, 0x7610, R99 ;  /* 0x00007610ff637816 */ /* 0x000fe20000000063 */
[----:B------:R-:W4:Y:S04]  /*301b0*/  LDL R132, [R1+0x528] ;  /* 0x0005280001847983 */ /* 0x000f280000100800 */
[----:B------:R0:W5:Y:S04]  /*301c0*/  @!P5 LDG.E.U8 R98, desc[UR22][R82.64] ;  /* 0x000000165262d981 */ /* 0x000168000c1e1100 */
[----:B------:R-:W2:Y:S04]  /*301d0*/  LDL R131, [R1+0x52c] ;  /* 0x00052c0001837983 */ /* 0x000ea80000100800 */
[----:B------:R-:W0:Y:S04]  /*301e0*/  LDL R82, [R1+0x508] ;  /* 0x0005080001527983 */ /* 0x000e280000100800 */
[----:B------:R-:W0:Y:S01]  /*301f0*/  LDL R83, [R1+0x50c] ;  /* 0x00050c0001537983 */ /* 0x000e220000100800 */
[----:B------:R-:W-:-:S02]  /*30200*/  PRMT R100, RZ, 0x7610, R100 ;  /* 0x00007610ff647816 */ /* 0x000fc40000000064 */
[----:B------:R-:W-:Y:S02]  /*30210*/  PRMT R101, RZ, 0x7610, R101 ;  /* 0x00007610ff657816 */ /* 0x000fe40000000065 */
[----:B0-----:R-:W-:-:S04]  /*30220*/  @!P5 LOP3.LUT R83, R83, R82, RZ, 0x3c, !PT ;  /* 0x000000525353d212 */ /* 0x001fc800078e3cff */
[----:B------:R-:W-:-:S04]  /*30230*/  @!P5 LOP3.LUT R82, R83, R82, RZ, 0x3c, !PT ;  /* 0x000000525352d212 */ /* 0x000fc800078e3cff */
[----:B------:R-:W-:-:S05]  /*30240*/  @!P5 LOP3.LUT R83, R83, R82, RZ, 0x3c, !PT ;  /* 0x000000525353d212 */ /* 0x000fca00078e3cff */
[----:B------:R0:W3:Y:S02]  /*30250*/  @!P5 LDG.E.U8 R99, desc[UR22][R82.64] ;  /* 0x000000165263d981 */ /* 0x0000e4000c1e1100 */
[----:B0-----:R-:W-:Y:S02]  /*30260*/  @!P5 IMAD.MOV.U32 R82, RZ, RZ, R129 ;  /* 0x000000ffff52d224 */ /* 0x001fe400078e0081 */
[----:B------:R-:W-:Y:S01]  /*30270*/  @!P5 IMAD.MOV.U32 R83, RZ, RZ, R130 ;  /* 0x000000ffff53d224 */ /* 0x000fe200078e0082 */
[----:B------:R-:W3:Y:S04]  /*30280*/  LDL R129, [R1+0x534] ;  /* 0x0005340001817983 */ /* 0x000ee80000100800 */
[----:B------:R-:W5:Y:S04]  /*30290*/  LDL R130, [R1+0x530] ;  /* 0x0005300001827983 */ /* 0x000f680000100800 */
[----:B------:R2:W5:Y:S02]  /*302a0*/  @!P5 LDG.E.U8 R100, desc[UR22][R82.64] ;  /* 0x000000165264d981 */ /* 0x000564000c1e1100 */
[----:B--2---:R-:W-:-:S02]  /*302b0*/  @!P5 IMAD.MOV.U32 R82, RZ, RZ, R133 ;  /* 0x000000ffff52d224 */ /* 0x004fc400078e0085 */
[----:B------:R-:W-:Y:S01]  /*302c0*/  @!P5 IMAD.MOV.U32 R83, RZ, RZ, R134 ;  /* 0x000000ffff53d224 */ /* 0x000fe200078e0086 */
[----:B------:R-:W2:Y:S04]  /*302d0*/  LDL R133, [R1+0x53c] ;  /* 0x00053c0001857983 */ /* 0x000ea80000100800 */
[----:B------:R-:W2:Y:S01]  /*302e0*/  LDL R134, [R1+0x538] ;  /* 0x0005380001867983 */ /* 0x000ea20000100800 */
[----:B------:R-:W-:-:S03]  /*302f0*/  PRMT R102, RZ, 0x7610, R102 ;  /* 0x00007610ff667816 */ /* 0x000fc60000000066 */
[----:B------:R0:W2:Y:S01]  /*30300*/  @!P5 LDG.E.U8 R101, desc[UR22][R82.64] ;  /* 0x000000165265d981 */ /* 0x0000a2000c1e1100 */
[----:B------:R-:W-:Y:S01]  /*30310*/  PRMT R103, RZ, 0x7610, R103 ;  /* 0x00007610ff677816 */ /* 0x000fe20000000067 */
[----:B0-----:R-:W-:Y:S02]  /*30320*/  @!P5 IMAD.MOV.U32 R82, RZ, RZ, R135 ;  /* 0x000000ffff52d224 */ /* 0x001fe400078e0087 */
[----:B------:R-:W-:Y:S01]  /*30330*/  @!P5 IMAD.MOV.U32 R83, RZ, RZ, R136 ;  /* 0x000000ffff53d224 */ /* 0x000fe200078e0088 */
[----:B------:R-:W-:Y:S01]  /*30340*/  PRMT R104, RZ, 0x7610, R104 ;  /* 0x00007610ff687816 */ /* 0x000fe20000000068 */
[----:B------:R-:W2:Y:S04]  /*30350*/  LDL R136, [R1+0x548] ;  /* 0x0005480001887983 */ /* 0x000ea80000100800 */
[----:B------:R0:W2:Y:S01]  /*30360*/  @!P5 LDG.E.U8 R102, desc[UR22][R82.64] ;  /* 0x000000165266d981 */ /* 0x0000a2000c1e1100 */
[----:B------:R-:W-:-:S03]  /*30370*/  PRMT R105, RZ, 0x7610, R105 ;  /* 0x00007610ff697816 */ /* 0x000fc60000000069 */
[----:B------:R-:W2:Y:S01]  /*30380*/  LDL R135, [R1+0x54c] ;  /* 0x00054c0001877983 */ /* 0x000ea20000100800 */
[----:B0-----:R-:W-:Y:S02]  /*30390*/  @!P5 IMAD.MOV.U32 R82, RZ, RZ, R131 ;  /* 0x000000ffff52d224 */ /* 0x001fe400078e0083 */
[----:B----4-:R-:W-:Y:S01]  /*303a0*/  @!P5 IMAD.MOV.U32 R83, RZ, RZ, R132 ;  /* 0x000000ffff53d224 */ /* 0x010fe200078e0084 */
[----:B------:R-:W4:Y:S04]  /*303b0*/  LDL R131, [R1+0x55c] ;  /* 0x00055c0001837983 */ /* 0x000f280000100800 */
[----:B------:R3:W4:Y:S04]  /*303c0*/  @!P5 LDG.E.U8 R103, desc[UR22][R82.64] ;  /* 0x000000165267d981 */ /* 0x000728000c1e1100 */
[----:B------:R-:W4:Y:S01]  /*303d0*/  LDL R132, [R1+0x558] ;  /* 0x0005580001847983 */ /* 0x000f220000100800 */
[----:B---3--:R-:W-:-:S03]  /*303e0*/  @!P5 IMAD.MOV.U32 R82, RZ, RZ, R129 ;  /* 0x000000ffff52d224 */ /* 0x008fc600078e0081 */
[----:B------:R-:W3:Y:S01]  /*303f0*/  LDL R129, [R1+0x57c] ;  /* 0x00057c0001817983 */ /* 0x000ee20000100800 */
[----:B-----5:R-:W-:-:S03]  /*30400*/  @!P5 IMAD.MOV.U32 R83, RZ, RZ, R130 ;  /* 0x000000ffff53d224 */ /* 0x020fc600078e0082 */
[----:B------:R-:W5:Y:S04]  /*30410*/  LDL R130, [R1+0x578] ;  /* 0x0005780001827983 */ /* 0x000f680000100800 */
[----:B------:R2:W3:Y:S02]  /*30420*/  @!P5 LDG.E.U8 R104, desc[UR22][R82.64] ;  /* 0x000000165268d981 */ /* 0x0004e4000c1e1100 */
[----:B--2---:R-:W-:Y:S02]  /*30430*/  @!P5 IMAD.MOV.U32 R82, RZ, RZ, R133 ;  /* 0x000000ffff52d224 */ /* 0x004fe400078e0085 */
[----:B------:R-:W2:Y:S01]  /*30440*/  LDL R133, [R1+0x59c] ;  /* 0x00059c0001857983 */ /* 0x000ea20000100800 */
[----:B------:R-:W-:-:S03]  /*30450*/  @!P5 IMAD.MOV.U32 R83, RZ, RZ, R134 ;  /* 0x000000ffff53d224 */ /* 0x000fc600078e0086 */
[----:B------:R-:W2:Y:S04]  /*30460*/  LDL R134, [R1+0x598] ;  /* 0x0005980001867983 */ /* 0x000ea80000100800 */
        /* <DEDUP_REMOVED lines=11> */
[----:B------:R0:W2:Y:S02]  /*30520*/  @!P5 LDG.E.U8 R106, desc[UR22][R82.64] ;  /* 0x00000016526ad981 */ /* 0x0000a4000c1e1100 */
[----:B0-----:R-:W-:Y:S02]  /*30530*/  @!P5 IMAD.MOV.U32 R82, RZ, RZ, R135 ;  /* 0x000000ffff52d224 */ /* 0x001fe400078e0087 */
[----:B------:R-:W-:Y:S01]  /*30540*/  @!P5 IMAD.MOV.U32 R83, RZ, RZ, R136 ;  /* 0x000000ffff53d224 */ /* 0x000fe200078e0088 */
[----:B------:R-:W2:Y:S04]  /*30550*/  LDL R135, [R1+0x584] ;  /* 0x0005840001877983 */ /* 0x000ea80000100800 */
[----:B------:R4:W2:Y:S04]  /*30560*/  @!P5 LDG.E.U8 R107, desc[UR22][R82.64] ;  /* 0x00000016526bd981 */ /* 0x0008a8000c1e1100 */
[----:B------:R-:W2:Y:S01]  /*30570*/  LDL R136, [R1+0x580] ;  /* 0x0005800001887983 */ /* 0x000ea20000100800 */
[----:B----4-:R-:W-:-:S02]  /*30580*/  @!P5 IMAD.MOV.U32 R82, RZ, RZ, R131 ;  /* 0x000000ffff52d224 */ /* 0x010fc400078e0083 */
[----:B------:R-:W-:Y:S01]  /*30590*/  @!P5 IMAD.MOV.U32 R83, RZ, RZ, R132 ;  /* 0x000000ffff53d224 */ /* 0x000fe200078e0084 */
[----:B------:R-:W4:Y:S04]  /*305a0*/  LDL R131, [R1+0x5cc] ;  /* 0x0005cc0001837983 */ /* 0x000f280000100800 */
[----:B------:R3:W4:Y:S04]  /*305b0*/  @!P5 LDG.E.U8 R108, desc[UR22][R82.64] ;  /* 0x00000016526cd981 */ /* 0x000728000c1e1100 */
[----:B------:R-:W4:Y:S01]  /*305c0*/  LDL R132, [R1+0x5c8] ;  /* 0x0005c80001847983 */ /* 0x000f220000100800 */
[----:B---3--:R-:W-:-:S02]  /*305d0*/  @!P5 IMAD.MOV.U32 R82, RZ, RZ, R129 ;  /* 0x000000ffff52d224 */ /* 0x008fc400078e0081 */
[----:B-----5:R-:W-:Y:S01]  /*305e0*/  @!P5 IMAD.MOV.U32 R83, RZ, RZ, R130 ;  /* 0x000000ffff53d224 */ /* 0x020fe200078e0082 */
[----:B------:R-:W3:Y:S04]  /*305f0*/  LDL R129, [R1+0x564] ;  /* 0x0005640001817983 */ /* 0x000ee80000100800 */
[----:B------:R2:W5:Y:S04]  /*30600*/  @!P5 LDG.E.U8 R109, desc[UR22][R82.64] ;  /* 0x00000016526dd981 */ /* 0x000568000c1e1100 */
[----:B------:R-:W3:Y:S01]  /*30610*/  LDL R130, [R1+0x560] ;  /* 0x0005600001827983 */ /* 0x000ee20000100800 */
[----:B--2---:R-:W-:-:S02]  /*30620*/  @!P5 IMAD.MOV.U32 R82, RZ, RZ, R133 ;  /* 0x000000ffff52d224 */ /* 0x004fc400078e0085 */
[----:B------:R-:W-:Y:S01]  /*30630*/  @!P5 IMAD.MOV.U32 R83, RZ, RZ, R134 ;  /* 0x000000ffff53d224 */ /* 0x000fe200078e0086 */
[----:B------:R-:W-:Y:S01]  /*30640*/  PRMT R111, RZ, 0x7610, R111 ;  /* 0x00007610ff6f7816 */ /* 0x000fe2000000006f */
[----:B------:R-:W2:Y:S04]  /*30650*/  LDL R134, [R1+0x5a0] ;  /* 0x0005a00001867983 */ /* 0x000ea80000100800 */
[----:B------:R0:W2:Y:S04]  /*30660*/  @!P5 LDG.E.U8 R110, desc[UR22][R82.64] ;  /* 0x00000016526ed981 */ /* 0x0000a8000c1e1100 */
        /* <DEDUP_REMOVED lines=8> */
[----:B------:R4:W5:Y:S02]  /*306f0*/  @!P5 LDG.E.U8 R111, desc[UR22][R82.64] ;  /* 0x00000016526fd981 */ /* 0x000964000c1e1100 */
[----:B----4-:R-:W-:Y:S02]  /*30700*/  @!P5 IMAD.MOV.U32 R82, RZ, RZ, R131 ;  /* 0x000000ffff52d224 */ /* 0x010fe400078e0083 */
[----:B------:R-:W-:Y:S01]  /*30710*/  @!P5 IMAD.MOV.U32 R83, RZ, RZ, R132 ;  /* 0x000000ffff53d224 */ /* 0x000fe200078e0084 */
[----:B------:R-:W4:Y:S04]  /*30720*/  LDL R131, [R1+0x5bc] ;  /* 0x0005bc0001837983 */ /* 0x000f280000100800 */
[----:B------:R-:W5:Y:S04]  /*30730*/  LDL R132, [R1+0x5b8] ;  /* 0x0005b80001847983 */ /* 0x000f680000100800 */
[----:B------:R3:W5:Y:S02]  /*30740*/  @!P5 LDG.E.U8 R112, desc[UR22][R82.64] ;  /* 0x000000165270d981 */ /* 0x000764000c1e1100 */
[----:B---3--:R-:W-:-:S02]  /*30750*/  @!P5 IMAD.MOV.U32 R82, RZ, RZ, R129 ;  /* 0x000000ffff52d224 */ /* 0x008fc400078e0081 */
[----:B------:R-:W-:Y:S01]  /*30760*/  @!P5 IMAD.MOV.U32 R83, RZ, RZ, R130 ;  /* 0x000000ffff53d224 */ /* 0x000fe200078e0082 */
[----:B------:R-:W3:Y:S04]  /*30770*/  LDL R129, [R1+0x5d4] ;  /* 0x0005d40001817983 */ /* 0x000ee80000100800 */
[----:B------:R-:W3:Y:S01]  /*30780*/  LDL R130, [R1+0x5d0] ;  /* 0x0005d00001827983 */ /* 0x000ee20000100800 */
[----:B------:R-:W-:-:S03]  /*30790*/  PRMT R114, RZ, 0x7610, R114 ;  /* 0x00007610ff727816 */ /* 0x000fc60000000072 */
[----:B------:R0:W3:Y:S01]  /*307a0*/  @!P5 LDG.E.U8 R113, desc[UR22][R82.64] ;  /* 0x000000165271d981 */ /* 0x0000e2000c1e1100 */
[----:B------:R-:W-:Y:S01]  /*307b0*/  PRMT R115, RZ, 0x7610, R115 ;  /* 0x00007610ff737816 */ /* 0x000fe20000000073 */
[----:B0-----:R-:W-:Y:S02]  /*307c0*/  @!P5 IMAD.MOV.U32 R82, RZ, RZ, R135 ;  /* 0x000000ffff52d224 */ /* 0x001fe400078e0087 */
[----:B------:R-:W-:Y:S01]  /*307d0*/  @!P5 IMAD.MOV.U32 R83, RZ, RZ, R136 ;  /* 0x000000ffff53d224 */ /* 0x000fe200078e0088 */
[----:B------:R-:W-:Y:S01]  /*307e0*/  PRMT R116, RZ, 0x7610, R116 ;  /* 0x00007610ff747816 */ /* 0x000fe20000000074 */
[----:B------:R-:W3:Y:S04]  /*307f0*/  LDL R136, [R1+0x588] ;  /* 0x0005880001887983 */ /* 0x000ee80000100800 */
[----:B------:R2:W3:Y:S01]  /*30800*/  @!P5 LDG.E.U8 R114, desc[UR22][R82.64] ;  /* 0x000000165272d981 */ /* 0x0004e2000c1e1100 */
[----:B------:R-:W-:-:S03]  /*30810*/  PRMT R117, RZ, 0x7610, R117 ;  /* 0x00007610ff757816 */ /* 0x000fc60000000075 */
[----:B------:R-:W3:Y:S01]  /*30820*/  LDL R135, [R1+0x58c] ;  /* 0x00058c0001877983 */ /* 0x000ee20000100800 */
[----:B--2---:R-:W-:Y:S02]  /*30830*/  @!P5 IMAD.MOV.U32 R82, RZ, RZ, R133 ;  /* 0x000000ffff52d224 */ /* 0x004fe400078e0085 */
[----:B------:R-:W-:Y:S01]  /*30840*/  @!P5 IMAD.MOV.U32 R83, RZ, RZ, R134 ;  /* 0x000000ffff53d224 */ /* 0x000fe200078e0086 */
[----:B------:R-:W2:Y:S04]  /*30850*/  LDL R133, [R1+0x5ac] ;  /* 0x0005ac0001857983 */ /* 0x000ea80000100800 */
[----:B------:R4:W2:Y:S04]  /*30860*/  @!P5 LDG.E.U8 R115, desc[UR22][R82.64] ;  /* 0x000000165273d981 */ /* 0x0008a8000c1e1100 */
[----:B------:R-:W2:Y:S01]  /*30870*/  LDL R134, [R1+0x5a8] ;  /* 0x0005a80001867983 */ /* 0x000ea20000100800 */
[----:B----4-:R-:W-:-:S03]  /*30880*/  @!P5 IMAD.MOV.U32 R82, RZ, RZ, R131 ;  /* 0x000000ffff52d224 */ /* 0x010fc600078e0083 */
[----:B------:R-:W4:Y:S01]  /*30890*/  LDL R131, [R1+0x5c4] ;  /* 0x0005c40001837983 */ /* 0x000f220000100800 */
[----:B-----5:R-:W-:-:S03]  /*308a0*/  @!P5 IMAD.MOV.U32 R83, RZ, RZ, R132 ;  /* 0x000000ffff53d224 */ /* 0x020fc600078e0084 */
[----:B------:R-:W5:Y:S04]  /*308b0*/  LDL R132, [R1+0x5c0] ;  /* 0x0005c00001847983 */ /* 0x000f680000100800 */
[----:B------:R3:W2:Y:S02]  /*308c0*/  @!P5 LDG.E.U8 R116, desc[UR22][R82.64] ;  /* 0x000000165274d981 */ /* 0x0006a4000c1e1100 */
[----:B---3--:R-:W-:Y:S02]  /*308d0*/  @!P5 IMAD.MOV.U32 R82, RZ, RZ, R129 ;  /* 0x000000ffff52d224 */ /* 0x008fe400078e0081 */
[----:B------:R-:W3:Y:S01]  /*308e0*/  LDL R129, [R1+0x220] ;  /* 0x0002200001817983 */ /* 0x000ee20000100800 */
        /* <DEDUP_REMOVED lines=13> */
[----:B------:R0:W3:Y:S02]  /*309c0*/  @!P5 LDG.E.U8 R118, desc[UR22][R82.64] ;  /* 0x000000165276d981 */ /* 0x0000e4000c1e1100 */
[----:B0-----:R-:W-:Y:S02]  /*309d0*/  @!P5 IMAD.MOV.U32 R82, RZ, RZ, R135 ;  /* 0x000000ffff52d224 */ /* 0x001fe400078e0087 */
[----:B------:R-:W-:Y:S01]  /*309e0*/  @!P5 IMAD.MOV.U32 R83, RZ, RZ, R136 ;  /* 0x000000ffff53d224 */ /* 0x000fe200078e0088 */
[----:B------:R-:W-:Y:S01]  /*309f0*/  PRMT R123, RZ, 0x7610, R123 ;  /* 0x00007610ff7b7816 */ /* 0x000fe2000000007b */
[----:B------:R-:W3:Y:S04]  /*30a00*/  LDL R136, [R1+0x590] ;  /* 0x0005900001887983 */ /* 0x000ee80000100800 */
[----:B------:R2:W3:Y:S04]  /*30a10*/  @!P5 LDG.E.U8 R119, desc[UR22][R82.64] ;  /* 0x000000165277d981 */ /* 0x0004e8000c1e1100 */
[----:B------:R-:W3:Y:S01]  /*30a20*/  LDL R135, [R1+0x594] ;  /* 0x0005940001877983 */ /* 0x000ee20000100800 */
[----:B--2---:R-:W-:-:S02]  /*30a30*/  @!P5 IMAD.MOV.U32 R82, RZ, RZ, R133 ;  /* 0x000000ffff52d224 */ /* 0x004fc400078e0085 */
[----:B------:R-:W-:Y:S01]  /*30a40*/  @!P5 IMAD.MOV.U32 R83, RZ, RZ, R134 ;  /* 0x000000ffff53d224 */ /* 0x000fe200078e0086 */
[----:B------:R-:W2:Y:S04]  /*30a50*/  LDL R133, [R1+0x208] ;  /* 0x0002080001857983 */ /* 0x000ea80000100800 */
[----:B------:R4:W2:Y:S04]  /*30a60*/  @!P5 LDG.E.U8 R120, desc[UR22][R82.64] ;  /* 0x000000165278d981 */ /* 0x0008a8000c1e1100 */
[----:B------:R-:W2:Y:S01]  /*30a70*/  LDL R134, [R1+0x204] ;  /* 0x0002040001867983 */ /* 0x000ea20000100800 */
[----:B----4-:R-:W-:-:S02]  /*30a80*/  @!P5 IMAD.MOV.U32 R82, RZ, RZ, R131 ;  /* 0x000000ffff52d224 */ /* 0x010fc400078e0083 */
[----:B-----5:R-:W-:Y:S01]  /*30a90*/  @!P5 IMAD.MOV.U32 R83, RZ, RZ, R132 ;  /* 0x000000ffff53d224 */ /* 0x020fe200078e0084 */
[----:B------:R-:W4:Y:S04]  /*30aa0*/  LDL R131, [R1+0x218] ;  /* 0x0002180001837983 */ /* 0x000f280000100800 */
[----:B------:R3:W5:Y:S04]  /*30ab0*/  @!P5 LDG.E.U8 R121, desc[UR22][R82.64] ;  /* 0x000000165279d981 */ /* 0x000768000c1e1100 */
[----:B------:R-:W2:Y:S01]  /*30ac0*/  LDL R132, [R1+0x20c] ;  /* 0x00020c0001847983 */ /* 0x000ea20000100800 */
[----:B---3--:R-:W-:-:S02]  /*30ad0*/  @!P5 IMAD.MOV.U32 R82, RZ, RZ, R129 ;  /* 0x000000ffff52d224 */ /* 0x008fc400078e0081 */
[----:B------:R-:W-:Y:S01]  /*30ae0*/  @!P5 IMAD.MOV.U32 R83, RZ, RZ, R130 ;  /* 0x000000ffff53d224 */ /* 0x000fe200078e0082 */
[----:B------:R-:W3:Y:S04]  /*30af0*/  LDL R129, [R1+0x214] ;  /* 0x0002140001817983 */ /* 0x000ee80000100800 */
[----:B------:R0:W2:Y:S04]  /*30b00*/  @!P5 LDG.E.U8 R122, desc[UR22][R82.64] ;  /* 0x00000016527ad981 */ /* 0x0000a8000c1e1100 */
[----:B------:R-:W2:Y:S04]  /*30b10*/  LDL R130, [R1+0x210] ;  /* 0x0002100001827983 */ /* 0x000ea80000100800 */
        /* <DEDUP_REMOVED lines=9> */
[----:B------:R-:W-:-:S02]  /*30bb0*/  PRMT R125, RZ, 0x7610, R125 ;  /* 0x00007610ff7d7816 */ /* 0x000fc4000000007d */
        /* <DEDUP_REMOVED lines=8> */
[----:B------:R-:W-:-:S05]  /*30c40*/  @!P5 IMAD.MOV.U32 R83, RZ, RZ, R136 ;  /* 0x000000ffff53d224 */ /* 0x000fca00078e0088 */
[----:B------:R2:W5:Y:S02]  /*30c50*/  @!P5 LDG.E.U8 R125, desc[UR22][R82.64] ;  /* 0x00000016527dd981 */ /* 0x000564000c1e1100 */
[----:B--2---:R-:W-:Y:S02]  /*30c60*/  @!P5 IMAD.MOV.U32 R82, RZ, RZ, R133 ;  /* 0x000000ffff52d224 */ /* 0x004fe400078e0085 */
[----:B------:R-:W-:-:S05]  /*30c70*/  @!P5 IMAD.MOV.U32 R83, RZ, RZ, R134 ;  /* 0x000000ffff53d224 */ /* 0x000fca00078e0086 */
[----:B------:R4:W2:Y:S02]  /*30c80*/  @!P5 LDG.E.U8 R126, desc[UR22][R82.64] ;  /* 0x00000016527ed981 */ /* 0x0008a4000c1e1100 */
[----:B----4-:R-:W-:Y:S02]  /*30c90*/  @!P5 IMAD.MOV.U32 R82, RZ, RZ, R131 ;  /* 0x000000ffff52d224 */ /* 0x010fe400078e0083 */
[----:B------:R-:W-:-:S05]  /*30ca0*/  @!P5 IMAD.MOV.U32 R83, RZ, RZ, R132 ;  /* 0x000000ffff53d224 */ /* 0x000fca00078e0084 */
[----:B------:R3:W4:Y:S02]  /*30cb0*/  @!P5 LDG.E.U8 R127, desc[UR22][R82.64] ;  /* 0x00000016527fd981 */ /* 0x000724000c1e1100 */
[----:B---3--:R-:W-:Y:S02]  /*30cc0*/  @!P5 IMAD.MOV.U32 R82, RZ, RZ, R129 ;  /* 0x000000ffff52d224 */ /* 0x008fe400078e0081 */
[----:B------:R-:W-:-:S05]  /*30cd0*/  @!P5 IMAD.MOV.U32 R83, RZ, RZ, R130 ;  /* 0x000000ffff53d224 */ /* 0x000fca00078e0082 */
[----:B------:R-:W3:Y:S01]  /*30ce0*/  @!P5 LDG.E.U8 R128, desc[UR22][R82.64] ;  /* 0x000000165280d981 */ /* 0x000ee2000c1e1100 */
[----:B------:R-:W0:Y:S03]  /*30cf0*/  S2R R137, SR_TID.X ;  /* 0x0000000000897919 */ /* 0x000e260000002100 */
[----:B------:R1:W-:Y:S04]  /*30d00*/  STS.U8 [R140+UR11+0x9e00], R23 ;  /* 0x009e00178c007988 */ /* 0x0003e8000800000b */
[----:B------:R1:W-:Y:S04]  /*30d10*/  STS.U8 [R140+UR11+0xa200], R27 ;  /* 0x00a2001b8c007988 */ /* 0x0003e8000800000b */
[----:B------:R1:W-:Y:S04]  /*30d20*/  STS.U8 [R140+UR11+0xa600], R31 ;  /* 0x00a6001f8c007988 */ /* 0x0003e8000800000b */
[----:B------:R1:W-:Y:S04]  /*30d30*/  STS.U8 [R140+UR11+0xaa00], R35 ;  /* 0x00aa00238c007988 */ /* 0x0003e8000800000b */
[----:B------:R1:W-:Y:S04]  /*30d40*/  STS.U8 [R140+UR11+0xae00], R39 ;  /* 0x00ae00278c007988 */ /* 0x0003e8000800000b */
[----:B------:R1:W-:Y:S01]  /*30d50*/  STS.U8 [R140+UR11+0xb200], R43 ;  /* 0x00b2002b8c007988 */ /* 0x0003e2000800000b */
[----:B0-----:R-:W-:-:S03]  /*30d60*/  LOP3.LUT R137, R137, 0x7f, RZ, 0xc0, !PT ;  /* 0x0000007f89897812 */ /* 0x001fc600078ec0ff */
[----:B------:R1:W-:Y:S01]  /*30d70*/  STS.U8 [R140+UR11+0xb600], R47 ;  /* 0x00b6002f8c007988 */ /* 0x0003e2000800000b */
[----:B------:R-:W-:-:S03]  /*30d80*/  LOP3.LUT R137, R137, 0x70, RZ, 0x3c, !PT ;  /* 0x0000007089897812 */ /* 0x000fc600078e3cff */
        /* <DEDUP_REMOVED lines=80> */
[----:B-----5:R1:W-:Y:S04]  /*31290*/  STS.U8 [R138+UR11+0xfb00], R121 ;  /* 0x00fb00798a007988 */ /* 0x0203e8000800000b */
        /* <DEDUP_REMOVED lines=31> */
[----:B----4-:R1:W-:Y:S04]  /*31490*/  STS.U8 [R137+UR11+0xfb80], R127 ;  /* 0x00fb807f89007988 */ /* 0x0103e8000800000b */
[----:B---3--:R1:W-:Y:S01]  /*314a0*/  STS.U8 [R137+UR11+0xff80], R128 ;  /* 0x00ff808089007988 */ /* 0x0083e2000800000b */
[----:B------:R0:W-:Y:S06]  /*314b0*/  MEMBAR.ALL.CTA ;  /* 0x0000000000007992 */ /* 0x0001ec0000008000 */
[----:B0-----:R-:W0:Y:S01]  /*314c0*/  FENCE.VIEW.ASYNC.S ;  /* 0x00000000000073c6 */ /* 0x001e220000000000 */
[----:B------:R-:W-:Y:S01]  /*314d0*/  ULEA UR8, UR20, UR11, 0x3 ;  /* 0x0000000b14087291 */ /* 0x000fe2000f8e18ff */
[----:B------:R-:W-:-:S03]  /*314e0*/  UMOV UR4, UR5 ;  /* 0x0000000500047c82 */ /* 0x000fc60008000000 */
[----:B------:R-:W-:Y:S01]  /*314f0*/  UIADD3 UR8, UPT, UPT, UR8, 0x14000, URZ ;  /* 0x0001400008087890 */ /* 0x000fe2000fffe0ff */
[----:B0-----:R-:W-:Y:S06]  /*31500*/  BAR.SYNC.DEFER_BLOCKING 0x0 ;  /* 0x0000000000007b1d */ /* 0x001fec0000010000 */
[----:B-1----:R-:W-:Y:S05]  /*31510*/  @P0 BRA `(.L_x_9) ;  /* 0x0000000000480947 */ /* 0x002fea0003800000 */
[----:B------:R-:W-:Y:S01]  /*31520*/  UMOV UR15, 0x80004020 ;  /* 0x80004020000f7882 */ /* 0x000fe20000000000 */
[----:B------:R-:W-:Y:S01]  /*31530*/  UMOV UR17, 0x40004040 ;  /* 0x4000404000117882 */ /* 0x000fe20000000000 */
[----:B------:R-:W-:Y:S01]  /*31540*/  UMOV UR18, 0x0 ;  /* 0x0000000000127882 */ /* 0x000fe20000000000 */
[----:B------:R-:W-:Y:S01]  /*31550*/  UMOV UR19, 0x4408010 ;  /* 0x0440801000137882 */ /* 0x000fe20000000000 */
[----:B------:R-:W-:Y:S01]  /*31560*/  UMOV UR40, 0x0 ;  /* 0x0000000000287882 */ /* 0x000fe20000000000 */
[----:B------:R-:W-:Y:S01]  /*31570*/  UMOV UR41, 0x4408010 ;  /* 0x0440801000297882 */ /* 0x000fe20000000000 */
[----:B------:R-:W-:Y:S01]  /*31580*/  UMOV UR42, 0x0 ;  /* 0x00000000002a7882 */ /* 0x000fe20000000000 */
[----:B------:R-:W-:Y:S01]  /*31590*/  UMOV UR43, 0x4408010 ;  /* 0x04408010002b7882 */ /* 0x000fe20000000000 */
[----:B------:R-:W-:Y:S01]  /*315a0*/  UMOV UR9, URZ ;  /* 0x000000ff00097c82 */ /* 0x000fe20008000000 */
[----:B------:R0:W-:Y:S01]  /*315b0*/  UTCQMMA gdesc[UR14], gdesc[UR16], tmem[UR10], tmem[UR18], idesc[UR19], UPT ;  /* 0x00ff12100e0075ea */ /* 0x0001e2000b80030a */
        /* <DEDUP_REMOVED lines=8> */
.L_x_9:
[----:B------:R-:W2:Y:S01]  /*31640*/  LDL R6, [R1+0x99c] ;  /* 0x00099c0001067983 */ /* 0x000ea20000100800 */
[----:B------:R-:W-:-:S04]  /*31650*/  UIADD3 UR20, UPT, UPT, UR20, 0x1, URZ ;  /* 0x0000000114147890 */ /* 0x000fc8000fffe0ff */
[----:B------:R-:W-:-:S04]  /*31660*/  UISETP.GT.AND UP1, UPT, UR20, 0x1, UPT ;  /* 0x000000011400788c */ /* 0x000fc8000bf24270 */
[----:B0-----:R-:W-:Y:S02]  /*31670*/  USEL UR5, URZ, 0x1, !UP1 ;  /* 0x00000001ff057887 */ /* 0x001fe4000c800000 */
[----:B------:R-:W-:Y:S02]  /*31680*/  USEL UR20, UR20, URZ, !UP1 ;  /* 0x000000ff14147287 */ /* 0x000fe4000c800000 */
[----:B------:R-:W-:Y:S01]  /*31690*/  ULOP3.LUT UR5, UR4, UR5, URZ, 0x3c, !UPT ;  /* 0x0000000504057292 */ /* 0x000fe2000f8e3cff */
[----:B--2---:R-:W-:Y:S01]  /*316a0*/  ISETP.NE.U32.AND P2, PT, R6, UR6, PT ;  /* 0x0000000606007c0c */ /* 0x004fe2000bf45070 */
[----:B------:R-:W-:Y:S01]  /*316b0*/  IMAD.U32 R6, RZ, RZ, UR4 ;  /* 0x00000004ff067e24 */ /* 0x000fe2000f8e00ff */
[----:B------:R-:W-:-:S11]  /*316c0*/  UMOV UR6, UR21 ;  /* 0x0000001500067c82 */ /* 0x000fd60008000000 */
[----:B------:R-:W-:Y:S05]  /*316d0*/  @P2 BRA `(.L_x_10) ;  /* 0xfffffee8008c2947 */ /* 0x000fea000383ffff */
.L_x_7:
[----:B------:R-:W0:Y:S01]  /*316e0*/  LDC R9, c[0x0][0x3a0] ;  /* 0x0000e800ff097b82 */ /* 0x000e220000000800 */
[----:B------:R-:W1:Y:S01]  /*316f0*/  S2R R8, SR_CgaCtaId ;  /* 0x0000000000087919 */ /* 0x000e620000008800 */
[----:B------:R-:W2:Y:S01]  /*31700*/  LDCU.128 UR16, c[0x0][0x390] ;  /* 0x00007200ff1077ac */ /* 0x000ea20008000c00 */
[----:B------:R-:W3:Y:S01]  /*31710*/  S2R R7, SR_TID.X ;  /* 0x0000000000077919 */ /* 0x000ee20000002100 */
[----:B0-----:R-:W-:-:S05]  /*31720*/  VIADD R9, R9, 0x7f ;  /* 0x0000007f09097836 */ /* 0x001fca0000000000 */
[----:B------:R-:W-:Y:S01]  /*31730*/  ISETP.GE.AND P0, PT, R9, 0x80, PT ;  /* 0x000000800900780c */ /* 0x000fe20003f06270 */
[----:B-1----:R-:W-:Y:S02]  /*31740*/  IMAD.SHL.U32 R134, R8, 0x100, RZ ;  /* 0x0000010008867824 */ /* 0x002fe400078e00ff */
[----:B---3--:R-:W-:-:S10]  /*31750*/  IMAD.SHL.U32 R3, R7, 0x10, RZ ;  /* 0x0000001007037824 */ /* 0x008fd400078e00ff */
[----:B--2---:R-:W-:Y:S05]  /*31760*/  @!P0 BRA `(.L_x_11) ;  /* 0x0000000000108947 */ /* 0x004fea0003800000 */
[----:B------:R-:W-:-:S06]  /*31770*/  USHF.L.U32 UR4, UR4, 0x1f, URZ ;  /* 0x0000001f04047899 */ /* 0x000fcc00080006ff */
[----:B------:R-:W-:-:S04]  /*31780*/  IMAD.U32 R4, RZ, RZ, UR4 ;  /* 0x00000004ff047e24 */ /* 0x000fc8000f8e00ff */
[----:B------:R-:W0:Y:S02]  /*31790*/  SYNCS.PHASECHK.TRANS64.TRYWAIT P0, [UR8], R4 ;  /* 0x00000004ff0075a7 */ /* 0x000e240008001108 */
[----:B0-----:R-:W-:Y:S05]  /*317a0*/  @!P0 BRA `(.L_x_12) ;  /* 0x0000005800b88947 */ /* 0x001fea0003800000 */
.L_x_11:
[----:B------:R-:W2:Y:S01]  /*317b0*/  LDL.LU R136, [R1+0xa7c] ;  /* 0x000a7c0001887983 */ /* 0x000ea20000300800 */
[----:B------:R-:W-:Y:S01]  /*317c0*/  LOP3.LUT R3, R3, 0xf0, RZ, 0xc0, !PT ;  /* 0x000000f003037812 */ /* 0x000fe200078ec0ff */
[----:B------:R-:W0:Y:S01]  /*317d0*/  LDCU UR4, c[0x0][0x39c] ;  /* 0x00007380ff0477ac */ /* 0x000e220008000800 */
[----:B------:R-:W-:Y:S01]  /*317e0*/  LOP3.LUT R134, R134, 0x100, RZ, 0xc0, !PT ;  /* 0x0000010086867812 */ /* 0x000fe200078ec0ff */
[----:B------:R-:W-:Y:S01]  /*317f0*/  BAR.SYNC.DEFER_BLOCKING 0x0 ;  /* 0x0000000000007b1d */ /* 0x000fe20000010000 */
[----:B------:R-:W-:-:S05]  /*31800*/  LEA R2, R2, UR11, 0x4 ;  /* 0x0000000b02027c11 */ /* 0x000fca000f8e20ff */
[----:B------:R-:W1:Y:S01]  /*31810*/  LDCU UR5, c[0x0][0x39c] ;  /* 0x00007380ff0577ac */ /* 0x000e620008000800 */
[----:B------:R-:W3:Y:S01]  /*31820*/  S2R R133, SR_TID.X ;  /* 0x0000000000857919 */ /* 0x000ee20000002100 */
[----:B------:R-:W4:Y:S01]  /*31830*/  LDCU UR6, c[0x0][0x39c] ;  /* 0x00007380ff0677ac */ /* 0x000f220008000800 */
[----:B------:R-:W0:Y:S02]  /*31840*/  @!P1 SYNCS.CCTL.IV [UR11+0x14000] ;  /* 0x01400000ff0099b1 */ /* 0x000e24000800000b */
[----:B0-----:R-:W-:Y:S06]  /*31850*/  BAR.SYNC.DEFER_BLOCKING 0x0 ;  /* 0x0000000000007b1d */ /* 0x001fec0000010000 */
[----:B------:R-:W-:Y:S01]  /*31860*/  LDTM.16dp32bit_t0_t15.x128 R4, tmem[UR12] ;  /* 0x0000000c000479ee */ /* 0x000fe20008b80000 */
[----:B------:R-:W0:Y:S01]  /*31870*/  LDTM.16dp32bit_t16_t31.x128 R4, tmem[UR12+0x80] ;  /* 0x0000800c000479ee */ /* 0x000e220008ba0000 */
[C---:B---3--:R-:W-:Y:S01]  /*31880*/  IMAD.SHL.U32 R132, R133.reuse, 0x80, RZ ;  /* 0x0000008085847824 */ /* 0x048fe200078e00ff */
[----:B------:R-:W-:Y:S01]  /*31890*/  SHF.R.U32.HI R135, RZ, 0x6, R133 ;  /* 0x00000006ff877819 */ /* 0x000fe20000011685 */
[----:B------:R-:W-:-:S03]  /*318a0*/  IMAD.SHL.U32 R133, R133, 0x8, RZ ;  /* 0x0000000885857824 */ /* 0x000fc600078e00ff */
[----:B------:R-:W-:Y:S02]  /*318b0*/  LOP3.LUT R132, R132, 0x800, RZ, 0xc0, !PT ;  /* 0x0000080084847812 */ /* 0x000fe400078ec0ff */
[----:B------:R-:W-:Y:S02]  /*318c0*/  SGXT.U32 R135, R135, 0x1 ;  /* 0x000000018787781a */ /* 0x000fe40000000000 */
[----:B------:R-:W-:Y:S01]  /*318d0*/  IADD3 R3, PT, PT, R3, UR11, R132 ;  /* 0x0000000b03037c10 */ /* 0x000fe2000fffe084 */
[----:B------:R-:W3:Y:S01]  /*318e0*/  @!P1 SYNCS.CCTL.IV [UR11+0x14008] ;  /* 0x01400800ff0099b1 */ /* 0x000ee2000800000b */
[----:B------:R-:W-:Y:S01]  /*318f0*/  LOP3.LUT R132, R133, 0x300, RZ, 0xc0, !PT ;  /* 0x0000030085847812 */ /* 0x000fe200078ec0ff */
[----:B------:R-:W-:Y:S01]  /*31900*/  NOP ;  /* 0x0000000000007918 */ /* 0x000fe20000000000 */
[----:B------:R-:W-:-:S03]  /*31910*/  LOP3.LUT R0, R0, R135, R134, 0xfe, !PT ;  /* 0x0000008700007212 */ /* 0x000fc600078efe86 */
[----:B------:R-:W-:Y:S01]  /*31920*/  IMAD.IADD R3, R132, 0x1, R3 ;  /* 0x0000000184037824 */ /* 0x000fe200078e0203 */
[----:B0-----:R-:W-:Y:S02]  /*31930*/  F2FP.SATFINITE.E4M3.F32.PACK_AB_MERGE_C R4, R5, R4, RZ ;  /* 0x000000040504723e */ /* 0x001fe400048070ff */
[----:B------:R-:W-:Y:S02]  /*31940*/  F2FP.SATFINITE.E4M3.F32.PACK_AB_MERGE_C R6, R7, R6, RZ ;  /* 0x000000060706723e */ /* 0x000fe400048070ff */
[----:B------:R-:W-:Y:S02]  /*31950*/  F2FP.SATFINITE.E4M3.F32.PACK_AB_MERGE_C R8, R9, R8, RZ ;  /* 0x000000080908723e */ /* 0x000fe400048070ff */
[----:B------:R-:W-:Y:S02]  /*31960*/  F2FP.SATFINITE.E4M3.F32.PACK_AB_MERGE_C R12, R13, R12, RZ ;  /* 0x0000000c0d0c723e */ /* 0x000fe400048070ff */
[----:B------:R-:W-:Y:S02]  /*31970*/  F2FP.SATFINITE.E4M3.F32.PACK_AB_MERGE_C R14, R15, R14, RZ ;  /* 0x0000000e0f0e723e */ /* 0x000fe400048070ff */
[----:B------:R-:W-:-:S02]  /*31980*/  F2FP.SATFINITE.E4M3.F32.PACK_AB_MERGE_C R16, R17, R16, RZ ;  /* 0x000000101110723e */ /* 0x000fc400048070ff */
[----:B------:R-:W-:Y:S02]  /*31990*/  F2FP.SATFINITE.E4M3.F32.PACK_AB_MERGE_C R44, R45, R44, RZ ;  /* 0x0000002c2d2c723e */ /* 0x000fe400048070ff */
[----:B------:R-:W-:Y:S02]  /*319a0*/  F2FP.SATFINITE.E4M3.F32.PACK_AB_MERGE_C R26, R27, R26, RZ ;  /* 0x0000001a1b1a723e */ /* 0x000fe400048070ff */
[----:B------:R-:W-:Y:S02]  /*319b0*/  F2FP.SATFINITE.E4M3.F32.PACK_AB_MERGE_C R125, R125, R124, RZ ;  /* 0x0000007c7d7d723e */ /* 0x000fe400048070ff */
[----:B------:R-:W-:Y:S02]  /*319c0*/  F2FP.SATFINITE.E4M3.F32.PACK_AB_MERGE_C R45, R127, R126, RZ ;  /* 0x0000007e7f2d723e */ /* 0x000fe400048070ff */
[----:B------:R-:W-:Y:S02]  /*319d0*/  LOP3.LUT R124, R4, 0xffff, RZ, 0xc0, !PT ;  /* 0x0000ffff047c7812 */ /* 0x000fe400078ec0ff */
[----:B------:R-:W-:-:S02]  /*319e0*/  LOP3.LUT R27, R6, 0xffff, RZ, 0xc0, !PT ;  /* 0x0000ffff061b7812 */ /* 0x000fc400078ec0ff */
[----:B------:R-:W-:Y:S02]  /*319f0*/  LOP3.LUT R126, R8, 0xffff, RZ, 0xc0, !PT ;  /* 0x0000ffff087e7812 */ /* 0x000fe400078ec0ff */
[----:B------:R-:W-:Y:S02]  /*31a00*/  LOP3.LUT R132, R0, 0x2, RZ, 0xfc, !PT ;  /* 0x0000000200847812 */ /* 0x000fe400078efcff */
[----:B------:R-:W-:Y:S02]  /*31a10*/  LOP3.LUT R16, R16, 0xffff, RZ, 0xc0, !PT ;  /* 0x0000ffff10107812 */ /* 0x000fe400078ec0ff */
[----:B------:R-:W-:Y:S02]  /*31a20*/  LOP3.LUT R12, R12, 0xffff, RZ, 0xc0, !PT ;  /* 0x0000ffff0c0c7812 */ /* 0x000fe400078ec0ff */
[----:B------:R-:W-:Y:S02]  /*31a30*/  LOP3.LUT R7, R14, 0xffff, RZ, 0xc0, !PT ;  /* 0x0000ffff0e077812 */ /* 0x000fe400078ec0ff */
[----:B------:R-:W-:-:S02]  /*31a40*/  F2FP.SATFINITE.E4M3.F32.PACK_AB_MERGE_C R20, R21, R20, RZ ;  /* 0x000000141514723e */ /* 0x000fc400048070ff */
[----:B------:R-:W-:Y:S02]  /*31a50*/  F2FP.SATFINITE.E4M3.F32.PACK_AB_MERGE_C R22, R23, R22, RZ ;  /* 0x000000161716723e */ /* 0x000fe400048070ff */
        /* <DEDUP_REMOVED lines=9> */
[----:B------:R-:W-:Y:S02]  /*31af0*/  PRMT R4, R126, 0x3340, R1 ;  /* 0x000033407e047816 */ /* 0x000fe40000000001 */
[----:B------:R-:W-:-:S02]  /*31b00*/  PRMT R5, R124, 0x3340, R27 ;  /* 0x000033407c057816 */ /* 0x000fc4000000001b */
[----:B------:R-:W-:Y:S02]  /*31b10*/  PRMT R6, R16, 0x3340, R1 ;  /* 0x0000334010067816 */ /* 0x000fe40000000001 */
[----:B------:R-:W-:Y:S02]  /*31b20*/  PRMT R9, R12, 0x3340, R7 ;  /* 0x000033400c097816 */ /* 0x000fe40000000007 */
        /* <DEDUP_REMOVED lines=9> */
[----:B------:R-:W-:-:S02]  /*31bc0*/  LOP3.LUT R40, R40, 0xffff, RZ, 0xc0, !PT ;  /* 0x0000ffff28287812 */ /* 0x000fc400078ec0ff */
[----:B------:R-:W-:Y:S02]  /*31bd0*/  LOP3.LUT R44, R44, 0xffff, RZ, 0xc0, !PT ;  /* 0x0000ffff2c2c7812 */ /* 0x000fe400078ec0ff */
[----:B------:R-:W-:Y:S02]  /*31be0*/  LOP3.LUT R19, R46, 0xffff, RZ, 0xc0, !PT ;  /* 0x0000ffff2e137812 */ /* 0x000fe400078ec0ff */
[----:B------:R-:W-:Y:S02]  /*31bf0*/  LOP3.LUT R48, R48, 0xffff, RZ, 0xc0, !PT ;  /* 0x0000ffff30307812 */ /* 0x000fe400078ec0ff */
[----:B------:R-:W-:Y:S02]  /*31c00*/  F2FP.SATFINITE.E4M3.F32.PACK_AB_MERGE_C R52, R53, R52, RZ ;  /* 0x000000343534723e */ /* 0x000fe400048070ff */
[----:B------:R-:W-:Y:S02]  /*31c10*/  F2FP.SATFINITE.E4M3.F32.PACK_AB_MERGE_C R54, R55, R54, RZ ;  /* 0x000000363736723e */ /* 0x000fe400048070ff */
[----:B------:R-:W-:-:S02]  /*31c20*/  F2FP.SATFINITE.E4M3.F32.PACK_AB_MERGE_C R56, R57, R56, RZ ;  /* 0x000000383938723e */ /* 0x000fc400048070ff */
[----:B------:R-:W-:Y:S02]  /*31c30*/  F2FP.SATFINITE.E4M3.F32.PACK_AB_MERGE_C R60, R61, R60, RZ ;  /* 0x0000003c3d3c723e */ /* 0x000fe400048070ff */
[----:B------:R-:W-:Y:S02]  /*31c40*/  F2FP.SATFINITE.E4M3.F32.PACK_AB_MERGE_C R62, R63, R62, RZ ;  /* 0x0000003e3f3e723e */ /* 0x000fe400048070ff */
[----:B------:R-:W-:Y:S02]  /*31c50*/  F2FP.SATFINITE.E4M3.F32.PACK_AB_MERGE_C R64, R65, R64, RZ ;  /* 0x000000404140723e */ /* 0x000fe400048070ff */
[----:B------:R-:W-:Y:S02]  /*31c60*/  PRMT R4, R5, 0x5410, R4 ;  /* 0x0000541005047816 */ /* 0x000fe40000000004 */
[----:B------:R-:W-:Y:S02]  /*31c70*/  F2FP.SATFINITE.E4M3.F32.PACK_AB_MERGE_C R10, R11, R10, RZ ;  /* 0x0000000a0b0a723e */ /* 0x000fe400048070ff */
[----:B------:R-:W-:-:S02]  /*31c80*/  F2FP.SATFINITE.E4M3.F32.PACK_AB_MERGE_C R68, R69, R68, RZ ;  /* 0x000000444544723e */ /* 0x000fc400048070ff */
[----:B------:R-:W-:Y:S02]  /*31c90*/  F2FP.SATFINITE.E4M3.F32.PACK_AB_MERGE_C R70, R71, R70, RZ ;  /* 0x000000464746723e */ /* 0x000fe400048070ff */
[----:B------:R-:W-:Y:S02]  /*31ca0*/  F2FP.SATFINITE.E4M3.F32.PACK_AB_MERGE_C R72, R73, R72, RZ ;  /* 0x000000484948723e */ /* 0x000fe400048070ff */
[----:B------:R-:W-:Y:S02]  /*31cb0*/  F2FP.SATFINITE.E4M3.F32.PACK_AB_MERGE_C R76, R77, R76, RZ ;  /* 0x0000004c4d4c723e */ /* 0x000fe400048070ff */
[----:B------:R-:W-:Y:S02]  /*31cc0*/  F2FP.SATFINITE.E4M3.F32.PACK_AB_MERGE_C R78, R79, R78, RZ ;  /* 0x0000004e4f4e723e */ /* 0x000fe400048070ff */
[----:B------:R-:W-:Y:S02]  /*31cd0*/  F2FP.SATFINITE.E4M3.F32.PACK_AB_MERGE_C R80, R81, R80, RZ ;  /* 0x000000505150723e */ /* 0x000fe400048070ff */
[----:B------:R-:W-:-:S02]  /*31ce0*/  PRMT R5, R9, 0x5410, R6 ;  /* 0x0000541009057816 */ /* 0x000fc40000000006 */
[--C-:B------:R-:W-:Y:S02]  /*31cf0*/  PRMT R6, R128, 0x3340, R1.reuse ;  /* 0x0000334080067816 */ /* 0x100fe40000000001 */
[----:B------:R-:W-:Y:S02]  /*31d00*/  PRMT R11, R32, 0x3340, R1 ;  /* 0x00003340200b7816 */ /* 0x000fe40000000001 */
[----:B------:R-:W-:Y:S02]  /*31d10*/  PRMT R8, R28, 0x3340, R15 ;  /* 0x000033401c087816 */ /* 0x000fe4000000000f */
[--C-:B------:R-:W-:Y:S02]  /*31d20*/  PRMT R13, R40, 0x3340, R1.reuse ;  /* 0x00003340280d7816 */ /* 0x100fe40000000001 */
[----:B------:R-:W-:Y:S02]  /*31d30*/  PRMT R17, R48, 0x3340, R1 ;  /* 0x0000334030117816 */ /* 0x000fe40000000001 */
[----:B------:R-:W-:-:S02]  /*31d40*/  PRMT R14, R36, 0x3340, R23 ;  /* 0x00003340240e7816 */ /* 0x000fc40000000017 */
[----:B------:R-:W-:Y:S02]  /*31d50*/  PRMT R20, R44, 0x3340, R19 ;  /* 0x000033402c147816 */ /* 0x000fe40000000013 */
[----:B------:R-:W-:Y:S02]  /*31d60*/  F2FP.SATFINITE.E4M3.F32.PACK_AB_MERGE_C R34, R35, R34, RZ ;  /* 0x000000222322723e */ /* 0x000fe400048070ff */
[----:B------:R-:W-:Y:S02]  /*31d70*/  LOP3.LUT R52, R52, 0xffff, RZ, 0xc0, !PT ;  /* 0x0000ffff34347812 */ /* 0x000fe400078ec0ff */
[----:B------:R-:W-:Y:S02]  /*31d80*/  LOP3.LUT R31, R54, 0xffff, RZ, 0xc0, !PT ;  /* 0x0000ffff361f7812 */ /* 0x000fe400078ec0ff */
        /* <DEDUP_REMOVED lines=10> */
[----:B------:R-:W-:Y:S02]  /*31e30*/  F2FP.SATFINITE.E4M3.F32.PACK_AB_MERGE_C R84, R85, R84, RZ ;  /* 0x000000545554723e */ /* 0x000fe400048070ff */
[----:B------:R-:W-:Y:S02]  /*31e40*/  F2FP.SATFINITE.E4M3.F32.PACK_AB_MERGE_C R86, R87, R86, RZ ;  /* 0x000000565756723e */ /* 0x000fe400048070ff */
[----:B------:R-:W-:Y:S02]  /*31e50*/  F2FP.SATFINITE.E4M3.F32.PACK_AB_MERGE_C R88, R89, R88, RZ ;  /* 0x000000585958723e */ /* 0x000fe400048070ff */
[----:B------:R-:W-:-:S02]  /*31e60*/  F2FP.SATFINITE.E4M3.F32.PACK_AB_MERGE_C R92, R93, R92, RZ ;  /* 0x0000005c5d5c723e */ /* 0x000fc400048070ff */
[----:B------:R-:W-:Y:S02]  /*31e70*/  F2FP.SATFINITE.E4M3.F32.PACK_AB_MERGE_C R94, R95, R94, RZ ;  /* 0x0000005e5f5e723e */ /* 0x000fe400048070ff */
[----:B------:R-:W-:Y:S02]  /*31e80*/  F2FP.SATFINITE.E4M3.F32.PACK_AB_MERGE_C R96, R97, R96, RZ ;  /* 0x000000606160723e */ /* 0x000fe400048070ff */
[----:B------:R-:W-:Y:S02]  /*31e90*/  PRMT R11, R8, 0x5410, R11 ;  /* 0x00005410080b7816 */ /* 0x000fe4000000000b */
[----:B------:R-:W-:Y:S02]  /*31ea0*/  F2FP.SATFINITE.E4M3.F32.PACK_AB_MERGE_C R100, R101, R100, RZ ;  /* 0x000000646564723e */ /* 0x000fe400048070ff */
[----:B------:R-:W-:Y:S02]  /*31eb0*/  F2FP.SATFINITE.E4M3.F32.PACK_AB_MERGE_C R102, R103, R102, RZ ;  /* 0x000000666766723e */ /* 0x000fe400048070ff */
[----:B------:R-:W-:-:S02]  /*31ec0*/  F2FP.SATFINITE.E4M3.F32.PACK_AB_MERGE_C R104, R105, R104, RZ ;  /* 0x000000686968723e */ /* 0x000fc400048070ff */
[----:B------:R-:W-:Y:S02]  /*31ed0*/  F2FP.SATFINITE.E4M3.F32.PACK_AB_MERGE_C R108, R109, R108, RZ ;  /* 0x0000006c6d6c723e */ /* 0x000fe400048070ff */
[----:B------:R-:W-:Y:S02]  /*31ee0*/  F2FP.SATFINITE.E4M3.F32.PACK_AB_MERGE_C R110, R111, R110, RZ ;  /* 0x0000006e6f6e723e */ /* 0x000fe400048070ff */
[----:B------:R-:W-:Y:S02]  /*31ef0*/  F2FP.SATFINITE.E4M3.F32.PACK_AB_MERGE_C R112, R113, R112, RZ ;  /* 0x000000707170723e */ /* 0x000fe400048070ff */
[----:B------:R-:W-:Y:S02]  /*31f00*/  PRMT R8, R20, 0x5410, R17 ;  /* 0x0000541014087816 */ /* 0x000fe40000000011 */
[--C-:B------:R-:W-:Y:S02]  /*31f10*/  PRMT R17, R64, 0x3340, R1.reuse ;  /* 0x0000334040117816 */ /* 0x100fe40000000001 */
[----:B------:R-:W-:-:S02]  /*31f20*/  PRMT R20, R72, 0x3340, R1 ;  /* 0x0000334048147816 */ /* 0x000fc40000000001 */
[----:B------:R-:W-:Y:S02]  /*31f30*/  PRMT R24, R80, 0x3340, R1 ;  /* 0x0000334050187816 */ /* 0x000fe40000000001 */
[----:B------:R-:W-:Y:S02]  /*31f40*/  PRMT R21, R68, 0x3340, R33 ;  /* 0x0000334044157816 */ /* 0x000fe40000000021 */
[----:B------:R-:W-:Y:S02]  /*31f50*/  PRMT R25, R76, 0x3340, R35 ;  /* 0x000033404c197816 */ /* 0x000fe40000000023 */
        /* <DEDUP_REMOVED lines=13> */
[----:B------:R-:W-:Y:S02]  /*32030*/  F2FP.SATFINITE.E4M3.F32.PACK_AB_MERGE_C R50, R51, R50, RZ ;  /* 0x000000323332723e */ /* 0x000fe400048070ff */
[----:B------:R-:W-:-:S02]  /*32040*/  PRMT R30, R104, 0x3340, R1 ;  /* 0x00003340681e7816 */ /* 0x000fc40000000001 */
[----:B------:R-:W-:Y:S02]  /*32050*/  PRMT R38, R112, 0x3340, R1 ;  /* 0x0000334070267816 */ /* 0x000fe40000000001 */
[----:B------:R-:W-:Y:S02]  /*32060*/  PRMT R49, R100, 0x3340, R41 ;  /* 0x0000334064317816 */ /* 0x000fe40000000029 */
[----:B------:R-:W-:Y:S02]  /*32070*/  PRMT R51, R108, 0x3340, R43 ;  /* 0x000033406c337816 */ /* 0x000fe4000000002b */
[----:B------:R-:W-:Y:S02]  /*32080*/  F2FP.SATFINITE.E4M3.F32.PACK_AB_MERGE_C R116, R117, R116, RZ ;  /* 0x000000747574723e */ /* 0x000fe400048070ff */
[----:B------:R-:W-:Y:S02]  /*32090*/  F2FP.SATFINITE.E4M3.F32.PACK_AB_MERGE_C R118, R119, R118, RZ ;  /* 0x000000767776723e */ /* 0x000fe400048070ff */
[----:B------:R-:W-:-:S02]  /*320a0*/  F2FP.SATFINITE.E4M3.F32.PACK_AB_MERGE_C R120, R121, R120, RZ ;  /* 0x000000787978723e */ /* 0x000fc400048070ff */
[----:B--2---:R-:W-:Y:S02]  /*320b0*/  ISETP.GE.AND P0, PT, R136, UR18, PT ;  /* 0x0000001288007c0c */ /* 0x004fe4000bf06270 */
[----:B------:R-:W-:Y:S02]  /*320c0*/  LOP3.LUT R118, R118, 0xffff, RZ, 0xc0, !PT ;  /* 0x0000ffff76767812 */ /* 0x000fe400078ec0ff */
[----:B------:R-:W-:Y:S02]  /*320d0*/  ISETP.LT.AND P4, PT, R132, UR19, !P0 ;  /* 0x0000001384007c0c */ /* 0x000fe4000c781270 */
[----:B------:R-:W-:Y:S02]  /*320e0*/  LOP3.LUT R132, R22, 0xffff, RZ, 0xc0, !PT ;  /* 0x0000ffff16847812 */ /* 0x000fe400078ec0ff */
[----:B------:R-:W-:Y:S02]  /*320f0*/  PRMT R22, R56, 0x3340, R1 ;  /* 0x0000334038167816 */ /* 0x000fe40000000001 */
[----:B------:R-:W-:-:S02]  /*32100*/  PRMT R9, R47, 0x3340, R132 ;  /* 0x000033402f097816 */ /* 0x000fc40000000084 */
[----:B------:R-:W-:Y:S02]  /*32110*/  LOP3.LUT R120, R120, 0xffff, RZ, 0xc0, !PT ;  /* 0x0000ffff78787812 */ /* 0x000fe400078ec0ff */
[----:B------:R-:W-:Y:S02]  /*32120*/  PRMT R6, R9, 0x5410, R6 ;  /* 0x0000541009067816 */ /* 0x000fe40000000006 */
[----:B------:R-:W-:Y:S02]  /*32130*/  PRMT R9, R14, 0x5410, R13 ;  /* 0x000054100e097816 */ /* 0x000fe4000000000d */
[----:B------:R-:W-:Y:S02]  /*32140*/  PRMT R13, R52, 0x3340, R31 ;  /* 0x00003340340d7816 */ /* 0x000fe4000000001f */
[----:B------:R-:W-:Y:S02]  /*32150*/  PRMT R14, R60, 0x3340, R29 ;  /* 0x000033403c0e7816 */ /* 0x000fe4000000001d */
[----:B------:R-:W-:-:S02]  /*32160*/  PRMT R22, R13, 0x5410, R22 ;  /* 0x000054100d167816 */ /* 0x000fc40000000016 */
[----:B------:R-:W-:Y:S02]  /*32170*/  PRMT R17, R14, 0x5410, R17 ;  /* 0x000054100e117816 */ /* 0x000fe40000000011 */
[----:B------:R-:W-:Y:S02]  /*32180*/  PRMT R14, R21, 0x5410, R20 ;  /* 0x00005410150e7816 */ /* 0x000fe40000000014 */
[----:B------:R-:W-:Y:S02]  /*32190*/  PRMT R13, R25, 0x5410, R24 ;  /* 0x00005410190d7816 */ /* 0x000fe40000000018 */
[--C-:B------:R-:W-:Y:S02]  /*321a0*/  PRMT R24, R88, 0x3340, R1.reuse ;  /* 0x0000334058187816 */ /* 0x100fe40000000001 */
[----:B------:R-:W-:Y:S02]  /*321b0*/  PRMT R25, R96, 0x3340, R1 ;  /* 0x0000334060197816 */ /* 0x000fe40000000001 */
[----:B------:R-:W-:-:S02]  /*321c0*/  PRMT R21, R84, 0x3340, R37 ;  /* 0x0000334054157816 */ /* 0x000fc40000000025 */
[----:B------:R-:W-:Y:S02]  /*321d0*/  PRMT R20, R92, 0x3340, R39 ;  /* 0x000033405c147816 */ /* 0x000fe40000000027 */
[----:B------:R-:W-:Y:S02]  /*321e0*/  PRMT R24, R21, 0x5410, R24 ;  /* 0x0000541015187816 */ /* 0x000fe40000000018 */
[----:B------:R-:W-:Y:S02]  /*321f0*/  PRMT R25, R20, 0x5410, R25 ;  /* 0x0000541014197816 */ /* 0x000fe40000000019 */
[----:B------:R-:W-:Y:S02]  /*32200*/  PRMT R21, R49, 0x5410, R30 ;  /* 0x0000541031157816 */ /* 0x000fe4000000001e */
[----:B------:R-:W-:Y:S02]  /*32210*/  PRMT R20, R51, 0x5410, R38 ;  /* 0x0000541033147816 */ /* 0x000fe40000000026 */
[----:B------:R-:W-:-:S02]  /*32220*/  LOP3.LUT R49, R116, 0xffff, RZ, 0xc0, !PT ;  /* 0x0000ffff74317812 */ /* 0x000fc400078ec0ff */
[----:B------:R-:W-:Y:S02]  /*32230*/  LOP3.LUT R38, R125, 0xffff, RZ, 0xc0, !PT ;  /* 0x0000ffff7d267812 */ /* 0x000fe400078ec0ff */
[----:B------:R-:W-:Y:S02]  /*32240*/  LOP3.LUT R45, R45, 0xffff, RZ, 0xc0, !PT ;  /* 0x0000ffff2d2d7812 */ /* 0x000fe400078ec0ff */
[----:B------:R-:W-:Y:S02]  /*32250*/  LOP3.LUT R46, R129, 0xffff, RZ, 0xc0, !PT ;  /* 0x0000ffff812e7812 */ /* 0x000fe400078ec0ff */
[----:B------:R-:W-:Y:S02]  /*32260*/  SHF.R.U32.HI R12, RZ, 0x8, R12 ;  /* 0x00000008ff0c7819 */ /* 0x000fe4000001160c */
[----:B------:R-:W-:Y:S02]  /*32270*/  SHF.R.U32.HI R7, RZ, 0x8, R7 ;  /* 0x00000008ff077819 */ /* 0x000fe40000011607 */
[----:B------:R-:W-:-:S02]  /*32280*/  SHF.R.U32.HI R27, RZ, 0x8, R27 ;  /* 0x00000008ff1b7819 */ /* 0x000fc4000001161b */
[----:B------:R-:W-:Y:S02]  /*32290*/  SHF.R.U32.HI R60, RZ, 0x8, R60 ;  /* 0x00000008ff3c7819 */ /* 0x000fe4000001163c */
[----:B------:R-:W-:Y:S02]  /*322a0*/  SHF.R.U32.HI R29, RZ, 0x8, R29 ;  /* 0x00000008ff1d7819 */ /* 0x000fe4000001161d */
[----:B------:R-:W-:Y:S02]  /*322b0*/  SHF.R.U32.HI R68, RZ, 0x8, R68 ;  /* 0x00000008ff447819 */ /* 0x000fe40000011644 */
[----:B------:R-:W-:Y:S02]  /*322c0*/  SHF.R.U32.HI R33, RZ, 0x8, R33 ;  /* 0x00000008ff217819 */ /* 0x000fe40000011621 */
[--C-:B------:R-:W-:Y:S02]  /*322d0*/  PRMT R30, R120, 0x3340, R1.reuse ;  /* 0x00003340781e7816 */ /* 0x100fe40000000001 */
[----:B------:R-:W-:-:S02]  /*322e0*/  PRMT R55, R46, 0x3340, R1 ;  /* 0x000033402e377816 */ /* 0x000fc40000000001 */
[----:B------:R-:W-:Y:S02]  /*322f0*/  PRMT R53, R49, 0x3340, R118 ;  /* 0x0000334031357816 */ /* 0x000fe40000000076 */
[----:B------:R-:W-:Y:S02]  /*32300*/  PRMT R62, R38, 0x3340, R45 ;  /* 0x00003340263e7816 */ /* 0x000fe4000000002d */
[----:B------:R-:W-:Y:S02]  /*32310*/  SHF.R.U32.HI R16, RZ, 0x8, R16 ;  /* 0x00000008ff107819 */ /* 0x000fe40000011610 */
[----:B------:R-:W-:Y:S02]  /*32320*/  SHF.R.U32.HI R47, RZ, 0x8, R47 ;  /* 0x00000008ff2f7819 */ /* 0x000fe4000001162f */
[----:B------:R-:W-:Y:S02]  /*32330*/  SHF.R.U32.HI R132, RZ, 0x8, R132 ;  /* 0x00000008ff847819 */ /* 0x000fe40000011684 */
[----:B------:R-:W-:-:S02]  /*32340*/  SHF.R.U32.HI R28, RZ, 0x8, R28 ;  /* 0x00000008ff1c7819 */ /* 0x000fc4000001161c */
[----:B------:R-:W-:Y:S02]  /*32350*/  SHF.R.U32.HI R124, RZ, 0x8, R124 ;  /* 0x00000008ff7c7819 */ /* 0x000fe4000001167c */
[----:B------:R-:W-:Y:S02]  /*32360*/  SHF.R.U32.HI R126, RZ, 0x8, R126 ;  /* 0x00000008ff7e7819 */ /* 0x000fe4000001167e */
[----:B------:R-:W-:Y:S02]  /*32370*/  SHF.R.U32.HI R128, RZ, 0x8, R128 ;  /* 0x00000008ff807819 */ /* 0x000fe40000011680 */
[----:B------:R-:W-:Y:S02]  /*32380*/  LOP3.LUT R12, R12, 0xffff, RZ, 0xc0, !PT ;  /* 0x0000ffff0c0c7812 */ /* 0x000fe400078ec0ff */
[----:B------:R-:W-:Y:S02]  /*32390*/  LOP3.LUT R7, R7, 0xffff, RZ, 0xc0, !PT ;  /* 0x0000ffff07077812 */ /* 0x000fe400078ec0ff */
[----:B------:R-:W-:-:S02]  /*323a0*/  SHF.R.U32.HI R15, RZ, 0x8, R15 ;  /* 0x00000008ff0f7819 */ /* 0x000fc4000001160f */
[----:B------:R-:W-:Y:S02]  /*323b0*/  SHF.R.U32.HI R32, RZ, 0x8, R32 ;  /* 0x00000008ff207819 */ /* 0x000fe40000011620 */
[----:B------:R-:W-:Y:S02]  /*323c0*/  LOP3.LUT R51, R27, 0xffff, RZ, 0xc0, !PT ;  /* 0x0000ffff1b337812 */ /* 0x000fe400078ec0ff */
[----:B------:R-:W-:Y:S02]  /*323d0*/  LOP3.LUT R60, R60, 0xffff, RZ, 0xc0, !PT ;  /* 0x0000ffff3c3c7812 */ /* 0x000fe400078ec0ff */
[----:B------:R-:W-:Y:S02]  /*323e0*/  LOP3.LUT R29, R29, 0xffff, RZ, 0xc0, !PT ;  /* 0x0000ffff1d1d7812 */ /* 0x000fe400078ec0ff */
[----:B------:R-:W-:Y:S02]  /*323f0*/  LOP3.LUT R68, R68, 0xffff, RZ, 0xc0, !PT ;  /* 0x0000ffff44447812 */ /* 0x000fe400078ec0ff */
[----:B------:R-:W-:-:S02]  /*32400*/  LOP3.LUT R33, R33, 0xffff, RZ, 0xc0, !PT ;  /* 0x0000ffff21217812 */ /* 0x000fc400078ec0ff */
[----:B------:R-:W-:Y:S02]  /*32410*/  SHF.R.U32.HI R100, RZ, 0x8, R100 ;  /* 0x00000008ff647819 */ /* 0x000fe40000011664 */
[----:B------:R-:W-:Y:S02]  /*32420*/  SHF.R.U32.HI R41, RZ, 0x8, R41 ;  /* 0x00000008ff297819 */ /* 0x000fe40000011629 */
[----:B------:R-:W-:Y:S02]  /*32430*/  PRMT R30, R53, 0x5410, R30 ;  /* 0x00005410351e7816 */ /* 0x000fe4000000001e */
[----:B------:R-:W-:Y:S02]  /*32440*/  PRMT R27, R62, 0x5410, R55 ;  /* 0x000054103e1b7816 */ /* 0x000fe40000000037 */
[----:B------:R-:W-:Y:S02]  /*32450*/  LOP3.LUT R16, R16, 0xffff, RZ, 0xc0, !PT ;  /* 0x0000ffff10107812 */ /* 0x000fe400078ec0ff */
[----:B------:R-:W-:-:S02]  /*32460*/  LOP3.LUT R53, R47, 0xffff, RZ, 0xc0, !PT ;  /* 0x0000ffff2f357812 */ /* 0x000fc400078ec0ff */
[----:B------:R-:W-:Y:S02]  /*32470*/  LOP3.LUT R132, R132, 0xffff, RZ, 0xc0, !PT ;  /* 0x0000ffff84847812 */ /* 0x000fe400078ec0ff */
[----:B------:R-:W-:Y:S02]  /*32480*/  LOP3.LUT R62, R28, 0xffff, RZ, 0xc0, !PT ;  /* 0x0000ffff1c3e7812 */ /* 0x000fe400078ec0ff */
[----:B------:R-:W-:Y:S02]  /*32490*/  LOP3.LUT R124, R124, 0xffff, RZ, 0xc0, !PT ;  /* 0x0000ffff7c7c7812 */ /* 0x000fe400078ec0ff */
[----:B------:R-:W-:Y:S02]  /*324a0*/  LOP3.LUT R54, R126, 0xffff, RZ, 0xc0, !PT ;  /* 0x0000ffff7e367812 */ /* 0x000fe400078ec0ff */
[----:B------:R-:W-:Y:S02]  /*324b0*/  LOP3.LUT R128, R128, 0xffff, RZ, 0xc0, !PT ;  /* 0x0000ffff80807812 */ /* 0x000fe400078ec0ff */
[----:B------:R-:W-:-:S02]  /*324c0*/  PRMT R12, R12, 0x3340, R7 ;  /* 0x000033400c0c7816 */ /* 0x000fc40000000007 */
[----:B------:R-:W-:Y:S02]  /*324d0*/  LOP3.LUT R15, R15, 0xffff, RZ, 0xc0, !PT ;  /* 0x0000ffff0f0f7812 */ /* 0x000fe400078ec0ff */
[----:B------:R-:W-:Y:S02]  /*324e0*/  LOP3.LUT R28, R32, 0xffff, RZ, 0xc0, !PT ;  /* 0x0000ffff201c7812 */ /* 0x000fe400078ec0ff */
[----:B------:R-:W-:Y:S02]  /*324f0*/  PRMT R55, R60, 0x3340, R29 ;  /* 0x000033403c377816 */ /* 0x000fe4000000001d */
[----:B------:R-:W-:Y:S02]  /*32500*/  PRMT R57, R68, 0x3340, R33 ;  /* 0x0000334044397816 */ /* 0x000fe40000000021 */
[----:B------:R-:W-:Y:S02]  /*32510*/  LOP3.LUT R100, R100, 0xffff, RZ, 0xc0, !PT ;  /* 0x0000ffff64647812 */ /* 0x000fe400078ec0ff */
[----:B------:R-:W-:-:S02]  /*32520*/  LOP3.LUT R7, R41, 0xffff, RZ, 0xc0, !PT ;  /* 0x0000ffff29077812 */ /* 0x000fc400078ec0ff */
[----:B------:R-:W-:Y:S02]  /*32530*/  PRMT R47, R16, 0x3340, R1 ;  /* 0x00003340102f7816 */ /* 0x000fe40000000001 */
[----:B------:R-:W-:Y:S02]  /*32540*/  LOP3.LUT R29, R10, 0xffff, RZ, 0xc0, !PT ;  /* 0x0000ffff0a1d7812 */ /* 0x000fe400078ec0ff */
[----:B------:R-:W-:Y:S02]  /*32550*/  LOP3.LUT R18, R18, 0xffff, RZ, 0xc0, !PT ;  /* 0x0000ffff12127812 */ /* 0x000fe400078ec0ff */
[----:B------:R-:W-:Y:S02]  /*32560*/  LOP3.LUT R33, R26, 0xffff, RZ, 0xc0, !PT ;  /* 0x0000ffff1a217812 */ /* 0x000fe400078ec0ff */
[----:B------:R-:W-:Y:S02]  /*32570*/  LOP3.LUT R34, R34, 0xffff, RZ, 0xc0, !PT ;  /* 0x0000ffff22227812 */ /* 0x000fe400078ec0ff */
[----:B------:R-:W-:-:S02]  /*32580*/  PRMT R16, R53, 0x3340, R132 ;  /* 0x0000334035107816 */ /* 0x000fc40000000084 */
[----:B------:R-:W-:Y:S02]  /*32590*/  F2FP.SATFINITE.E4M3.F32.PACK_AB_MERGE_C R58, R59, R58, RZ ;  /* 0x0000003a3b3a723e */ /* 0x000fe400048070ff */
[----:B------:R-:W-:Y:S02]  /*325a0*/  PRMT R51, R124, 0x3340, R51 ;  /* 0x000033407c337816 */ /* 0x000fe40000000033 */
[--C-:B------:R-:W-:Y:S02]  /*325b0*/  PRMT R54, R54, 0x3340, R1.reuse ;  /* 0x0000334036367816 */ /* 0x100fe40000000001 */
[----:B------:R-:W-:Y:S02]  /*325c0*/  PRMT R53, R128, 0x3340, R1 ;  /* 0x0000334080357816 */ /* 0x000fe40000000001 */
[----:B------:R-:W-:Y:S02]  /*325d0*/  PRMT R15, R62, 0x3340, R15 ;  /* 0x000033403e0f7816 */ /* 0x000fe4000000000f */
[----:B------:R-:W-:-:S02]  /*325e0*/  PRMT R28, R28, 0x3340, R1 ;  /* 0x000033401c1c7816 */ /* 0x000fc40000000001 */
[----:B------:R-:W-:Y:S02]  /*325f0*/  PRMT R59, R100, 0x3340, R7 ;  /* 0x00003340643b7816 */ /* 0x000fe40000000007 */
[----:B------:R-:W-:Y:S02]  /*32600*/  PRMT R4, R4, 0x4210, R29 ;  /* 0x0000421004047816 */ /* 0x000fe4000000001d */
[----:B------:R-:W-:Y:S02]  /*32610*/  PRMT R5, R5, 0x4210, R18 ;  /* 0x0000421005057816 */ /* 0x000fe40000000012 */
[----:B------:R-:W-:Y:S02]  /*32620*/  PRMT R6, R6, 0x4210, R33 ;  /* 0x0000421006067816 */ /* 0x000fe40000000021 */
[----:B------:R-:W-:Y:S02]  /*32630*/  PRMT R7, R11, 0x4210, R34 ;  /* 0x000042100b077816 */ /* 0x000fe40000000022 */
[----:B------:R-:W-:-:S02]  /*32640*/  PRMT R54, R51, 0x5410, R54 ;  /* 0x0000541033367816 */ /* 0x000fc40000000036 */
[----:B------:R-:W-:Y:S01]  /*32650*/  PRMT R47, R12, 0x5410, R47 ;  /* 0x000054100c2f7816 */ /* 0x000fe2000000002f */
[----:B---3--:R0:W-:Y:S01]  /*32660*/  STS.128 [R3], R4 ;  /* 0x0000000403007388 */ /* 0x0081e20000000c00 */
[----:B------:R-:W-:Y:S02]  /*32670*/  PRMT R16, R16, 0x5410, R53 ;  /* 0x0000541010107816 */ /* 0x000fe40000000035 */
[----:B------:R-:W-:Y:S02]  /*32680*/  PRMT R15, R15, 0x5410, R28 ;  /* 0x000054100f0f7816 */ /* 0x000fe4000000001c */
[----:B------:R-:W-:Y:S02]  /*32690*/  SHF.R.U32.HI R36, RZ, 0x8, R36 ;  /* 0x00000008ff247819 */ /* 0x000fe40000011624 */
[----:B------:R-:W-:Y:S02]  /*326a0*/  SHF.R.U32.HI R23, RZ, 0x8, R23 ;  /* 0x00000008ff177819 */ /* 0x000fe40000011617 */
[----:B------:R-:W-:-:S02]  /*326b0*/  SHF.R.U32.HI R40, RZ, 0x8, R40 ;  /* 0x00000008ff287819 */ /* 0x000fc40000011628 */
[----:B------:R-:W-:Y:S02]  /*326c0*/  LOP3.LUT R36, R36, 0xffff, RZ, 0xc0, !PT ;  /* 0x0000ffff24247812 */ /* 0x000fe400078ec0ff */
[----:B------:R-:W-:Y:S02]  /*326d0*/  LOP3.LUT R23, R23, 0xffff, RZ, 0xc0, !PT ;  /* 0x0000ffff17177812 */ /* 0x000fe400078ec0ff */
[----:B------:R-:W-:Y:S02]  /*326e0*/  SHF.R.U32.HI R84, RZ, 0x8, R84 ;  /* 0x00000008ff547819 */ /* 0x000fe40000011654 */
[----:B0-----:R-:W-:Y:S02]  /*326f0*/  PRMT R4, R54, 0x5210, R29 ;  /* 0x0000521036047816 */ /* 0x001fe4000000001d */
[----:B------:R-:W-:Y:S01]  /*32700*/  PRMT R5, R47, 0x5210, R18 ;  /* 0x000052102f057816 */ /* 0x000fe20000000012 */
[----:B------:R-:W0:Y:S01]  /*32710*/  LDC R29, c[0x0][0x3b8] ;  /* 0x0000ee00ff1d7b82 */ /* 0x000e220000000800 */
[----:B------:R-:W-:-:S02]  /*32720*/  PRMT R6, R16, 0x5210, R33 ;  /* 0x0000521010067816 */ /* 0x000fc40000000021 */
[----:B------:R-:W-:Y:S02]  /*32730*/  PRMT R7, R15, 0x5210, R34 ;  /* 0x000052100f077816 */ /* 0x000fe40000000022 */
[----:B------:R-:W-:Y:S02]  /*32740*/  SHF.R.U32.HI R37, RZ, 0x8, R37 ;  /* 0x00000008ff257819 */ /* 0x000fe40000011625 */
[----:B------:R-:W-:Y:S01]  /*32750*/  SHF.R.U32.HI R88, RZ, 0x8, R88 ;  /* 0x00000008ff587819 */ /* 0x000fe20000011658 */
[----:B------:R-:W-:Y:S01]  /*32760*/  STS.128 [R3+0x400], R4 ;  /* 0x0004000403007388 */ /* 0x000fe20000000c00 */
[----:B------:R-:W-:Y:S02]  /*32770*/  SHF.R.U32.HI R44, RZ, 0x8, R44 ;  /* 0x00000008ff2c7819 */ /* 0x000fe4000001162c */
[----:B------:R-:W-:Y:S01]  /*32780*/  SHF.R.U32.HI R19, RZ, 0x8, R19 ;  /* 0x00000008ff137819 */ /* 0x000fe20000011613 */
[----:B------:R-:W-:Y:S01]  /*32790*/  BAR.SYNC.DEFER_BLOCKING 0x0 ;  /* 0x0000000000007b1d */ /* 0x000fe20000010000 */
[----:B------:R-:W-:-:S02]  /*327a0*/  SHF.R.U32.HI R48, RZ, 0x8, R48 ;  /* 0x00000008ff307819 */ /* 0x000fc40000011630 */
[----:B------:R-:W-:Y:S02]  /*327b0*/  SHF.R.U32.HI R52, RZ, 0x8, R52 ;  /* 0x00000008ff347819 */ /* 0x000fe40000011634 */
[----:B------:R-:W-:Y:S02]  /*327c0*/  SHF.R.U32.HI R31, RZ, 0x8, R31 ;  /* 0x00000008ff1f7819 */ /* 0x000fe4000001161f */
[----:B------:R-:W-:Y:S02]  /*327d0*/  SHF.R.U32.HI R56, RZ, 0x8, R56 ;  /* 0x00000008ff387819 */ /* 0x000fe40000011638 */
[----:B------:R-:W-:Y:S02]  /*327e0*/  LOP3.LUT R32, R40, 0xffff, RZ, 0xc0, !PT ;  /* 0x0000ffff28207812 */ /* 0x000fe400078ec0ff */
[----:B------:R-:W-:Y:S02]  /*327f0*/  PRMT R23, R36, 0x3340, R23 ;  /* 0x0000334024177816 */ /* 0x000fe40000000017 */
[----:B------:R-:W-:-:S02]  /*32800*/  LOP3.LUT R84, R84, 0xffff, RZ, 0xc0, !PT ;  /* 0x0000ffff54547812 */ /* 0x000fc400078ec0ff */
[----:B------:R-:W-:Y:S02]  /*32810*/  LOP3.LUT R37, R37, 0xffff, RZ, 0xc0, !PT ;  /* 0x0000ffff25257812 */ /* 0x000fe400078ec0ff */
[----:B------:R-:W-:Y:S02]  /*32820*/  LOP3.LUT R88, R88, 0xffff, RZ, 0xc0, !PT ;  /* 0x0000ffff58587812 */ /* 0x000fe400078ec0ff */
[----:B------:R-:W-:Y:S02]  /*32830*/  LOP3.LUT R44, R44, 0xffff, RZ, 0xc0, !PT ;  /* 0x0000ffff2c2c7812 */ /* 0x000fe400078ec0ff */
[----:B------:R-:W-:Y:S02]  /*32840*/  LOP3.LUT R19, R19, 0xffff, RZ, 0xc0, !PT ;  /* 0x0000ffff13137812 */ /* 0x000fe400078ec0ff */
[----:B------:R-:W-:Y:S01]  /*32850*/  LOP3.LUT R36, R48, 0xffff, RZ, 0xc0, !PT ;  /* 0x0000ffff30247812 */ /* 0x000fe200078ec0ff */
[----:B------:R-:W-:Y:S01]  /*32860*/  LDS.128 R4, [R2+0x800] ;  /* 0x0008000002047984 */ /* 0x000fe20000000c00 */
[----:B------:R-:W-:-:S02]  /*32870*/  SHF.R.U32.HI R45, RZ, 0x8, R45 ;  /* 0x00000008ff2d7819 */ /* 0x000fc4000001162d */
[----:B------:R-:W-:Y:S02]  /*32880*/  SHF.R.U32.HI R38, RZ, 0x8, R38 ;  /* 0x00000008ff267819 */ /* 0x000fe40000011626 */
[----:B------:R-:W-:Y:S02]  /*32890*/  LOP3.LUT R52, R52, 0xffff, RZ, 0xc0, !PT ;  /* 0x0000ffff34347812 */ /* 0x000fe400078ec0ff */
[----:B------:R-:W-:Y:S02]  /*328a0*/  LOP3.LUT R31, R31, 0xffff, RZ, 0xc0, !PT ;  /* 0x0000ffff1f1f7812 */ /* 0x000fe400078ec0ff */
[----:B------:R-:W-:Y:S02]  /*328b0*/  LOP3.LUT R40, R56, 0xffff, RZ, 0xc0, !PT ;  /* 0x0000ffff38287812 */ /* 0x000fe400078ec0ff */
[----:B------:R-:W-:Y:S02]  /*328c0*/  PRMT R32, R32, 0x3340, R1 ;  /* 0x0000334020207816 */ /* 0x000fe40000000001 */
[----:B------:R-:W-:-:S02]  /*328d0*/  PRMT R37, R84, 0x3340, R37 ;  /* 0x0000334054257816 */ /* 0x000fc40000000025 */
[----:B------:R-:W-:Y:S02]  /*328e0*/  PRMT R88, R88, 0x3340, R1 ;  /* 0x0000334058587816 */ /* 0x000fe40000000001 */
[----:B------:R-:W-:Y:S02]  /*328f0*/  LOP3.LUT R42, R42, 0xffff, RZ, 0xc0, !PT ;  /* 0x0000ffff2a2a7812 */ /* 0x000fe400078ec0ff */
[----:B------:R-:W-:Y:S02]  /*32900*/  PRMT R19, R44, 0x3340, R19 ;  /* 0x000033402c137816 */ /* 0x000fe40000000013 */
[----:B------:R-:W-:Y:S02]  /*32910*/  PRMT R36, R36, 0x3340, R1 ;  /* 0x0000334024247816 */ /* 0x000fe40000000001 */
[----:B------:R-:W-:Y:S02]  /*32920*/  LOP3.LUT R45, R45, 0xffff, RZ, 0xc0, !PT ;  /* 0x0000ffff2d2d7812 */ /* 0x000fe400078ec0ff */
[----:B------:R-:W-:-:S02]  /*32930*/  LOP3.LUT R38, R38, 0xffff, RZ, 0xc0, !PT ;  /* 0x0000ffff26267812 */ /* 0x000fc400078ec0ff */
[----:B------:R-:W-:Y:S02]  /*32940*/  PRMT R31, R52, 0x3340, R31 ;  /* 0x00003340341f7816 */ /* 0x000fe4000000001f */
[----:B------:R-:W-:Y:S02]  /*32950*/  PRMT R40, R40, 0x3340, R1 ;  /* 0x0000334028287816 */ /* 0x000fe40000000001 */
[----:B------:R-:W-:Y:S02]  /*32960*/  PRMT R23, R23, 0x5410, R32 ;  /* 0x0000541017177816 */ /* 0x000fe40000000020 */
[----:B------:R-:W-:Y:S02]  /*32970*/  PRMT R88, R37, 0x5410, R88 ;  /* 0x0000541025587816 */ /* 0x000fe40000000058 */
[----:B------:R-:W-:Y:S02]  /*32980*/  PRMT R32, R9, 0x4210, R42 ;  /* 0x0000421009207816 */ /* 0x000fe4000000002a */
[----:B------:R-:W-:-:S02]  /*32990*/  PRMT R45, R38, 0x3340, R45 ;  /* 0x00003340262d7816 */ /* 0x000fc4000000002d */
[----:B------:R-:W-:Y:S02]  /*329a0*/  PRMT R10, R19, 0x5410, R36 ;  /* 0x00005410130a7816 */ /* 0x000fe40000000024 */
[----:B------:R-:W-:Y:S02]  /*329b0*/  LOP3.LUT R37, R50, 0xffff, RZ, 0xc0, !PT ;  /* 0x0000ffff32257812 */ /* 0x000fe400078ec0ff */
[----:B------:R-:W-:Y:S02]  /*329c0*/  LOP3.LUT R9, R58, 0xffff, RZ, 0xc0, !PT ;  /* 0x0000ffff3a097812 */ /* 0x000fe400078ec0ff */
[----:B------:R-:W-:Y:S01]  /*329d0*/  PRMT R38, R31, 0x5410, R40 ;  /* 0x000054101f267816 */ /* 0x000fe20000000028 */
[----:B0-----:R-:W-:Y:S01]  /*329e0*/  IMAD R31, R0, R29, RZ ;  /* 0x0000001d001f7224 */ /* 0x001fe200078e02ff */
[--C-:B------:R-:W-:Y:S02]  /*329f0*/  PRMT R33, R8, 0x4210, R37.reuse ;  /* 0x0000421008217816 */ /* 0x100fe40000000025 */
[----:B------:R-:W-:-:S02]  /*32a00*/  PRMT R37, R10, 0x5210, R37 ;  /* 0x000052100a257816 */ /* 0x000fc40000000025 */
[--C-:B------:R-:W-:Y:S02]  /*32a10*/  PRMT R34, R22, 0x4210, R9.reuse ;  /* 0x0000421016227816 */ /* 0x100fe40000000009 */
[----:B------:R-:W-:Y:S02]  /*32a20*/  PRMT R38, R38, 0x5210, R9 ;  /* 0x0000521026267816 */ /* 0x000fe40000000009 */
[----:B------:R-:W0:Y:S01]  /*32a30*/  LDS.128 R8, [R2] ;  /* 0x0000000002087984 */ /* 0x000e220000000c00 */
[----:B------:R-:W-:Y:S02]  /*32a40*/  SHF.R.U32.HI R64, RZ, 0x8, R64 ;  /* 0x00000008ff407819 */ /* 0x000fe40000011640 */
[----:B------:R-:W-:Y:S02]  /*32a50*/  SHF.R.U32.HI R76, RZ, 0x8, R76 ;  /* 0x00000008ff4c7819 */ /* 0x000fe4000001164c */
[----:B------:R-:W-:Y:S02]  /*32a60*/  SHF.R.U32.HI R35, RZ, 0x8, R35 ;  /* 0x00000008ff237819 */ /* 0x000fe40000011623 */
[----:B------:R-:W-:-:S02]  /*32a70*/  SHF.R.U32.HI R80, RZ, 0x8, R80 ;  /* 0x00000008ff507819 */ /* 0x000fc40000011650 */
[----:B------:R-:W-:Y:S02]  /*32a80*/  SHF.R.U32.HI R92, RZ, 0x8, R92 ;  /* 0x00000008ff5c7819 */ /* 0x000fe4000001165c */
[----:B------:R-:W-:Y:S02]  /*32a90*/  SHF.R.U32.HI R39, RZ, 0x8, R39 ;  /* 0x00000008ff277819 */ /* 0x000fe40000011627 */
[----:B------:R-:W-:Y:S02]  /*32aa0*/  LOP3.LUT R64, R64, 0xffff, RZ, 0xc0, !PT ;  /* 0x0000ffff40407812 */ /* 0x000fe400078ec0ff */
[----:B------:R-:W-:Y:S02]  /*32ab0*/  LOP3.LUT R76, R76, 0xffff, RZ, 0xc0, !PT ;  /* 0x0000ffff4c4c7812 */ /* 0x000fe400078ec0ff */
[----:B------:R-:W-:Y:S02]  /*32ac0*/  LOP3.LUT R35, R35, 0xffff, RZ, 0xc0, !PT ;  /* 0x0000ffff23237812 */ /* 0x000fe400078ec0ff */
[----:B------:R-:W-:-:S02]  /*32ad0*/  LOP3.LUT R80, R80, 0xffff, RZ, 0xc0, !PT ;  /* 0x0000ffff50507812 */ /* 0x000fc400078ec0ff */
[----:B------:R-:W-:Y:S02]  /*32ae0*/  LOP3.LUT R92, R92, 0xffff, RZ, 0xc0, !PT ;  /* 0x0000ffff5c5c7812 */ /* 0x000fe400078ec0ff */
[----:B------:R-:W-:Y:S02]  /*32af0*/  LOP3.LUT R39, R39, 0xffff, RZ, 0xc0, !PT ;  /* 0x0000ffff27277812 */ /* 0x000fe400078ec0ff */
[----:B------:R-:W-:Y:S02]  /*32b00*/  F2FP.SATFINITE.E4M3.F32.PACK_AB_MERGE_C R66, R67, R66, RZ ;  /* 0x000000424342723e */ /* 0x000fe400048070ff */
[----:B------:R-:W-:Y:S02]  /*32b10*/  PRMT R64, R64, 0x3340, R1 ;  /* 0x0000334040407816 */ /* 0x000fe40000000001 */
[----:B------:R-:W-:Y:S02]  /*32b20*/  PRMT R35, R76, 0x3340, R35 ;  /* 0x000033404c237816 */ /* 0x000fe40000000023 */
[----:B------:R-:W-:-:S02]  /*32b30*/  PRMT R80, R80, 0x3340, R1 ;  /* 0x0000334050507816 */ /* 0x000fc40000000001 */
[----:B------:R-:W-:Y:S02]  /*32b40*/  PRMT R41, R92, 0x3340, R39 ;  /* 0x000033405c297816 */ /* 0x000fe40000000027 */
[----:B------:R-:W-:Y:S02]  /*32b50*/  PRMT R39, R55, 0x5410, R64 ;  /* 0x0000541037277816 */ /* 0x000fe40000000040 */
[----:B------:R-:W-:Y:S02]  /*32b60*/  LOP3.LUT R66, R66, 0xffff, RZ, 0xc0, !PT ;  /* 0x0000ffff42427812 */ /* 0x000fe400078ec0ff */
[----:B------:R-:W-:Y:S02]  /*32b70*/  PRMT R73, R35, 0x5410, R80 ;  /* 0x0000541023497816 */ /* 0x000fe40000000050 */
[----:B------:R-:W-:Y:S02]  /*32b80*/  PRMT R36, R23, 0x5210, R42 ;  /* 0x0000521017247816 */ /* 0x000fe4000000002a */
[--C-:B------:R-:W-:Y:S01]  /*32b90*/  PRMT R35, R17, 0x4210, R66.reuse ;  /* 0x0000421011237816 */ /* 0x100fe20000000042 */
[----:B------:R-:W-:Y:S01]  /*32ba0*/  BAR.SYNC.DEFER_BLOCKING 0x0 ;  /* 0x0000000000007b1d */ /* 0x000fe20000010000 */
[----:B------:R-:W-:-:S02]  /*32bb0*/  PRMT R39, R39, 0x5210, R66 ;  /* 0x0000521027277816 */ /* 0x000fc40000000042 */
[----:B------:R-:W-:Y:S02]  /*32bc0*/  SHF.R.U32.HI R72, RZ, 0x8, R72 ;  /* 0x00000008ff487819 */ /* 0x000fe40000011648 */
[----:B------:R-:W-:Y:S02]  /*32bd0*/  F2FP.SATFINITE.E4M3.F32.PACK_AB_MERGE_C R74, R75, R74, RZ ;  /* 0x0000004a4b4a723e */ /* 0x000fe400048070ff */
[----:B------:R-:W-:Y:S02]  /*32be0*/  LOP3.LUT R72, R72, 0xffff, RZ, 0xc0, !PT ;  /* 0x0000ffff48487812 */ /* 0x000fe400078ec0ff */
[----:B------:R-:W-:Y:S02]  /*32bf0*/  SHF.R.U32.HI R96, RZ, 0x8, R96 ;  /* 0x00000008ff607819 */ /* 0x000fe40000011660 */
[----:B------:R-:W-:Y:S02]  /*32c00*/  PRMT R72, R72, 0x3340, R1 ;  /* 0x0000334048487816 */ /* 0x000fe40000000001 */
[----:B------:R-:W-:-:S02]  /*32c10*/  LOP3.LUT R15, R74, 0xffff, RZ, 0xc0, !PT ;  /* 0x0000ffff4a0f7812 */ /* 0x000fc400078ec0ff */
[----:B------:R-:W-:Y:S02]  /*32c20*/  PRMT R72, R57, 0x5410, R72 ;  /* 0x0000541039487816 */ /* 0x000fe40000000048 */
[----:B------:R-:W-:Y:S02]  /*32c30*/  F2FP.SATFINITE.E4M3.F32.PACK_AB_MERGE_C R90, R91, R90, RZ ;  /* 0x0000005a5b5a723e */ /* 0x000fe400048070ff */
[----:B------:R-:W-:Y:S02]  /*32c40*/  LOP3.LUT R96, R96, 0xffff, RZ, 0xc0, !PT ;  /* 0x0000ffff60607812 */ /* 0x000fe400078ec0ff */
[----:B------:R-:W-:Y:S02]  /*32c50*/  F2FP.SATFINITE.E4M3.F32.PACK_AB_MERGE_C R82, R83, R82, RZ ;  /* 0x000000525352723e */ /* 0x000fe400048070ff */
[--C-:B------:R-:W-:Y:S01]  /*32c60*/  PRMT R40, R14, 0x4210, R15.reuse ;  /* 0x000042100e287816 */ /* 0x100fe2000000000f */
[----:B------:R2:W-:Y:S01]  /*32c70*/  STS.128 [R3], R32 ;  /* 0x0000002003007388 */ /* 0x0005e20000000c00 */
[----:B------:R-:W-:-:S02]  /*32c80*/  PRMT R72, R72, 0x5210, R15 ;  /* 0x0000521048487816 */ /* 0x000fc4000000000f */
[----:B------:R-:W-:Y:S01]  /*32c90*/  PRMT R96, R96, 0x3340, R1 ;  /* 0x0000334060607816 */ /* 0x000fe20000000001 */
[----:B------:R0:W-:Y:S01]  /*32ca0*/  STS.128 [R3+0x400], R36 ;  /* 0x0004002403007388 */ /* 0x0001e20000000c00 */
[----:B------:R-:W-:Y:S02]  /*32cb0*/  LOP3.LUT R15, R90, 0xffff, RZ, 0xc0, !PT ;  /* 0x0000ffff5a0f7812 */ /* 0x000fe400078ec0ff */
[----:B------:R-:W-:Y:S01]  /*32cc0*/  LOP3.LUT R82, R82, 0xffff, RZ, 0xc0, !PT ;  /* 0x0000ffff52527812 */ /* 0x000fe200078ec0ff */
[----:B------:R-:W-:Y:S01]  /*32cd0*/  BAR.SYNC.DEFER_BLOCKING 0x0 ;  /* 0x0000000000007b1d */ /* 0x000fe20000010000 */
[----:B------:R-:W-:Y:S02]  /*32ce0*/  PRMT R75, R41, 0x5410, R96 ;  /* 0x00005410294b7816 */ /* 0x000fe40000000060 */
[----:B------:R-:W-:Y:S02]  /*32cf0*/  PRMT R41, R13, 0x4210, R82 ;  /* 0x000042100d297816 */ /* 0x000fe40000000052 */
[----:B------:R-:W-:-:S02]  /*32d00*/  PRMT R42, R24, 0x4210, R15 ;  /* 0x00004210182a7816 */ /* 0x000fc4000000000f */
[----:B------:R-:W-:Y:S01]  /*32d10*/  PRMT R74, R88, 0x5210, R15 ;  /* 0x00005210584a7816 */ /* 0x000fe2000000000f */
[----:B--2---:R-:W-:Y:S01]  /*32d20*/  IMAD R35, R29, 0x2, R31 ;  /* 0x000000021d237824 */ /* 0x004fe200078e021f */
[----:B------:R-:W-:Y:S02]  /*32d30*/  SHF.R.U32.HI R108, RZ, 0x8, R108 ;  /* 0x00000008ff6c7819 */ /* 0x000fe4000001166c */
[----:B------:R-:W-:Y:S02]  /*32d40*/  SHF.R.U32.HI R43, RZ, 0x8, R43 ;  /* 0x00000008ff2b7819 */ /* 0x000fe4000001162b */
[----:B------:R-:W-:Y:S02]  /*32d50*/  SHF.R.U32.HI R112, RZ, 0x8, R112 ;  /* 0x00000008ff707819 */ /* 0x000fe40000011670 */
[----:B------:R-:W-:Y:S02]  /*32d60*/  LOP3.LUT R108, R108, 0xffff, RZ, 0xc0, !PT ;  /* 0x0000ffff6c6c7812 */ /* 0x000fe400078ec0ff */
[----:B------:R-:W-:-:S02]  /*32d70*/  LOP3.LUT R43, R43, 0xffff, RZ, 0xc0, !PT ;  /* 0x0000ffff2b2b7812 */ /* 0x000fc400078ec0ff */
[----:B------:R-:W-:Y:S02]  /*32d80*/  LOP3.LUT R112, R112, 0xffff, RZ, 0xc0, !PT ;  /* 0x0000ffff70707812 */ /* 0x000fe400078ec0ff */
[----:B------:R-:W-:Y:S02]  /*32d90*/  F2FP.SATFINITE.E4M3.F32.PACK_AB_MERGE_C R98, R99, R98, RZ ;  /* 0x000000626362723e */ /* 0x000fe400048070ff */
[----:B------:R-:W-:Y:S01]  /*32da0*/  PRMT R43, R108, 0x3340, R43 ;  /* 0x000033406c2b7816 */ /* 0x000fe2000000002b */
[----:B------:R-:W2:Y:S01]  /*32db0*/  LDS.128 R16, [R2] ;  /* 0x0000000002107984 */ /* 0x000ea20000000c00 */
[----:B------:R-:W-:Y:S02]  /*32dc0*/  PRMT R112, R112, 0x3340, R1 ;  /* 0x0000334070707816 */ /* 0x000fe40000000001 */
[----:B------:R-:W-:Y:S01]  /*32dd0*/  LOP3.LUT R98, R98, 0xffff, RZ, 0xc0, !PT ;  /* 0x0000ffff62627812 */ /* 0x000fe200078ec0ff */
[----:B------:R-:W-:Y:S01]  /*32de0*/  LDS.128 R12, [R2+0x800] ;  /* 0x00080000020c7984 */ /* 0x000fe20000000c00 */
[----:B------:R-:W-:-:S02]  /*32df0*/  PRMT R112, R43, 0x5410, R112 ;  /* 0x000054102b707816 */ /* 0x000fc40000000070 */
[----:B------:R-:W-:Y:S02]  /*32e00*/  PRMT R73, R73, 0x5210, R82 ;  /* 0x0000521049497816 */ /* 0x000fe40000000052 */
[--C-:B------:R-:W-:Y:S01]  /*32e10*/  PRMT R43, R25, 0x4210, R98.reuse ;  /* 0x00004210192b7816 */ /* 0x100fe20000000062 */
[----:B------:R-:W-:Y:S01]  /*32e20*/  BAR.SYNC.DEFER_BLOCKING 0x0 ;  /* 0x0000000000007b1d */ /* 0x000fe20000010000 */
[----:B------:R-:W-:Y:S02]  /*32e30*/  PRMT R75, R75, 0x5210, R98 ;  /* 0x000052104b4b7816 */ /* 0x000fe40000000062 */
[----:B------:R-:W-:Y:S02]  /*32e40*/  SHF.R.U32.HI R49, RZ, 0x8, R49 ;  /* 0x00000008ff317819 */ /* 0x000fe40000011631 */
[----:B------:R-:W-:Y:S02]  /*32e50*/  SHF.R.U32.HI R118, RZ, 0x8, R118 ;  /* 0x00000008ff767819 */ /* 0x000fe40000011676 */
[----:B------:R-:W-:-:S02]  /*32e60*/  SHF.R.U32.HI R120, RZ, 0x8, R120 ;  /* 0x00000008ff787819 */ /* 0x000fc40000011678 */
[----:B------:R-:W-:Y:S02]  /*32e70*/  F2FP.SATFINITE.E4M3.F32.PACK_AB_MERGE_C R106, R107, R106, RZ ;  /* 0x0000006a6b6a723e */ /* 0x000fe400048070ff */
[----:B------:R-:W-:Y:S02]  /*32e80*/  SHF.R.U32.HI R46, RZ, 0x8, R46 ;  /* 0x00000008ff2e7819 */ /* 0x000fe4000001162e */
[----:B------:R-:W-:Y:S02]  /*32e90*/  LOP3.LUT R120, R120, 0xffff, RZ, 0xc0, !PT ;  /* 0x0000ffff78787812 */ /* 0x000fe400078ec0ff */
[----:B------:R-:W-:Y:S02]  /*32ea0*/  LOP3.LUT R118, R118, 0xffff, RZ, 0xc0, !PT ;  /* 0x0000ffff76767812 */ /* 0x000fe400078ec0ff */
[----:B------:R-:W-:Y:S02]  /*32eb0*/  LOP3.LUT R49, R49, 0xffff, RZ, 0xc0, !PT ;  /* 0x0000ffff31317812 */ /* 0x000fe400078ec0ff */
[----:B------:R-:W-:-:S02]  /*32ec0*/  LOP3.LUT R106, R106, 0xffff, RZ, 0xc0, !PT ;  /* 0x0000ffff6a6a7812 */ /* 0x000fc400078ec0ff */
[----:B------:R-:W-:Y:S02]  /*32ed0*/  F2FP.SATFINITE.E4M3.F32.PACK_AB_MERGE_C R114, R115, R114, RZ ;  /* 0x000000727372723e */ /* 0x000fe400048070ff */
[----:B------:R-:W-:Y:S01]  /*32ee0*/  F2FP.SATFINITE.E4M3.F32.PACK_AB_MERGE_C R122, R123, R122, RZ ;  /* 0x0000007a7b7a723e */ /* 0x000fe200048070ff */
[----:B------:R3:W-:Y:S01]  /*32ef0*/  STS.128 [R3], R40 ;  /* 0x0000002803007388 */ /* 0x0007e20000000c00 */
[----:B------:R-:W-:Y:S02]  /*32f00*/  LOP3.LUT R46, R46, 0xffff, RZ, 0xc0, !PT ;  /* 0x0000ffff2e2e7812 */ /* 0x000fe400078ec0ff */
[----:B------:R-:W-:Y:S01]  /*32f10*/  F2FP.SATFINITE.E4M3.F32.PACK_AB_MERGE_C R130, R131, R130, RZ ;  /* 0x000000828382723e */ /* 0x000fe200048070ff */
[----:B------:R-:W-:Y:S01]  /*32f20*/  STS.128 [R3+0x400], R72 ;  /* 0x0004004803007388 */ /* 0x000fe20000000c00 */
[----:B------:R-:W-:Y:S02]  /*32f30*/  PRMT R120, R120, 0x3340, R1 ;  /* 0x0000334078787816 */ /* 0x000fe40000000001 */
[----:B------:R-:W-:-:S02]  /*32f40*/  PRMT R49, R49, 0x3340, R118 ;  /* 0x0000334031317816 */ /* 0x000fc40000000076 */
[----:B------:R-:W-:Y:S02]  /*32f50*/  PRMT R44, R21, 0x4210, R106 ;  /* 0x00004210152c7816 */ /* 0x000fe4000000006a */
[----:B------:R-:W-:Y:S02]  /*32f60*/  PRMT R46, R46, 0x3340, R1 ;  /* 0x000033402e2e7816 */ /* 0x000fe40000000001 */
[----:B------:R-:W-:Y:S02]  /*32f70*/  LOP3.LUT R23, R114, 0xffff, RZ, 0xc0, !PT ;  /* 0x0000ffff72177812 */ /* 0x000fe400078ec0ff */
[----:B------:R-:W-:Y:S02]  /*32f80*/  LOP3.LUT R21, R122, 0xffff, RZ, 0xc0, !PT ;  /* 0x0000ffff7a157812 */ /* 0x000fe400078ec0ff */
[----:B------:R-:W-:Y:S02]  /*32f90*/  PRMT R120, R49, 0x5410, R120 ;  /* 0x0000541031787816 */ /* 0x000fe40000000078 */
[----:B------:R-:W-:-:S02]  /*32fa0*/  LOP3.LUT R130, R130, 0xffff, RZ, 0xc0, !PT ;  /* 0x0000ffff82827812 */ /* 0x000fc400078ec0ff */
[----:B------:R-:W-:Y:S02]  /*32fb0*/  PRMT R51, R45, 0x5410, R46 ;  /* 0x000054102d337816 */ /* 0x000fe4000000002e */
[--C-:B------:R-:W-:Y:S02]  /*32fc0*/  PRMT R45, R20, 0x4210, R23.reuse ;  /* 0x00004210142d7816 */ /* 0x100fe40000000017 */
[----:B------:R-:W-:Y:S02]  /*32fd0*/  PRMT R49, R112, 0x5210, R23 ;  /* 0x0000521070317816 */ /* 0x000fe40000000017 */
[--C-:B------:R-:W-:Y:S02]  /*32fe0*/  PRMT R46, R30, 0x4210, R21.reuse ;  /* 0x000042101e2e7816 */ /* 0x100fe40000000015 */
[----:B------:R-:W-:Y:S01]  /*32ff0*/  PRMT R50, R120, 0x5210, R21 ;  /* 0x0000521078327816 */ /* 0x000fe20000000015 */
[----:B------:R-:W-:Y:S01]  /*33000*/  BAR.SYNC.DEFER_BLOCKING 0x0 ;  /* 0x0000000000007b1d */ /* 0x000fe20000010000 */
[----:B------:R-:W-:-:S02]  /*33010*/  PRMT R47, R27, 0x4210, R130 ;  /* 0x000042101b2f7816 */ /* 0x000fc40000000082 */
[----:B------:R-:W-:Y:S02]  /*33020*/  SHF.R.U32.HI R104, RZ, 0x8, R104 ;  /* 0x00000008ff687819 */ /* 0x000fe40000011668 */
[----:B------:R-:W-:Y:S02]  /*33030*/  LOP3.LUT R134, R0, 0xfe, RZ, 0xfc, !PT ;  /* 0x000000fe00867812 */ /* 0x000fe400078efcff */
[----:B------:R-:W-:Y:S02]  /*33040*/  LOP3.LUT R104, R104, 0xffff, RZ, 0xc0, !PT ;  /* 0x0000ffff68687812 */ /* 0x000fe400078ec0ff */
[----:B------:R-:W-:Y:S01]  /*33050*/  ISETP.LT.AND P2, PT, R134, UR4, !P0 ;  /* 0x0000000486007c0c */ /* 0x000fe2000c741270 */
[----:B------:R-:W1:Y:S01]  /*33060*/  LDCU UR4, c[0x0][0x3b4] ;  /* 0x00007680ff0477ac */ /* 0x000e620008000800 */
[----:B------:R-:W-:Y:S02]  /*33070*/  PRMT R104, R104, 0x3340, R1 ;  /* 0x0000334068687816 */ /* 0x000fe40000000001 */
[----:B------:R-:W-:-:S02]  /*33080*/  PRMT R51, R51, 0x5210, R130 ;  /* 0x0000521033337816 */ /* 0x000fc40000000082 */
[----:B------:R-:W-:Y:S02]  /*33090*/  PRMT R59, R59, 0x5410, R104 ;  /* 0x000054103b3b7816 */ /* 0x000fe40000000068 */
[C---:B------:R-:W-:Y:S02]  /*330a0*/  ISETP.LT.AND P5, PT, R0.reuse, UR19, !P0 ;  /* 0x0000001300007c0c */ /* 0x040fe4000c7a1270 */
[----:B------:R-:W-:Y:S02]  /*330b0*/  PRMT R48, R59, 0x5210, R106 ;  /* 0x000052103b307816 */ /* 0x000fe4000000006a */
[----:B------:R-:W-:Y:S02]  /*330c0*/  LOP3.LUT R133, R0, 0x4, RZ, 0xfc, !PT ;  /* 0x0000000400857812 */ /* 0x000fe400078efcff */
[----:B0-----:R-:W-:Y:S01]  /*330d0*/  PRMT R39, R8, 0x7770, RZ ;  /* 0x0000777008277816 */ /* 0x001fe200000000ff */
[----:B------:R-:W0:Y:S01]  /*330e0*/  LDS.128 R24, [R2] ;  /* 0x0000000002187984 */ /* 0x000e220000000c00 */
[----:B------:R-:W-:-:S02]  /*330f0*/  LOP3.LUT R36, R0, 0x8, RZ, 0xfc, !PT ;  /* 0x0000000800247812 */ /* 0x000fc400078efcff */
[----:B------:R-:W-:Y:S01]  /*33100*/  ISETP.LT.AND P6, PT, R133, UR19, !P0 ;  /* 0x0000001385007c0c */ /* 0x000fe2000c7c1270 */
[----:B------:R-:W-:Y:S01]  /*33110*/  LDS.128 R20, [R2+0x800] ;  /* 0x0008000002147984 */ /* 0x000fe20000000c00 */
[----:B-1----:R-:W-:Y:S01]  /*33120*/  IMAD R28, R136, UR4, RZ ;  /* 0x00000004881c7c24 */ /* 0x002fe2000f8e02ff */
[C---:B------:R-:W-:Y:S01]  /*33130*/  LOP3.LUT R135, R0.reuse, 0x6, RZ, 0xfc, !PT ;  /* 0x0000000600877812 */ /* 0x040fe200078efcff */
[----:B------:R-:W1:Y:S01]  /*33140*/  LDCU UR4, c[0x0][0x39c] ;  /* 0x00007380ff0477ac */ /* 0x000e620008000800 */
[----:B------:R-:W-:Y:S01]  /*33150*/  BAR.SYNC.DEFER_BLOCKING 0x0 ;  /* 0x0000000000007b1d */ /* 0x000fe20000010000 */
[----:B------:R-:W-:Y:S02]  /*33160*/  LOP3.LUT R38, R0, 0xa, RZ, 0xfc, !PT ;  /* 0x0000000a00267812 */ /* 0x000fe400078efcff */
[----:B------:R-:W-:Y:S02]  /*33170*/  IADD3 R30, P1, PT, R28, UR16, RZ ;  /* 0x000000101c1e7c10 */ /* 0x000fe4000ff3e0ff */
[----:B------:R-:W-:-:S02]  /*33180*/  ISETP.LT.AND P3, PT, R135, UR19, !P0 ;  /* 0x0000001387007c0c */ /* 0x000fc4000c761270 */
[----:B------:R-:W-:Y:S02]  /*33190*/  LEA.HI.X.SX32 R28, R28, UR17, 0x1, P1 ;  /* 0x000000111c1c7c11 */ /* 0x000fe400088f0eff */
[C---:B------:R-:W-:Y:S02]  /*331a0*/  IADD3 R32, P1, PT, R31.reuse, R30, RZ ;  /* 0x0000001e1f207210 */ /* 0x040fe40007f3e0ff */
[C---:B---3--:R-:W-:Y:S02]  /*331b0*/  PRMT R43, R8.reuse, 0x7772, RZ ;  /* 0x00007772082b7816 */ /* 0x048fe400000000ff */
[----:B------:R-:W-:Y:S01]  /*331c0*/  LEA.HI.X.SX32 R33, R31, R28, 0x1, P1 ;  /* 0x0000001c1f217211 */ /* 0x000fe200008f0eff */
[----:B------:R-:W-:Y:S01]  /*331d0*/  IMAD R31, R29, 0x2, R35 ;  /* 0x000000021d1f7824 */ /* 0x000fe200078e0223 */
[----:B------:R-:W-:Y:S02]  /*331e0*/  IADD3 R34, P1, PT, R35, R30, RZ ;  /* 0x0000001e23227210 */ /* 0x000fe40007f3e0ff */
[----:B------:R-:W-:-:S02]  /*331f0*/  PRMT R41, R8, 0x7773, RZ ;  /* 0x0000777308297816 */ /* 0x000fc400000000ff */
[----:B------:R-:W-:Y:S01]  /*33200*/  LEA.HI.X.SX32 R35, R35, R28, 0x1, P1 ;  /* 0x0000001c23237211 */ /* 0x000fe200008f0eff */
[----:B------:R3:W-:Y:S04]  /*33210*/  STS.128 [R3], R44 ;  /* 0x0000002c03007388 */ /* 0x0007e80000000c00 */
[----:B------:R0:W-:Y:S01]  /*33220*/  STS.128 [R3+0x400], R48 ;  /* 0x0004003003007388 */ /* 0x0001e20000000c00 */
[----:B------:R-:W-:Y:S01]  /*33230*/  BAR.SYNC.DEFER_BLOCKING 0x0 ;  /* 0x0000000000007b1d */ /* 0x000fe20000010000 */
[----:B---3--:R-:W-:Y:S02]  /*33240*/  PRMT R45, R8, 0x7771, RZ ;  /* 0x00007771082d7816 */ /* 0x008fe400000000ff */
[----:B------:R-:W-:Y:S01]  /*33250*/  LOP3.LUT R8, R0, 0xe, RZ, 0xfc, !PT ;  /* 0x0000000e00087812 */ /* 0x000fe200078efcff */
[----:B0-----:R-:W-:-:S02]  /*33260*/  IMAD R3, R29, 0x2, R31 ;  /* 0x000000021d037824 */ /* 0x001fc400078e021f */
[----:B------:R0:W-:Y:S01]  /*33270*/  @P5 STG.E.U8 desc[UR22][R32.64], R39 ;  /* 0x0000002720005986 */ /* 0x0001e2000c101116 */
[----:B------:R-:W-:Y:S02]  /*33280*/  ISETP.LT.AND P5, PT, R36, UR19, !P0 ;  /* 0x0000001324007c0c */ /* 0x000fe4000c7a1270 */
[C---:B------:R-:W-:Y:S01]  /*33290*/  IADD3 R36, P1, PT, R31.reuse, R30, RZ ;  /* 0x0000001e1f247210 */ /* 0x040fe20007f3e0ff */
[----:B------:R3:W-:Y:S01]  /*332a0*/  @P4 STG.E.U8 desc[UR22][R34.64], R45 ;  /* 0x0000002d22004986 */ /* 0x0007e2000c101116 */
[----:B------:R-:W-:Y:S02]  /*332b0*/  ISETP.LT.AND P4, PT, R38, UR19, !P0 ;  /* 0x0000001326007c0c */ /* 0x000fe4000c781270 */
[----:B------:R-:W-:Y:S01]  /*332c0*/  LEA.HI.X.SX32 R37, R31, R28, 0x1, P1 ;  /* 0x0000001c1f257211 */ /* 0x000fe200008f0eff */
[----:B------:R-:W-:Y:S01]  /*332d0*/  IMAD R31, R29, 0x2, R3 ;  /* 0x000000021d1f7824 */ /* 0x000fe200078e0203 */
[----:B------:R-:W-:Y:S02]  /*332e0*/  LOP3.LUT R38, R0, 0xc, RZ, 0xfc, !PT ;  /* 0x0000000c00267812 */ /* 0x000fe400078efcff */
[C---:B0-----:R-:W-:Y:S01]  /*332f0*/  IADD3 R32, P1, PT, R3.reuse, R30, RZ ;  /* 0x0000001e03207210 */ /* 0x041fe20007f3e0ff */
[----:B------:R0:W-:Y:S03]  /*33300*/  @P6 STG.E.U8 desc[UR22][R36.64], R43 ;  /* 0x0000002b24006986 */ /* 0x0001e6000c101116 */
[----:B------:R-:W-:Y:S01]  /*33310*/  LEA.HI.X.SX32 R33, R3, R28, 0x1, P1 ;  /* 0x0000001c03217211 */ /* 0x000fe200008f0eff */
[----:B------:R-:W-:Y:S01]  /*33320*/  IMAD R3, R29, 0x2, R31 ;  /* 0x000000021d037824 */ /* 0x000fe200078e021f */
[----:B------:R-:W-:-:S02]  /*33330*/  ISETP.LT.AND P1, PT, R38, UR19, !P0 ;  /* 0x0000001326007c0c */ /* 0x000fc4000c721270 */
[----:B------:R-:W-:Y:S01]  /*33340*/  IADD3 R38, P6, PT, R31, R30, RZ ;  /* 0x0000001e1f267210 */ /* 0x000fe20007fde0ff */
[----:B------:R0:W-:Y:S01]  /*33350*/  @P3 STG.E.U8 desc[UR22][R32.64], R41 ;  /* 0x0000002920003986 */ /* 0x0001e2000c101116 */
[----:B---3--:R-:W-:Y:S02]  /*33360*/  PRMT R45, R9, 0x7770, RZ ;  /* 0x00007770092d7816 */ /* 0x008fe400000000ff */
[----:B------:R-:W-:Y:S01]  /*33370*/  LEA.HI.X.SX32 R39, R31, R28, 0x1, P6 ;  /* 0x0000001c1f277211 */ /* 0x000fe200030f0eff */
[----:B------:R-:W-:Y:S01]  /*33380*/  IMAD R31, R29, 0x2, R3 ;  /* 0x000000021d1f7824 */ /* 0x000fe200078e0203 */
[----:B------:R-:W-:Y:S02]  /*33390*/  ISETP.LT.AND P3, PT, R8, UR19, !P0 ;  /* 0x0000001308007c0c */ /* 0x000fe4000c761270 */
[----:B------:R-:W-:Y:S01]  /*333a0*/  IADD3 R34, P6, PT, R3, R30, RZ ;  /* 0x0000001e03227210 */ /* 0x000fe20007fde0ff */
[----:B------:R-:W-:Y:S01]  /*333b0*/  @P5 STG.E.U8 desc[UR22][R38.64], R45 ;  /* 0x0000002d26005986 */ /* 0x000fe2000c101116 */
[----:B------:R-:W-:-:S02]  /*333c0*/  LOP3.LUT R8, R0, 0x10, RZ, 0xfc, !PT ;  /* 0x0000001000087812 */ /* 0x000fc400078efcff */
[----:B------:R-:W-:Y:S01]  /*333d0*/  LEA.HI.X.SX32 R35, R3, R28, 0x1, P6 ;  /* 0x0000001c03237211 */ /* 0x000fe200030f0eff */
[----:B------:R-:W-:Y:S01]  /*333e0*/  IMAD R3, R29, 0x2, R31 ;  /* 0x000000021d037824 */ /* 0x000fe200078e021f */
[----:B0-----:R-:W-:Y:S02]  /*333f0*/  PRMT R43, R9, 0x7771, RZ ;  /* 0x00007771092b7816 */ /* 0x001fe400000000ff */
[----:B------:R-:W-:Y:S02]  /*33400*/  ISETP.LT.AND P5, PT, R8, UR19, !P0 ;  /* 0x0000001308007c0c */ /* 0x000fe4000c7a1270 */
[C---:B------:R-:W-:Y:S01]  /*33410*/  IADD3 R32, P6, PT, R31.reuse, R30, RZ ;  /* 0x0000001e1f207210 */ /* 0x040fe20007fde0ff */
[----:B------:R0:W-:Y:S01]  /*33420*/  @P4 STG.E.U8 desc[UR22][R34.64], R43 ;  /* 0x0000002b22004986 */ /* 0x0001e2000c101116 */
[----:B------:R-:W-:Y:S02]  /*33430*/  LOP3.LUT R8, R0, 0x12, RZ, 0xfc, !PT ;  /* 0x0000001200087812 */ /* 0x000fe400078efcff */
[----:B------:R-:W-:Y:S01]  /*33440*/  LEA.HI.X.SX32 R33, R31, R28, 0x1, P6 ;  /* 0x0000001c1f217211 */ /* 0x000fe200030f0eff */
[----:B------:R-:W-:Y:S01]  /*33450*/  IMAD R31, R29, 0x2, R3 ;  /* 0x000000021d1f7824 */ /* 0x000fe200078e0203 */
[----:B------:R-:W-:-:S02]  /*33460*/  PRMT R41, R9, 0x7772, RZ ;  /* 0x0000777209297816 */ /* 0x000fc400000000ff */
[----:B------:R-:W-:Y:S02]  /*33470*/  ISETP.LT.AND P4, PT, R8, UR19, !P0 ;  /* 0x0000001308007c0c */ /* 0x000fe4000c781270 */
[----:B------:R-:W-:Y:S01]  /*33480*/  LOP3.LUT R8, R0, 0x14, RZ, 0xfc, !PT ;  /* 0x0000001400087812 */ /* 0x000fe200078efcff */
[----:B------:R3:W-:Y:S01]  /*33490*/  @P1 STG.E.U8 desc[UR22][R32.64], R41 ;  /* 0x0000002920001986 */ /* 0x0007e2000c101116 */
[C---:B------:R-:W-:Y:S02]  /*334a0*/  IADD3 R36, P6, PT, R3.reuse, R30, RZ ;  /* 0x0000001e03247210 */ /* 0x040fe40007fde0ff */
[----:B------:R-:W-:Y:S02]  /*334b0*/  ISETP.LT.AND P1, PT, R8, UR19, !P0 ;  /* 0x0000001308007c0c */ /* 0x000fe4000c721270 */
[----:B------:R-:W-:Y:S01]  /*334c0*/  LEA.HI.X.SX32 R37, R3, R28, 0x1, P6 ;  /* 0x0000001c03257211 */ /* 0x000fe200030f0eff */
[----:B------:R-:W-:Y:S01]  /*334d0*/  IMAD R3, R29, 0x2, R31 ;  /* 0x000000021d037824 */ /* 0x000fe200078e021f */
[----:B------:R-:W-:-:S02]  /*334e0*/  IADD3 R8, P6, PT, R31, R30, RZ ;  /* 0x0000001e1f087210 */ /* 0x000fc40007fde0ff */
[----:B0-----:R-:W-:Y:S02]  /*334f0*/  PRMT R43, R9, 0x7773, RZ ;  /* 0x00007773092b7816 */ /* 0x001fe400000000ff */
[----:B------:R-:W-:Y:S01]  /*33500*/  LEA.HI.X.SX32 R9, R31, R28, 0x1, P6 ;  /* 0x0000001c1f097211 */ /* 0x000fe200030f0eff */
[----:B------:R-:W-:Y:S01]  /*33510*/  IMAD R31, R29, 0x2, R3 ;  /* 0x000000021d1f7824 */ /* 0x000fe200078e0203 */
[C---:B---3--:R-:W-:Y:S01]  /*33520*/  IADD3 R32, P6, PT, R3.reuse, R30, RZ ;  /* 0x0000001e03207210 */ /* 0x048fe20007fde0ff */
[----:B------:R-:W-:Y:S01]  /*33530*/  @P3 STG.E.U8 desc[UR22][R36.64], R43 ;  /* 0x0000002b24003986 */ /* 0x000fe2000c101116 */
[----:B------:R-:W-:Y:S02]  /*33540*/  LOP3.LUT R34, R0, 0x16, RZ, 0xfc, !PT ;  /* 0x0000001600227812 */ /* 0x000fe400078efcff */
[----:B------:R-:W-:Y:S02]  /*33550*/  PRMT R39, R10, 0x7770, RZ ;  /* 0x000077700a277816 */ /* 0x000fe400000000ff */
[----:B------:R-:W-:-:S02]  /*33560*/  LEA.HI.X.SX32 R33, R3, R28, 0x1, P6 ;  /* 0x0000001c03217211 */ /* 0x000fc400030f0eff */
[----:B------:R-:W-:Y:S01]  /*33570*/  PRMT R41, R10, 0x7771, RZ ;  /* 0x000077710a297816 */ /* 0x000fe200000000ff */
[----:B------:R0:W-:Y:S01]  /*33580*/  @P5 STG.E.U8 desc[UR22][R8.64], R39 ;  /* 0x0000002708005986 */ /* 0x0001e2000c101116 */
[----:B------:R-:W-:Y:S02]  /*33590*/  ISETP.LT.AND P3, PT, R34, UR19, !P0 ;  /* 0x0000001322007c0c */ /* 0x000fe4000c761270 */
[C---:B------:R-:W-:Y:S01]  /*335a0*/  LOP3.LUT R34, R0.reuse, 0x18, RZ, 0xfc, !PT ;  /* 0x0000001800227812 */ /* 0x040fe200078efcff */
[----:B------:R3:W-:Y:S01]  /*335b0*/  @P4 STG.E.U8 desc[UR22][R32.64], R41 ;  /* 0x0000002920004986 */ /* 0x0007e2000c101116 */
[----:B------:R-:W-:Y:S02]  /*335c0*/  LOP3.LUT R3, R0, 0x1a, RZ, 0xfc, !PT ;  /* 0x0000001a00037812 */ /* 0x000fe400078efcff */
[----:B------:R-:W-:Y:S02]  /*335d0*/  ISETP.LT.AND P5, PT, R34, UR19, !P0 ;  /* 0x0000001322007c0c */ /* 0x000fe4000c7a1270 */
[----:B------:R-:W-:Y:S01]  /*335e0*/  ISETP.LT.AND P4, PT, R3, UR19, !P0 ;  /* 0x0000001303007c0c */ /* 0x000fe2000c781270 */
[----:B------:R-:W-:Y:S01]  /*335f0*/  IMAD R3, R29, 0x2, R31 ;  /* 0x000000021d037824 */ /* 0x000fe200078e021f */
[----:B------:R-:W-:-:S02]  /*33600*/  IADD3 R34, P6, PT, R31, R30, RZ ;  /* 0x0000001e1f227210 */ /* 0x000fc40007fde0ff */
[C---:B0-----:R-:W-:Y:S02]  /*33610*/  PRMT R39, R10.reuse, 0x7772, RZ ;  /* 0x000077720a277816 */ /* 0x041fe400000000ff */
[----:B------:R-:W-:Y:S01]  /*33620*/  LEA.HI.X.SX32 R35, R31, R28, 0x1, P6 ;  /* 0x0000001c1f237211 */ /* 0x000fe200030f0eff */
[----:B------:R-:W-:Y:S01]  /*33630*/  IMAD R31, R29, 0x2, R3 ;  /* 0x000000021d1f7824 */ /* 0x000fe200078e0203 */
[C---:B------:R-:W-:Y:S02]  /*33640*/  IADD3 R8, P6, PT, R3.reuse, R30, RZ ;  /* 0x0000001e03087210 */ /* 0x040fe40007fde0ff */
[----:B------:R-:W-:Y:S01]  /*33650*/  PRMT R37, R10, 0x7773, RZ ;  /* 0x000077730a257816 */ /* 0x000fe200000000ff */
[----:B------:R0:W-:Y:S01]  /*33660*/  @P1 STG.E.U8 desc[UR22][R34.64], R39 ;  /* 0x0000002722001986 */ /* 0x0001e2000c101116 */
[----:B------:R-:W-:Y:S02]  /*33670*/  LEA.HI.X.SX32 R9, R3, R28, 0x1, P6 ;  /* 0x0000001c03097211 */ /* 0x000fe400030f0eff */
[----:B---3--:R-:W-:-:S02]  /*33680*/  IADD3 R32, P6, PT, R31, R30, RZ ;  /* 0x0000001e1f207210 */ /* 0x008fc40007fde0ff */
[----:B------:R-:W-:Y:S01]  /*33690*/  PRMT R3, R11, 0x7770, RZ ;  /* 0x000077700b037816 */ /* 0x000fe200000000ff */
[----:B------:R3:W-:Y:S01]  /*336a0*/  @P3 STG.E.U8 desc[UR22][R8.64], R37 ;  /* 0x0000002508003986 */ /* 0x0007e2000c101116 */
[----:B------:R-:W-:Y:S01]  /*336b0*/  LEA.HI.X.SX32 R33, R31, R28, 0x1, P6 ;  /* 0x0000001c1f217211 */ /* 0x000fe200030f0eff */
[----:B------:R-:W-:Y:S01]  /*336c0*/  IMAD R31, R29, 0x2, R31 ;  /* 0x000000021d1f7824 */ /* 0x000fe200078e021f */
[----:B------:R-:W-:Y:S02]  /*336d0*/  LOP3.LUT R36, R0, 0x1c, RZ, 0xfc, !PT ;  /* 0x0000001c00247812 */ /* 0x000fe400078efcff */
[----:B------:R-:W-:Y:S01]  /*336e0*/  PRMT R41, R11, 0x7771, RZ ;  /* 0x000077710b297816 */ /* 0x000fe200000000ff */
[----:B------:R1:W-:Y:S01]  /*336f0*/  @P5 STG.E.U8 desc[UR22][R32.64], R3 ;  /* 0x0000000320005986 */ /* 0x0003e2000c101116 */
[----:B0-----:R-:W-:Y:S02]  /*33700*/  IADD3 R34, P5, PT, R31, R30, RZ ;  /* 0x0000001e1f227210 */ /* 0x001fe40007fbe0ff */
[----:B------:R-:W-:-:S02]  /*33710*/  ISETP.LT.AND P1, PT, R36, UR19, !P0 ;  /* 0x0000001324007c0c */ /* 0x000fc4000c721270 */
[----:B------:R-:W-:Y:S01]  /*33720*/  LEA.HI.X.SX32 R35, R31, R28, 0x1, P5 ;  /* 0x0000001c1f237211 */ /* 0x000fe200028f0eff */
[----:B------:R-:W-:Y:S01]  /*33730*/  IMAD R31, R29, 0x2, R31 ;  /* 0x000000021d1f7824 */ /* 0x000fe200078e021f */
[----:B------:R-:W-:Y:S02]  /*33740*/  LOP3.LUT R10, R0, 0x1e, RZ, 0xfc, !PT ;  /* 0x0000001e000a7812 */ /* 0x000fe400078efcff */
[----:B------:R-:W-:Y:S01]  /*33750*/  PRMT R39, R11, 0x7772, RZ ;  /* 0x000077720b277816 */ /* 0x000fe200000000ff */
[----:B------:R0:W-:Y:S01]  /*33760*/  @P4 STG.E.U8 desc[UR22][R34.64], R41 ;  /* 0x0000002922004986 */ /* 0x0001e2000c101116 */
[----:B---3--:R-:W-:Y:S01]  /*33770*/  IADD3 R8, P4, PT, R31, R30, RZ ;  /* 0x0000001e1f087210 */ /* 0x008fe20007f9e0ff */
[----:B-1----:R-:W-:Y:S01]  /*33780*/  IMAD R3, R29, 0x2, R31 ;  /* 0x000000021d037824 */ /* 0x002fe200078e021f */
[----:B------:R-:W-:Y:S02]  /*33790*/  ISETP.LT.AND P3, PT, R10, UR19, !P0 ;  /* 0x000000130a007c0c */ /* 0x000fe4000c761270 */
[----:B------:R-:W-:Y:S01]  /*337a0*/  LEA.HI.X.SX32 R9, R31, R28, 0x1, P4 ;  /* 0x0000001c1f097211 */ /* 0x000fe200020f0eff */
[----:B------:R-:W-:Y:S01]  /*337b0*/  IMAD R31, R29, 0x2, R3 ;  /* 0x000000021d1f7824 */ /* 0x000fe200078e0203 */
[----:B------:R-:W-:-:S02]  /*337c0*/  LOP3.LUT R10, R0, 0x22, RZ, 0xfc, !PT ;  /* 0x00000022000a7812 */ /* 0x000fc400078efcff */
[----:B------:R-:W-:Y:S01]  /*337d0*/  LOP3.LUT R32, R0, 0x24, RZ, 0xfc, !PT ;  /* 0x0000002400207812 */ /* 0x000fe200078efcff */
[----:B------:R1:W-:Y:S01]  /*337e0*/  @P1 STG.E.U8 desc[UR22][R8.64], R39 ;  /* 0x0000002708001986 */ /* 0x0003e2000c101116 */
[----:B------:R-:W-:Y:S02]  /*337f0*/  ISETP.LT.AND P5, PT, R10, UR19, !P0 ;  /* 0x000000130a007c0c */ /* 0x000fe4000c7a1270 */
[----:B------:R-:W-:Y:S02]  /*33800*/  IADD3 R10, P4, PT, R3, R30, RZ ;  /* 0x0000001e030a7210 */ /* 0x000fe40007f9e0ff */
[----:B------:R-:W-:Y:S01]  /*33810*/  ISETP.LT.AND P1, PT, R32, UR4, !P0 ;  /* 0x0000000420007c0c */ /* 0x000fe2000c721270 */
[----:B------:R-:W3:Y:S01]  /*33820*/  LDCU UR4, c[0x0][0x39c] ;  /* 0x00007380ff0477ac */ /* 0x000ee20008000800 */
[----:B------:R-:W-:Y:S02]  /*33830*/  LOP3.LUT R36, R0, 0x20, RZ, 0xfc, !PT ;  /* 0x0000002000247812 */ /* 0x000fe400078efcff */
[----:B------:R-:W-:-:S02]  /*33840*/  PRMT R37, R11, 0x7773, RZ ;  /* 0x000077730b257816 */ /* 0x000fc400000000ff */
[----:B------:R-:W-:Y:S01]  /*33850*/  LEA.HI.X.SX32 R11, R3, R28, 0x1, P4 ;  /* 0x0000001c030b7211 */ /* 0x000fe200020f0eff */
[----:B------:R-:W-:Y:S01]  /*33860*/  IMAD R3, R29, 0x2, R31 ;  /* 0x000000021d037824 */ /* 0x000fe200078e021f */
[----:B------:R-:W-:Y:S02]  /*33870*/  ISETP.LT.AND P6, PT, R36, UR19, !P0 ;  /* 0x0000001324007c0c */ /* 0x000fe4000c7c1270 */
[----:B0-----:R-:W-:Y:S01]  /*33880*/  LOP3.LUT R34, R0, 0x26, RZ, 0xfc, !PT ;  /* 0x0000002600227812 */ /* 0x001fe200078efcff */
[----:B------:R0:W-:Y:S01]  /*33890*/  @P3 STG.E.U8 desc[UR22][R10.64], R37 ;  /* 0x000000250a003986 */ /* 0x0001e2000c101116 */
[C---:B------:R-:W-:Y:S02]  /*338a0*/  IADD3 R32, P4, PT, R31.reuse, R30, RZ ;  /* 0x0000001e1f207210 */ /* 0x040fe40007f9e0ff */
[----:B------:R-:W-:Y:S01]  /*338b0*/  ISETP.LT.AND P3, PT, R34, UR5, !P0 ;  /* 0x0000000522007c0c */ /* 0x000fe2000c761270 */
[----:B------:R-:W4:Y:S01]  /*338c0*/  LDCU UR5, c[0x0][0x39c] ;  /* 0x00007380ff0577ac */ /* 0x000f220008000800 */
[----:B------:R-:W-:Y:S01]  /*338d0*/  LEA.HI.X.SX32 R33, R31, R28, 0x1, P4 ;  /* 0x0000001c1f217211 */ /* 0x000fe200020f0eff */
[----:B------:R-:W-:Y:S01]  /*338e0*/  IMAD R31, R29, 0x2, R3 ;  /* 0x000000021d1f7824 */ /* 0x000fe200078e0203 */
[----:B--2---:R-:W-:-:S02]  /*338f0*/  PRMT R35, R16, 0x7770, RZ ;  /* 0x0000777010237816 */ /* 0x004fc400000000ff */
[C---:B-1----:R-:W-:Y:S02]  /*33900*/  IADD3 R8, P4, PT, R3.reuse, R30, RZ ;  /* 0x0000001e03087210 */ /* 0x042fe40007f9e0ff */
[----:B------:R-:W-:Y:S01]  /*33910*/  LOP3.LUT R34, R0, 0x28, RZ, 0xfc, !PT ;  /* 0x0000002800227812 */ /* 0x000fe200078efcff */
[----:B------:R1:W-:Y:S01]  /*33920*/  @P6 STG.E.U8 desc[UR22][R32.64], R35 ;  /* 0x0000002320006986 */ /* 0x0003e2000c101116 */
[----:B------:R-:W-:Y:S01]  /*33930*/  LEA.HI.X.SX32 R9, R3, R28, 0x1, P4 ;  /* 0x0000001c03097211 */ /* 0x000fe200020f0eff */
[----:B------:R-:W-:Y:S01]  /*33940*/  IMAD R3, R29, 0x2, R31 ;  /* 0x000000021d037824 */ /* 0x000fe200078e021f */
[----:B0-----:R-:W-:Y:S02]  /*33950*/  PRMT R37, R16, 0x7771, RZ ;  /* 0x0000777110257816 */ /* 0x001fe400000000ff */
[----:B---3--:R-:W-:Y:S01]  /*33960*/  ISETP.LT.AND P4, PT, R34, UR4, !P0 ;  /* 0x0000000422007c0c */ /* 0x008fe2000c781270 */
[----:B------:R-:W0:Y:S01]  /*33970*/  LDCU UR4, c[0x0][0x39c] ;  /* 0x00007380ff0477ac */ /* 0x000e220008000800 */
[----:B------:R-:W-:Y:S01]  /*33980*/  IADD3 R10, P6, PT, R31, R30, RZ ;  /* 0x0000001e1f0a7210 */ /* 0x000fe20007fde0ff */
[----:B------:R2:W-:Y:S01]  /*33990*/  @P5 STG.E.U8 desc[UR22][R8.64], R37 ;  /* 0x0000002508005986 */ /* 0x0005e2000c101116 */
[----:B------:R-:W-:-:S02]  /*339a0*/  LOP3.LUT R34, R0, 0x2a, RZ, 0xfc, !PT ;  /* 0x0000002a00227812 */ /* 0x000fc400078efcff */
[----:B------:R-:W-:Y:S01]  /*339b0*/  LEA.HI.X.SX32 R11, R31, R28, 0x1, P6 ;  /* 0x0000001c1f0b7211 */ /* 0x000fe200030f0eff */
[----:B------:R-:W-:Y:S01]  /*339c0*/  IMAD R31, R29, 0x2, R3 ;  /* 0x000000021d1f7824 */ /* 0x000fe200078e0203 */
[----:B-1----:R-:W-:Y:S02]  /*339d0*/  PRMT R35, R16, 0x7772, RZ ;  /* 0x0000777210237816 */ /* 0x002fe400000000ff */
[----:B----4-:R-:W-:Y:S01]  /*339e0*/  ISETP.LT.AND P5, PT, R34, UR6, !P0 ;  /* 0x0000000622007c0c */ /* 0x010fe2000c7a1270 */
[----:B------:R-:W1:Y:S01]  /*339f0*/  LDCU UR6, c[0x0][0x39c] ;  /* 0x00007380ff0677ac */ /* 0x000e620008000800 */
[----:B------:R-:W-:Y:S01]  /*33a00*/  LOP3.LUT R34, R0, 0x2c, RZ, 0xfc, !PT ;  /* 0x0000002c00227812 */ /* 0x000fe200078efcff */
[----:B------:R3:W-:Y:S01]  /*33a10*/  @P1 STG.E.U8 desc[UR22][R10.64], R35 ;  /* 0x000000230a001986 */ /* 0x0007e2000c101116 */
[C---:B------:R-:W-:Y:S02]  /*33a20*/  IADD3 R32, P6, PT, R3.reuse, R30, RZ ;  /* 0x0000001e03207210 */ /* 0x040fe40007fde0ff */
[----:B------:R-:W-:Y:S01]  /*33a30*/  ISETP.LT.AND P1, PT, R34, UR5, !P0 ;  /* 0x0000000522007c0c */ /* 0x000fe2000c721270 */
[----:B------:R-:W4:Y:S01]  /*33a40*/  LDCU UR5, c[0x0][0x39c] ;  /* 0x00007380ff0577ac */ /* 0x000f220008000800 */
[----:B------:R-:W-:Y:S01]  /*33a50*/  LEA.HI.X.SX32 R33, R3, R28, 0x1, P6 ;  /* 0x0000001c03217211 */ /* 0x000fe200030f0eff */
[----:B------:R-:W-:Y:S01]  /*33a60*/  IMAD R3, R29, 0x2, R31 ;  /* 0x000000021d037824 */ /* 0x000fe200078e021f */
[----:B--2---:R-:W-:-:S02]  /*33a70*/  PRMT R37, R16, 0x7773, RZ ;  /* 0x0000777310257816 */ /* 0x004fc400000000ff */
[C---:B------:R-:W-:Y:S02]  /*33a80*/  IADD3 R8, P6, PT, R31.reuse, R30, RZ ;  /* 0x0000001e1f087210 */ /* 0x040fe40007fde0ff */
[----:B------:R-:W-:Y:S01]  /*33a90*/  LOP3.LUT R16, R0, 0x2e, RZ, 0xfc, !PT ;  /* 0x0000002e00107812 */ /* 0x000fe200078efcff */
[----:B------:R2:W-:Y:S01]  /*33aa0*/  @P3 STG.E.U8 desc[UR22][R32.64], R37 ;  /* 0x0000002520003986 */ /* 0x0005e2000c101116 */
[----:B------:R-:W-:Y:S01]  /*33ab0*/  LEA.HI.X.SX32 R9, R31, R28, 0x1, P6 ;  /* 0x0000001c1f097211 */ /* 0x000fe200030f0eff */
[----:B------:R-:W-:Y:S01]  /*33ac0*/  IMAD R31, R29, 0x2, R3 ;  /* 0x000000021d1f7824 */ /* 0x000fe200078e0203 */
[----:B---3--:R-:W-:Y:S02]  /*33ad0*/  PRMT R35, R17, 0x7770, RZ ;  /* 0x0000777011237816 */ /* 0x008fe400000000ff */
[----:B0-----:R-:W-:Y:S01]  /*33ae0*/  ISETP.LT.AND P3, PT, R16, UR4, !P0 ;  /* 0x0000000410007c0c */ /* 0x001fe2000c761270 */
[----:B------:R-:W0:Y:S01]  /*33af0*/  LDCU UR4, c[0x0][0x39c] ;  /* 0x00007380ff0477ac */ /* 0x000e220008000800 */
[----:B------:R-:W-:Y:S01]  /*33b00*/  IADD3 R10, P6, PT, R3, R30, RZ ;  /* 0x0000001e030a7210 */ /* 0x000fe20007fde0ff */
[----:B------:R3:W-:Y:S01]  /*33b10*/  @P4 STG.E.U8 desc[UR22][R8.64], R35 ;  /* 0x0000002308004986 */ /* 0x0007e2000c101116 */
[----:B------:R-:W-:-:S02]  /*33b20*/  LOP3.LUT R16, R0, 0x30, RZ, 0xfc, !PT ;  /* 0x0000003000107812 */ /* 0x000fc400078efcff */
[----:B------:R-:W-:Y:S01]  /*33b30*/  LEA.HI.X.SX32 R11, R3, R28, 0x1, P6 ;  /* 0x0000001c030b7211 */ /* 0x000fe200030f0eff */
[----:B------:R-:W-:Y:S01]  /*33b40*/  IMAD R3, R29, 0x2, R31 ;  /* 0x000000021d037824 */ /* 0x000fe200078e021f */
[----:B----4-:R-:W-:Y:S01]  /*33b50*/  ISETP.LT.AND P4, PT, R16, UR5, !P0 ;  /* 0x0000000510007c0c */ /* 0x010fe2000c781270 */
[----:B------:R-:W4:Y:S01]  /*33b60*/  LDCU UR5, c[0x0][0x39c] ;  /* 0x00007380ff0577ac */ /* 0x000f220008000800 */
[----:B--2---:R-:W-:Y:S02]  /*33b70*/  IADD3 R32, P6, PT, R31, R30, RZ ;  /* 0x0000001e1f207210 */ /* 0x004fe40007fde0ff */
[----:B------:R-:W-:Y:S02]  /*33b80*/  PRMT R37, R17, 0x7771, RZ ;  /* 0x0000777111257816 */ /* 0x000fe400000000ff */
[----:B------:R-:W-:Y:S02]  /*33b90*/  LOP3.LUT R16, R0, 0x32, RZ, 0xfc, !PT ;  /* 0x0000003200107812 */ /* 0x000fe400078efcff */
[----:B------:R-:W-:Y:S01]  /*33ba0*/  LEA.HI.X.SX32 R33, R31, R28, 0x1, P6 ;  /* 0x0000001c1f217211 */ /* 0x000fe200030f0eff */
[----:B------:R-:W-:Y:S01]  /*33bb0*/  IMAD R31, R29, 0x2, R3 ;  /* 0x000000021d1f7824 */ /* 0x000fe200078e0203 */
[----:B---3--:R-:W-:Y:S01]  /*33bc0*/  IADD3 R8, P6, PT, R3, R30, RZ ;  /* 0x0000001e03087210 */ /* 0x008fe20007fde0ff */
[----:B------:R2:W-:Y:S01]  /*33bd0*/  @P5 STG.E.U8 desc[UR22][R10.64], R37 ;  /* 0x000000250a005986 */ /* 0x0005e2000c101116 */
[----:B------:R-:W-:-:S02]  /*33be0*/  PRMT R35, R17, 0x7772, RZ ;  /* 0x0000777211237816 */ /* 0x000fc400000000ff */
[----:B-1----:R-:W-:Y:S01]  /*33bf0*/  ISETP.LT.AND P5, PT, R16, UR6, !P0 ;  /* 0x0000000610007c0c */ /* 0x002fe2000c7a1270 */
[----:B------:R-:W1:Y:S01]  /*33c00*/  LDCU UR6, c[0x0][0x39c] ;  /* 0x00007380ff0677ac */ /* 0x000e620008000800 */
[----:B------:R-:W-:Y:S01]  /*33c10*/  LOP3.LUT R16, R0, 0x34, RZ, 0xfc, !PT ;  /* 0x0000003400107812 */ /* 0x000fe200078efcff */
[----:B------:R3:W-:Y:S01]  /*33c20*/  @P1 STG.E.U8 desc[UR22][R32.64], R35 ;  /* 0x0000002320001986 */ /* 0x0007e2000c101116 */
[----:B------:R-:W-:Y:S02]  /*33c30*/  LEA.HI.X.SX32 R9, R3, R28, 0x1, P6 ;  /* 0x0000001c03097211 */ /* 0x000fe400030f0eff */
[----:B------:R-:W-:Y:S02]  /*33c40*/  PRMT R3, R17, 0x7773, RZ ;  /* 0x0000777311037816 */ /* 0x000fe400000000ff */
[----:B0-----:R-:W-:Y:S01]  /*33c50*/  ISETP.LT.AND P1, PT, R16, UR4, !P0 ;  /* 0x0000000410007c0c */ /* 0x001fe2000c721270 */
[----:B------:R-:W0:Y:S01]  /*33c60*/  LDCU UR4, c[0x0][0x39c] ;  /* 0x00007380ff0477ac */ /* 0x000e220008000800 */
[----:B--2---:R-:W-:Y:S01]  /*33c70*/  IADD3 R10, P6, PT, R31, R30, RZ ;  /* 0x0000001e1f0a7210 */ /* 0x004fe20007fde0ff */
[----:B------:R2:W-:Y:S01]  /*33c80*/  @P3 STG.E.U8 desc[UR22][R8.64], R3 ;  /* 0x0000000308003986 */ /* 0x0005e2000c101116 */
[----:B------:R-:W-:-:S02]  /*33c90*/  LOP3.LUT R16, R0, 0x36, RZ, 0xfc, !PT ;  /* 0x0000003600107812 */ /* 0x000fc400078efcff */
[----:B------:R-:W-:Y:S01]  /*33ca0*/  LEA.HI.X.SX32 R11, R31, R28, 0x1, P6 ;  /* 0x0000001c1f0b7211 */ /* 0x000fe200030f0eff */
[----:B------:R-:W-:Y:S01]  /*33cb0*/  IMAD R31, R29, 0x2, R31 ;  /* 0x000000021d1f7824 */ /* 0x000fe200078e021f */
[----:B---3--:R-:W-:Y:S02]  /*33cc0*/  PRMT R35, R18, 0x7770, RZ ;  /* 0x0000777012237816 */ /* 0x008fe400000000ff */
[----:B----4-:R-:W-:Y:S01]  /*33cd0*/  ISETP.LT.AND P3, PT, R16, UR5, !P0 ;  /* 0x0000000510007c0c */ /* 0x010fe2000c761270 */
[----:B------:R-:W3:Y:S01]  /*33ce0*/  LDCU UR5, c[0x0][0x39c] ;  /* 0x00007380ff0577ac */ /* 0x000ee20008000800 */
[----:B------:R-:W-:Y:S01]  /*33cf0*/  PRMT R33, R18, 0x7771, RZ ;  /* 0x0000777112217816 */ /* 0x000fe200000000ff */
[----:B------:R4:W-:Y:S01]  /*33d00*/  @P4 STG.E.U8 desc[UR22][R10.64], R35 ;  /* 0x000000230a004986 */ /* 0x0009e2000c101116 */
[----:B------:R-:W-:Y:S01]  /*33d10*/  IADD3 R16, P4, PT, R31, R30, RZ ;  /* 0x0000001e1f107210 */ /* 0x000fe20007f9e0ff */
[----:B--2---:R-:W-:Y:S01]  /*33d20*/  IMAD R3, R29, 0x2, R31 ;  /* 0x000000021d037824 */ /* 0x004fe200078e021f */
[----:B------:R-:W-:-:S02]  /*33d30*/  LOP3.LUT R32, R0, 0x38, RZ, 0xfc, !PT ;  /* 0x0000003800207812 */ /* 0x000fc400078efcff */
[----:B------:R-:W-:Y:S02]  /*33d40*/  LEA.HI.X.SX32 R17, R31, R28, 0x1, P4 ;  /* 0x0000001c1f117211 */ /* 0x000fe400020f0eff */
[C---:B------:R-:W-:Y:S02]  /*33d50*/  IADD3 R8, P6, PT, R3.reuse, R30, RZ ;  /* 0x0000001e03087210 */ /* 0x040fe40007fde0ff */
[----:B------:R-:W-:Y:S01]  /*33d60*/  LOP3.LUT R31, R0, 0x3a, RZ, 0xfc, !PT ;  /* 0x0000003a001f7812 */ /* 0x000fe200078efcff */
[----:B------:R2:W-:Y:S01]  /*33d70*/  @P5 STG.E.U8 desc[UR22][R16.64], R33 ;  /* 0x0000002110005986 */ /* 0x0005e2000c101116 */
[----:B------:R-:W-:Y:S01]  /*33d80*/  LEA.HI.X.SX32 R9, R3, R28, 0x1, P6 ;  /* 0x0000001c03097211 */ /* 0x000fe200030f0eff */
[----:B------:R-:W-:Y:S01]  /*33d90*/  IMAD R3, R29, 0x2, R3 ;  /* 0x000000021d037824 */ /* 0x000fe200078e0203 */
[----:B----4-:R-:W-:Y:S02]  /*33da0*/  PRMT R35, R18, 0x7772, RZ ;  /* 0x0000777212237816 */ /* 0x010fe400000000ff */
[----:B0-----:R-:W-:Y:S01]  /*33db0*/  ISETP.LT.AND P4, PT, R32, UR4, !P0 ;  /* 0x0000000420007c0c */ /* 0x001fe2000c781270 */
[----:B------:R-:W0:Y:S01]  /*33dc0*/  LDCU UR4, c[0x0][0x39c] ;  /* 0x00007380ff0477ac */ /* 0x000e220008000800 */
[----:B-1----:R-:W-:Y:S01]  /*33dd0*/  ISETP.LT.AND P5, PT, R31, UR6, !P0 ;  /* 0x000000061f007c0c */ /* 0x002fe2000c7a1270 */
[----:B------:R-:W-:Y:S01]  /*33de0*/  IMAD R31, R29, 0x2, R3 ;  /* 0x000000021d1f7824 */ /* 0x000fe200078e0203 */
[----:B------:R-:W-:Y:S01]  /*33df0*/  LOP3.LUT R11, R0, 0x3c, RZ, 0xfc, !PT ;  /* 0x0000003c000b7812 */ /* 0x000fe200078efcff */
[----:B------:R1:W-:Y:S01]  /*33e00*/  @P1 STG.E.U8 desc[UR22][R8.64], R35 ;  /* 0x0000002308001986 */ /* 0x0003e2000c101116 */
[----:B------:R-:W-:Y:S01]  /*33e10*/  IADD3 R10, P6, PT, R3, R30, RZ ;  /* 0x0000001e030a7210 */ /* 0x000fe20007fde0ff */
[----:B------:R-:W4:Y:S01]  /*33e20*/  LDCU UR6, c[0x0][0x39c] ;  /* 0x00007380ff0677ac */ /* 0x000f220008000800 */
[----:B---3--:R-:W-:-:S02]  /*33e30*/  ISETP.LT.AND P1, PT, R11, UR5, !P0 ;  /* 0x000000050b007c0c */ /* 0x008fc4000c721270 */
[----:B------:R-:W-:Y:S01]  /*33e40*/  LEA.HI.X.SX32 R11, R3, R28, 0x1, P6 ;  /* 0x0000001c030b7211 */ /* 0x000fe200030f0eff */
[----:B------:R-:W3:Y:S01]  /*33e50*/  LDCU UR5, c[0x0][0x39c] ;  /* 0x00007380ff0577ac */ /* 0x000ee20008000800 */
[----:B--2---:R-:W-:Y:S02]  /*33e60*/  IADD3 R16, P6, PT, R31, R30, RZ ;  /* 0x0000001e1f107210 */ /* 0x004fe40007fde0ff */
[----:B------:R-:W-:Y:S02]  /*33e70*/  PRMT R33, R18, 0x7773, RZ ;  /* 0x0000777312217816 */ /* 0x000fe400000000ff */
[----:B------:R-:W-:Y:S02]  /*33e80*/  PRMT R3, R19, 0x7770, RZ ;  /* 0x0000777013037816 */ /* 0x000fe400000000ff */
[----:B------:R-:W-:Y:S01]  /*33e90*/  LEA.HI.X.SX32 R17, R31, R28, 0x1, P6 ;  /* 0x0000001c1f117211 */ /* 0x000fe200030f0eff */
[----:B------:R-:W-:Y:S01]  /*33ea0*/  IMAD R31, R29, 0x2, R31 ;  /* 0x000000021d1f7824 */ /* 0x000fe200078e021f */
[----:B------:R-:W-:Y:S01]  /*33eb0*/  LOP3.LUT R18, R0, 0x3e, RZ, 0xfc, !PT ;  /* 0x0000003e00127812 */ /* 0x000fe200078efcff */
[----:B------:R2:W-:Y:S01]  /*33ec0*/  @P3 STG.E.U8 desc[UR22][R10.64], R33 ;  /* 0x000000210a003986 */ /* 0x0005e2000c101116 */
[----:B-1----:R-:W-:-:S02]  /*33ed0*/  PRMT R35, R19, 0x7771, RZ ;  /* 0x0000777113237816 */ /* 0x002fc400000000ff */
[----:B0-----:R-:W-:Y:S01]  /*33ee0*/  ISETP.LT.AND P3, PT, R18, UR4, !P0 ;  /* 0x0000000412007c0c */ /* 0x001fe2000c761270 */
[----:B------:R0:W-:Y:S01]  /*33ef0*/  @P4 STG.E.U8 desc[UR22][R16.64], R3 ;  /* 0x0000000310004986 */ /* 0x0001e2000c101116 */
[C---:B------:R-:W-:Y:S01]  /*33f00*/  IADD3 R8, P4, PT, R31.reuse, R30, RZ ;  /* 0x0000001e1f087210 */ /* 0x040fe20007f9e0ff */
[----:B------:R-:W1:Y:S01]  /*33f10*/  LDCU UR4, c[0x0][0x39c] ;  /* 0x00007380ff0477ac */ /* 0x000e620008000800 */
[----:B------:R-:W-:Y:S02]  /*33f20*/  LOP3.LUT R18, R0, 0x42, RZ, 0xfc, !PT ;  /* 0x0000004200127812 */ /* 0x000fe400078efcff */
[----:B------:R-:W-:Y:S01]  /*33f30*/  LEA.HI.X.SX32 R9, R31, R28, 0x1, P4 ;  /* 0x0000001c1f097211 */ /* 0x000fe200020f0eff */
[----:B------:R-:W-:Y:S01]  /*33f40*/  IMAD R31, R29, 0x2, R31 ;  /* 0x000000021d1f7824 */ /* 0x000fe200078e021f */
[----:B---3--:R-:W-:Y:S01]  /*33f50*/  ISETP.LT.AND P4, PT, R18, UR5, !P0 ;  /* 0x0000000512007c0c */ /* 0x008fe2000c781270 */
[----:B------:R-:W3:Y:S01]  /*33f60*/  LDCU UR5, c[0x0][0x39c] ;  /* 0x00007380ff0577ac */ /* 0x000ee20008000800 */
[----:B------:R-:W-:Y:S01]  /*33f70*/  LOP3.LUT R18, R0, 0x44, RZ, 0xfc, !PT ;  /* 0x0000004400127812 */ /* 0x000fe200078efcff */
[----:B------:R1:W-:Y:S01]  /*33f80*/  @P5 STG.E.U8 desc[UR22][R8.64], R35 ;  /* 0x0000002308005986 */ /* 0x0003e2000c101116 */
[----:B--2---:R-:W-:Y:S01]  /*33f90*/  IADD3 R10, P5, PT, R31, R30, RZ ;  /* 0x0000001e1f0a7210 */ /* 0x004fe20007fbe0ff */
[----:B0-----:R-:W-:Y:S01]  /*33fa0*/  IMAD R3, R29, 0x2, R31 ;  /* 0x000000021d037824 */ /* 0x001fe200078e021f */
[----:B------:R-:W-:-:S02]  /*33fb0*/  PRMT R33, R19, 0x7773, RZ ;  /* 0x0000777313217816 */ /* 0x000fc400000000ff */
[----:B------:R-:W-:Y:S02]  /*33fc0*/  LEA.HI.X.SX32 R11, R31, R28, 0x1, P5 ;  /* 0x0000001c1f0b7211 */ /* 0x000fe400028f0eff */
[----:B------:R-:W-:Y:S01]  /*33fd0*/  PRMT R31, R19, 0x7772, RZ ;  /* 0x00007772131f7816 */ /* 0x000fe200000000ff */
[----:B------:R-:W-:Y:S01]  /*33fe0*/  IMAD R19, R29, 0x2, R3 ;  /* 0x000000021d137824 */ /* 0x000fe200078e0203 */
[C---:B------:R-:W-:Y:S02]  /*33ff0*/  IADD3 R16, P5, PT, R3.reuse, R30, RZ ;  /* 0x0000001e03107210 */ /* 0x040fe40007fbe0ff */
[----:B------:R-:W-:Y:S01]  /*34000*/  LOP3.LUT R32, R0, 0x40, RZ, 0xfc, !PT ;  /* 0x0000004000207812 */ /* 0x000fe200078efcff */
[----:B------:R0:W-:Y:S01]  /*34010*/  @P1 STG.E.U8 desc[UR22][R10.64], R31 ;  /* 0x0000001f0a001986 */ /* 0x0001e2000c101116 */
[----:B-1----:R-:W-:Y:S01]  /*34020*/  ISETP.LT.AND P1, PT, R18, UR4, !P0 ;  /* 0x0000000412007c0c */ /* 0x002fe2000c721270 */
[----:B------:R-:W1:Y:S01]  /*34030*/  LDCU UR4, c[0x0][0x39c] ;  /* 0x00007380ff0477ac */ /* 0x000e620008000800 */
[----:B------:R-:W-:Y:S01]  /*34040*/  LEA.HI.X.SX32 R17, R3, R28, 0x1, P5 ;  /* 0x0000001c03117211 */ /* 0x000fe200028f0eff */
[----:B------:R-:W-:Y:S01]  /*34050*/  IMAD R3, R29, 0x2, R19 ;  /* 0x000000021d037824 */ /* 0x000fe200078e0213 */
[----:B----4-:R-:W-:Y:S01]  /*34060*/  ISETP.LT.AND P6, PT, R32, UR6, !P0 ;  /* 0x0000000620007c0c */ /* 0x010fe2000c7c1270 */
[----:B------:R-:W2:Y:S01]  /*34070*/  LDCU UR6, c[0x0][0x39c] ;  /* 0x00007380ff0677ac */ /* 0x000ea20008000800 */
[----:B------:R-:W-:Y:S01]  /*34080*/  IADD3 R8, P5, PT, R19, R30, RZ ;  /* 0x0000001e13087210 */ /* 0x000fe20007fbe0ff */
[----:B------:R4:W-:Y:S01]  /*34090*/  @P3 STG.E.U8 desc[UR22][R16.64], R33 ;  /* 0x0000002110003986 */ /* 0x0009e2000c101116 */
[----:B------:R-:W-:-:S02]  /*340a0*/  LOP3.LUT R18, R0, 0x46, RZ, 0xfc, !PT ;  /* 0x0000004600127812 */ /* 0x000fc400078efcff */
[----:B------:R-:W-:Y:S02]  /*340b0*/  LEA.HI.X.SX32 R9, R19, R28, 0x1, P5 ;  /* 0x0000001c13097211 */ /* 0x000fe400028f0eff */
[C---:B0-----:R-:W-:Y:S02]  /*340c0*/  IADD3 R10, P5, PT, R3.reuse, R30, RZ ;  /* 0x0000001e030a7210 */ /* 0x041fe40007fbe0ff */
[----:B------:R-:W-:Y:S02]  /*340d0*/  PRMT R19, R24, 0x7770, RZ ;  /* 0x0000777018137816 */ /* 0x000fe400000000ff */
[----:B---3--:R-:W-:Y:S01]  /*340e0*/  ISETP.LT.AND P3, PT, R18, UR5, !P0 ;  /* 0x0000000512007c0c */ /* 0x008fe2000c761270 */
[----:B------:R-:W0:Y:S01]  /*340f0*/  LDCU UR5, c[0x0][0x39c] ;  /* 0x00007380ff0577ac */ /* 0x000e220008000800 */
[----:B------:R-:W-:Y:S01]  /*34100*/  LOP3.LUT R18, R0, 0x48, RZ, 0xfc, !PT ;  /* 0x0000004800127812 */ /* 0x000fe200078efcff */
[----:B------:R3:W-:Y:S01]  /*34110*/  @P6 STG.E.U8 desc[UR22][R8.64], R19 ;  /* 0x0000001308006986 */ /* 0x0007e2000c101116 */
[----:B------:R-:W-:Y:S01]  /*34120*/  LEA.HI.X.SX32 R11, R3, R28, 0x1, P5 ;  /* 0x0000001c030b7211 */ /* 0x000fe200028f0eff */
[----:B------:R-:W-:Y:S01]  /*34130*/  IMAD R3, R29, 0x2, R3 ;  /* 0x000000021d037824 */ /* 0x000fe200078e0203 */
[----:B------:R-:W-:-:S02]  /*34140*/  PRMT R31, R24, 0x7771, RZ ;  /* 0x00007771181f7816 */ /* 0x000fc400000000ff */
[----:B-1----:R-:W-:Y:S01]  /*34150*/  ISETP.LT.AND P5, PT, R18, UR4, !P0 ;  /* 0x0000000412007c0c */ /* 0x002fe2000c7a1270 */
[----:B------:R-:W1:Y:S01]  /*34160*/  LDCU UR4, c[0x0][0x39c] ;  /* 0x00007380ff0477ac */ /* 0x000e620008000800 */
[----:B----4-:R-:W-:Y:S01]  /*34170*/  PRMT R33, R24, 0x7772, RZ ;  /* 0x0000777218217816 */ /* 0x010fe200000000ff */
[----:B------:R4:W-:Y:S01]  /*34180*/  @P4 STG.E.U8 desc[UR22][R10.64], R31 ;  /* 0x0000001f0a004986 */ /* 0x0009e2000c101116 */
[----:B------:R-:W-:Y:S02]  /*34190*/  IADD3 R16, P4, PT, R3, R30, RZ ;  /* 0x0000001e03107210 */ /* 0x000fe40007f9e0ff */
[C---:B------:R-:W-:Y:S01]  /*341a0*/  LOP3.LUT R18, R0.reuse, 0x4a, RZ, 0xfc, !PT ;  /* 0x0000004a00127812 */ /* 0x040fe200078efcff */
[----:B---3--:R-:W-:Y:S01]  /*341b0*/  IMAD R19, R29, 0x2, R3 ;  /* 0x000000021d137824 */ /* 0x008fe200078e0203 */
[----:B------:R-:W-:Y:S02]  /*341c0*/  LEA.HI.X.SX32 R17, R3, R28, 0x1, P4 ;  /* 0x0000001c03117211 */ /* 0x000fe400020f0eff */
[----:B------:R-:W-:-:S02]  /*341d0*/  LOP3.LUT R3, R0, 0x4c, RZ, 0xfc, !PT ;  /* 0x0000004c00037812 */ /* 0x000fc400078efcff */
[C---:B------:R-:W-:Y:S01]  /*341e0*/  IADD3 R8, P6, PT, R19.reuse, R30, RZ ;  /* 0x0000001e13087210 */ /* 0x040fe20007fde0ff */
[----:B------:R3:W-:Y:S01]  /*341f0*/  @P1 STG.E.U8 desc[UR22][R16.64], R33 ;  /* 0x0000002110001986 */ /* 0x0007e2000c101116 */
[----:B0-----:R-:W-:Y:S01]  /*34200*/  ISETP.LT.AND P4, PT, R18, UR5, !P0 ;  /* 0x0000000512007c0c */ /* 0x001fe2000c781270 */
[----:B------:R-:W0:Y:S01]  /*34210*/  LDCU UR5, c[0x0][0x39c] ;  /* 0x00007380ff0577ac */ /* 0x000e220008000800 */
[----:B------:R-:W-:Y:S01]  /*34220*/  LEA.HI.X.SX32 R9, R19, R28, 0x1, P6 ;  /* 0x0000001c13097211 */ /* 0x000fe200030f0eff */
[----:B------:R-:W-:Y:S01]  /*34230*/  IMAD R19, R29, 0x2, R19 ;  /* 0x000000021d137824 */ /* 0x000fe200078e0213 */
[----:B----4-:R-:W-:Y:S02]  /*34240*/  PRMT R31, R24, 0x7773, RZ ;  /* 0x00007773181f7816 */ /* 0x010fe400000000ff */
[----:B--2---:R-:W-:Y:S01]  /*34250*/  ISETP.LT.AND P1, PT, R3, UR6, !P0 ;  /* 0x0000000603007c0c */ /* 0x004fe2000c721270 */
[----:B------:R-:W-:Y:S01]  /*34260*/  IMAD R3, R29, 0x2, R19 ;  /* 0x000000021d037824 */ /* 0x000fe200078e0213 */
[----:B------:R-:W-:Y:S01]  /*34270*/  LOP3.LUT R11, R0, 0x4e, RZ, 0xfc, !PT ;  /* 0x0000004e000b7812 */ /* 0x000fe200078efcff */
[----:B------:R2:W-:Y:S01]  /*34280*/  @P3 STG.E.U8 desc[UR22][R8.64], R31 ;  /* 0x0000001f08003986 */ /* 0x0005e2000c101116 */
[----:B------:R-:W-:Y:S01]  /*34290*/  IADD3 R10, P6, PT, R19, R30, RZ ;  /* 0x0000001e130a7210 */ /* 0x000fe20007fde0ff */
[----:B------:R-:W4:Y:S01]  /*342a0*/  LDCU UR6, c[0x0][0x39c] ;  /* 0x00007380ff0677ac */ /* 0x000f220008000800 */
[----:B-1----:R-:W-:-:S02]  /*342b0*/  ISETP.LT.AND P3, PT, R11, UR4, !P0 ;  /* 0x000000040b007c0c */ /* 0x002fc4000c761270 */
[----:B------:R-:W-:Y:S01]  /*342c0*/  LEA.HI.X.SX32 R11, R19, R28, 0x1, P6 ;  /* 0x0000001c130b7211 */ /* 0x000fe200030f0eff */
[----:B------:R-:W1:Y:S01]  /*342d0*/  LDCU UR4, c[0x0][0x39c] ;  /* 0x00007380ff0477ac */ /* 0x000e620008000800 */
[----:B---3--:R-:W-:Y:S02]  /*342e0*/  IADD3 R16, P6, PT, R3, R30, RZ ;  /* 0x0000001e03107210 */ /* 0x008fe40007fde0ff */
[----:B------:R-:W-:Y:S02]  /*342f0*/  PRMT R33, R25, 0x7770, RZ ;  /* 0x0000777019217816 */ /* 0x000fe400000000ff */
[----:B------:R-:W-:Y:S01]  /*34300*/  LEA.HI.X.SX32 R17, R3, R28, 0x1, P6 ;  /* 0x0000001c03117211 */ /* 0x000fe200030f0eff */
[----:B------:R-:W-:Y:S01]  /*34310*/  IMAD R3, R29, 0x2, R3 ;  /* 0x000000021d037824 */ /* 0x000fe200078e0203 */
[----:B--2---:R-:W-:Y:S01]  /*34320*/  PRMT R31, R25, 0x7771, RZ ;  /* 0x00007771191f7816 */ /* 0x004fe200000000ff */
[----:B------:R2:W-:Y:S01]  /*34330*/  @P5 STG.E.U8 desc[UR22][R10.64], R33 ;  /* 0x000000210a005986 */ /* 0x0005e2000c101116 */
[----:B------:R-:W-:Y:S01]  /*34340*/  LOP3.LUT R18, R0, 0x50, RZ, 0xfc, !PT ;  /* 0x0000005000127812 */ /* 0x000fe200078efcff */
[----:B------:R-:W-:Y:S01]  /*34350*/  IMAD R19, R29, 0x2, R3 ;  /* 0x000000021d137824 */ /* 0x000fe200078e0203 */
[----:B------:R-:W-:Y:S01]  /*34360*/  PRMT R35, R26, 0x7772, RZ ;  /* 0x000077721a237816 */ /* 0x000fe200000000ff */
[----:B------:R3:W-:Y:S01]  /*34370*/  @P4 STG.E.U8 desc[UR22][R16.64], R31 ;  /* 0x0000001f10004986 */ /* 0x0007e2000c101116 */
[----:B------:R-:W-:-:S02]  /*34380*/  IADD3 R8, P4, PT, R3, R30, RZ ;  /* 0x0000001e03087210 */ /* 0x000fc40007f9e0ff */
[----:B0-----:R-:W-:Y:S01]  /*34390*/  ISETP.LT.AND P5, PT, R18, UR5, !P0 ;  /* 0x0000000512007c0c */ /* 0x001fe2000c7a1270 */
[----:B------:R-:W0:Y:S01]  /*343a0*/  LDCU UR5, c[0x0][0x39c] ;  /* 0x00007380ff0577ac */ /* 0x000e220008000800 */
[----:B------:R-:W-:Y:S02]  /*343b0*/  LEA.HI.X.SX32 R9, R3, R28, 0x1, P4 ;  /* 0x0000001c03097211 */ /* 0x000fe400020f0eff */
[----:B------:R-:W-:Y:S02]  /*343c0*/  PRMT R3, R25, 0x7772, RZ ;  /* 0x0000777219037816 */ /* 0x000fe400000000ff */
[C---:B--2---:R-:W-:Y:S02]  /*343d0*/  LOP3.LUT R11, R0.reuse, 0x54, RZ, 0xfc, !PT ;  /* 0x00000054000b7812 */ /* 0x044fe400078efcff */
[----:B------:R-:W-:Y:S01]  /*343e0*/  IADD3 R10, P6, PT, R19, R30, RZ ;  /* 0x0000001e130a7210 */ /* 0x000fe20007fde0ff */
[----:B------:R2:W-:Y:S01]  /*343f0*/  @P1 STG.E.U8 desc[UR22][R8.64], R3 ;  /* 0x0000000308001986 */ /* 0x0005e2000c101116 */
[----:B-1----:R-:W-:Y:S01]  /*34400*/  ISETP.LT.AND P1, PT, R11, UR4, !P0 ;  /* 0x000000040b007c0c */ /* 0x002fe2000c721270 */
[----:B------:R-:W1:Y:S01]  /*34410*/  LDCU UR4, c[0x0][0x39c] ;  /* 0x00007380ff0477ac */ /* 0x000e620008000800 */
[----:B------:R-:W-:Y:S01]  /*34420*/  LEA.HI.X.SX32 R11, R19, R28, 0x1, P6 ;  /* 0x0000001c130b7211 */ /* 0x000fe200030f0eff */
[----:B------:R-:W-:Y:S01]  /*34430*/  IMAD R19, R29, 0x2, R19 ;  /* 0x000000021d137824 */ /* 0x000fe200078e0213 */
[----:B------:R-:W-:-:S02]  /*34440*/  LOP3.LUT R18, R0, 0x52, RZ, 0xfc, !PT ;  /* 0x0000005200127812 */ /* 0x000fc400078efcff */
[----:B---3--:R-:W-:Y:S02]  /*34450*/  PRMT R31, R25, 0x7773, RZ ;  /* 0x00007773191f7816 */ /* 0x008fe400000000ff */
[----:B------:R-:W-:Y:S02]  /*34460*/  LOP3.LUT R17, R0, 0x56, RZ, 0xfc, !PT ;  /* 0x0000005600117812 */ /* 0x000fe400078efcff */
[----:B------:R-:W-:Y:S01]  /*34470*/  IADD3 R16, P6, PT, R19, R30, RZ ;  /* 0x0000001e13107210 */ /* 0x000fe20007fde0ff */
[----:B--2---:R-:W-:Y:S01]  /*34480*/  IMAD R3, R29, 0x2, R19 ;  /* 0x000000021d037824 */ /* 0x004fe200078e0213 */
[----:B----4-:R-:W-:Y:S01]  /*34490*/  ISETP.LT.AND P4, PT, R18, UR6, !P0 ;  /* 0x0000000612007c0c */ /* 0x010fe2000c781270 */
[----:B------:R2:W-:Y:S01]  /*344a0*/  @P3 STG.E.U8 desc[UR22][R10.64], R31 ;  /* 0x0000001f0a003986 */ /* 0x0005e2000c101116 */
[----:B0-----:R-:W-:Y:S01]  /*344b0*/  ISETP.LT.AND P3, PT, R17, UR5, !P0 ;  /* 0x0000000511007c0c */ /* 0x001fe2000c761270 */
[----:B------:R-:W0:Y:S01]  /*344c0*/  LDCU UR6, c[0x0][0x39c] ;  /* 0x00007380ff0677ac */ /* 0x000e220008000800 */
[----:B------:R-:W-:-:S02]  /*344d0*/  LEA.HI.X.SX32 R17, R19, R28, 0x1, P6 ;  /* 0x0000001c13117211 */ /* 0x000fc400030f0eff */
[C---:B------:R-:W-:Y:S01]  /*344e0*/  IADD3 R8, P6, PT, R3.reuse, R30, RZ ;  /* 0x0000001e03087210 */ /* 0x040fe20007fde0ff */
[----:B------:R-:W3:Y:S01]  /*344f0*/  LDCU UR5, c[0x0][0x39c] ;  /* 0x00007380ff0577ac */ /* 0x000ee20008000800 */
[----:B------:R-:W-:Y:S02]  /*34500*/  PRMT R25, R26, 0x7770, RZ ;  /* 0x000077701a197816 */ /* 0x000fe400000000ff */
[----:B------:R-:W-:Y:S01]  /*34510*/  LEA.HI.X.SX32 R9, R3, R28, 0x1, P6 ;  /* 0x0000001c03097211 */ /* 0x000fe200030f0eff */
[----:B------:R-:W-:Y:S01]  /*34520*/  IMAD R3, R29, 0x2, R3 ;  /* 0x000000021d037824 */ /* 0x000fe200078e0203 */
[----:B------:R-:W-:Y:S01]  /*34530*/  LOP3.LUT R18, R0, 0x58, RZ, 0xfc, !PT ;  /* 0x0000005800127812 */ /* 0x000fe200078efcff */
[----:B------:R4:W-:Y:S01]  /*34540*/  @P5 STG.E.U8 desc[UR22][R16.64], R25 ;  /* 0x0000001910005986 */ /* 0x0009e2000c101116 */
[----:B--2---:R-:W-:Y:S02]  /*34550*/  PRMT R11, R26, 0x7771, RZ ;  /* 0x000077711a0b7816 */ /* 0x004fe400000000ff */
[----:B-1----:R-:W-:Y:S01]  /*34560*/  ISETP.LT.AND P5, PT, R18, UR4, !P0 ;  /* 0x0000000412007c0c */ /* 0x002fe2000c7a1270 */
[----:B------:R-:W1:Y:S01]  /*34570*/  LDCU UR4, c[0x0][0x39c] ;  /* 0x00007380ff0477ac */ /* 0x000e620008000800 */
[----:B------:R-:W-:Y:S01]  /*34580*/  LOP3.LUT R10, R0, 0x5a, RZ, 0xfc, !PT ;  /* 0x0000005a000a7812 */ /* 0x000fe200078efcff */
[----:B------:R-:W-:Y:S01]  /*34590*/  @P4 STG.E.U8 desc[UR22][R8.64], R11 ;  /* 0x0000000b08004986 */ /* 0x000fe2000c101116 */
[----:B------:R-:W-:-:S02]  /*345a0*/  IADD3 R18, P4, PT, R3, R30, RZ ;  /* 0x0000001e03127210 */ /* 0x000fc40007f9e0ff */
[----:B0-----:R-:W-:Y:S01]  /*345b0*/  ISETP.LT.AND P6, PT, R10, UR6, !P0 ;  /* 0x000000060a007c0c */ /* 0x001fe2000c7c1270 */
[----:B------:R-:W0:Y:S01]  /*345c0*/  LDCU UR6, c[0x0][0x39c] ;  /* 0x00007380ff0677ac */ /* 0x000e220008000800 */
[----:B------:R-:W-:Y:S01]  /*345d0*/  LEA.HI.X.SX32 R19, R3, R28, 0x1, P4 ;  /* 0x0000001c03137211 */ /* 0x000fe200020f0eff */
[----:B------:R-:W-:Y:S01]  /*345e0*/  IMAD R3, R29, 0x2, R3 ;  /* 0x000000021d037824 */ /* 0x000fe200078e0203 */
[----:B------:R-:W-:Y:S02]  /*345f0*/  LOP3.LUT R10, R0, 0x5c, RZ, 0xfc, !PT ;  /* 0x0000005c000a7812 */ /* 0x000fe400078efcff */
[----:B------:R-:W-:Y:S01]  /*34600*/  PRMT R33, R26, 0x7773, RZ ;  /* 0x000077731a217816 */ /* 0x000fe200000000ff */
[----:B------:R2:W-:Y:S01]  /*34610*/  @P1 STG.E.U8 desc[UR22][R18.64], R35 ;  /* 0x0000002312001986 */ /* 0x0005e2000c101116 */
[----:B----4-:R-:W-:Y:S01]  /*34620*/  IADD3 R16, P1, PT, R3, R30, RZ ;  /* 0x0000001e03107210 */ /* 0x010fe20007f3e0ff */
[----:B------:R-:W-:Y:S01]  /*34630*/  IMAD R31, R29, 0x2, R3 ;  /* 0x000000021d1f7824 */ /* 0x000fe200078e0203 */
[----:B---3--:R-:W-:Y:S01]  /*34640*/  ISETP.LT.AND P4, PT, R10, UR5, !P0 ;  /* 0x000000050a007c0c */ /* 0x008fe2000c781270 */
[----:B------:R-:W3:Y:S01]  /*34650*/  LDCU UR5, c[0x0][0x39c] ;  /* 0x00007380ff0577ac */ /* 0x000ee20008000800 */
[----:B------:R-:W-:Y:S01]  /*34660*/  LEA.HI.X.SX32 R17, R3, R28, 0x1, P1 ;  /* 0x0000001c03117211 */ /* 0x000fe200008f0eff */
[----:B------:R-:W4:Y:S01]  /*34670*/  LDS.128 R8, [R2] ;  /* 0x0000000002087984 */ /* 0x000f220000000c00 */
[----:B------:R-:W-:-:S02]  /*34680*/  IADD3 R24, P1, PT, R31, R30, RZ ;  /* 0x0000001e1f187210 */ /* 0x000fc40007f3e0ff */
[----:B------:R-:W-:Y:S01]  /*34690*/  LOP3.LUT R32, R0, 0x5e, RZ, 0xfc, !PT ;  /* 0x0000005e00207812 */ /* 0x000fe200078efcff */
[----:B------:R0:W-:Y:S01]  /*346a0*/  @P3 STG.E.U8 desc[UR22][R16.64], R33 ;  /* 0x0000002110003986 */ /* 0x0001e2000c101116 */
[----:B------:R-:W-:Y:S01]  /*346b0*/  LEA.HI.X.SX32 R25, R31, R28, 0x1, P1 ;  /* 0x0000001c1f197211 */ /* 0x000fe200008f0eff */
[----:B------:R-:W-:Y:S01]  /*346c0*/  IMAD R31, R29, 0x2, R31 ;  /* 0x000000021d1f7824 */ /* 0x000fe200078e021f */
[----:B-1----:R-:W-:Y:S01]  /*346d0*/  ISETP.LT.AND P1, PT, R32, UR4, !P0 ;  /* 0x0000000420007c0c */ /* 0x002fe2000c721270 */
[----:B------:R-:W1:Y:S01]  /*346e0*/  LDCU UR4, c[0x0][0x39c] ;  /* 0x00007380ff0477ac */ /* 0x000e620008000800 */
[----:B------:R-:W-:Y:S02]  /*346f0*/  PRMT R3, R27, 0x7770, RZ ;  /* 0x000077701b037816 */ /* 0x000fe400000000ff */
[----:B--2---:R-:W-:Y:S02]  /*34700*/  IADD3 R18, P3, PT, R31, R30, RZ ;  /* 0x0000001e1f127210 */ /* 0x004fe40007f7e0ff */
[----:B------:R-:W-:Y:S01]  /*34710*/  PRMT R35, R27, 0x7771, RZ ;  /* 0x000077711b237816 */ /* 0x000fe200000000ff */
[----:B------:R2:W-:Y:S01]  /*34720*/  @P5 STG.E.U8 desc[UR22][R24.64], R3 ;  /* 0x0000000318005986 */ /* 0x0005e2000c101116 */
[----:B------:R-:W-:Y:S01]  /*34730*/  LEA.HI.X.SX32 R19, R31, R28, 0x1, P3 ;  /* 0x0000001c1f137211 */ /* 0x000fe200018f0eff */
[----:B------:R-:W-:Y:S01]  /*34740*/  IMAD R31, R29, 0x2, R31 ;  /* 0x000000021d1f7824 */ /* 0x000fe200078e021f */
[----:B------:R-:W-:-:S02]  /*34750*/  LOP3.LUT R32, R0, 0x60, RZ, 0xfc, !PT ;  /* 0x0000006000207812 */ /* 0x000fc400078efcff */
[----:B------:R-:W-:Y:S01]  /*34760*/  LOP3.LUT R26, R0, 0x62, RZ, 0xfc, !PT ;  /* 0x00000062001a7812 */ /* 0x000fe200078efcff */
[----:B------:R1:W-:Y:S01]  /*34770*/  @P6 STG.E.U8 desc[UR22][R18.64], R35 ;  /* 0x0000002312006986 */ /* 0x0003e2000c101116 */
[C---:B0-----:R-:W-:Y:S02]  /*34780*/  IADD3 R16, P6, PT, R31.reuse, R30, RZ ;  /* 0x0000001e1f107210 */ /* 0x041fe40007fde0ff */
[----:B---3--:R-:W-:Y:S01]  /*34790*/  ISETP.LT.AND P3, PT, R32, UR5, !P0 ;  /* 0x0000000520007c0c */ /* 0x008fe2000c761270 */
[----:B------:R-:W0:Y:S01]  /*347a0*/  LDCU UR5, c[0x0][0x39c] ;  /* 0x00007380ff0577ac */ /* 0x000e220008000800 */
[----:B------:R-:W-:Y:S01]  /*347b0*/  LEA.HI.X.SX32 R17, R31, R28, 0x1, P6 ;  /* 0x0000001c1f117211 */ /* 0x000fe200030f0eff */
[----:B--2---:R-:W-:Y:S01]  /*347c0*/  IMAD R3, R29, 0x2, R31 ;  /* 0x000000021d037824 */ /* 0x004fe200078e021f */
[----:B------:R-:W-:Y:S02]  /*347d0*/  PRMT R31, R27, 0x7772, RZ ;  /* 0x000077721b1f7816 */ /* 0x000fe400000000ff */
[----:B------:R-:W-:Y:S01]  /*347e0*/  ISETP.LT.AND P5, PT, R26, UR6, !P0 ;  /* 0x000000061a007c0c */ /* 0x000fe2000c7a1270 */
[----:B------:R-:W2:Y:S01]  /*347f0*/  LDCU UR6, c[0x0][0x39c] ;  /* 0x00007380ff0677ac */ /* 0x000ea20008000800 */
[----:B------:R-:W-:Y:S01]  /*34800*/  LOP3.LUT R26, R0, 0x64, RZ, 0xfc, !PT ;  /* 0x00000064001a7812 */ /* 0x000fe200078efcff */
[----:B------:R3:W-:Y:S01]  /*34810*/  @P4 STG.E.U8 desc[UR22][R16.64], R31 ;  /* 0x0000001f10004986 */ /* 0x0007e2000c101116 */
[----:B------:R-:W-:-:S02]  /*34820*/  IADD3 R24, P6, PT, R3, R30, RZ ;  /* 0x0000001e03187210 */ /* 0x000fc40007fde0ff */
[----:B-1----:R-:W-:Y:S01]  /*34830*/  ISETP.LT.AND P4, PT, R26, UR4, !P0 ;  /* 0x000000041a007c0c */ /* 0x002fe2000c781270 */
[----:B------:R-:W1:Y:S01]  /*34840*/  LDCU UR4, c[0x0][0x39c] ;  /* 0x00007380ff0477ac */ /* 0x000e620008000800 */
[----:B------:R-:W-:Y:S01]  /*34850*/  PRMT R33, R27, 0x7773, RZ ;  /* 0x000077731b217816 */ /* 0x000fe200000000ff */
[----:B------:R-:W-:Y:S01]  /*34860*/  IMAD R27, R29, 0x2, R3 ;  /* 0x000000021d1b7824 */ /* 0x000fe200078e0203 */
[----:B------:R-:W-:Y:S02]  /*34870*/  LEA.HI.X.SX32 R25, R3, R28, 0x1, P6 ;  /* 0x0000001c03197211 */ /* 0x000fe400030f0eff */
[----:B------:R-:W-:Y:S01]  /*34880*/  LOP3.LUT R26, R0, 0x66, RZ, 0xfc, !PT ;  /* 0x00000066001a7812 */ /* 0x000fe200078efcff */
[----:B------:R-:W-:Y:S01]  /*34890*/  IMAD R3, R29, 0x2, R27 ;  /* 0x000000021d037824 */ /* 0x000fe200078e021b */
[C---:B------:R-:W-:Y:S01]  /*348a0*/  IADD3 R18, P6, PT, R27.reuse, R30, RZ ;  /* 0x0000001e1b127210 */ /* 0x040fe20007fde0ff */
[----:B------:R1:W-:Y:S01]  /*348b0*/  @P1 STG.E.U8 desc[UR22][R24.64], R33 ;  /* 0x0000002118001986 */ /* 0x0003e2000c101116 */
[----:B0-----:R-:W-:Y:S01]  /*348c0*/  ISETP.LT.AND P1, PT, R26, UR5, !P0 ;  /* 0x000000051a007c0c */ /* 0x001fe2000c721270 */
[----:B------:R-:W0:Y:S01]  /*348d0*/  LDCU UR5, c[0x0][0x39c] ;  /* 0x00007380ff0577ac */ /* 0x000e220008000800 */
[----:B------:R-:W-:Y:S01]  /*348e0*/  LEA.HI.X.SX32 R19, R27, R28, 0x1, P6 ;  /* 0x0000001c1b137211 */ /* 0x000fe200030f0eff */
[----:B------:R-:W-:Y:S01]  /*348f0*/  IMAD R27, R29, 0x2, R3 ;  /* 0x000000021d1b7824 */ /* 0x000fe200078e0203 */
[----:B----4-:R-:W-:-:S02]  /*34900*/  PRMT R35, R8, 0x7770, RZ ;  /* 0x0000777008237816 */ /* 0x010fc400000000ff */
[C---:B---3--:R-:W-:Y:S02]  /*34910*/  IADD3 R16, P6, PT, R3.reuse, R30, RZ ;  /* 0x0000001e03107210 */ /* 0x048fe40007fde0ff */
[----:B------:R-:W-:Y:S01]  /*34920*/  LOP3.LUT R26, R0, 0x68, RZ, 0xfc, !PT ;  /* 0x00000068001a7812 */ /* 0x000fe200078efcff */
[----:B------:R3:W-:Y:S01]  /*34930*/  @P3 STG.E.U8 desc[UR22][R18.64], R35 ;  /* 0x0000002312003986 */ /* 0x0007e2000c101116 */
[----:B------:R-:W-:Y:S01]  /*34940*/  LEA.HI.X.SX32 R17, R3, R28, 0x1, P6 ;  /* 0x0000001c03117211 */ /* 0x000fe200030f0eff */
[----:B------:R-:W-:Y:S01]  /*34950*/  IMAD R3, R29, 0x2, R27 ;  /* 0x000000021d037824 */ /* 0x000fe200078e021b */
[----:B-1----:R-:W-:Y:S02]  /*34960*/  PRMT R33, R8, 0x7771, RZ ;  /* 0x0000777108217816 */ /* 0x002fe400000000ff */
[----:B------:R-:W-:Y:S01]  /*34970*/  ISETP.LT.AND P3, PT, R26, UR4, !P0 ;  /* 0x000000041a007c0c */ /* 0x000fe2000c761270 */
[----:B------:R-:W1:Y:S01]  /*34980*/  LDCU UR4, c[0x0][0x39c] ;  /* 0x00007380ff0477ac */ /* 0x000e620008000800 */
[----:B------:R-:W-:Y:S01]  /*34990*/  IADD3 R24, P6, PT, R27, R30, RZ ;  /* 0x0000001e1b187210 */ /* 0x000fe20007fde0ff */
[----:B------:R4:W-:Y:S01]  /*349a0*/  @P5 STG.E.U8 desc[UR22][R16.64], R33 ;  /* 0x0000002110005986 */ /* 0x0009e2000c101116 */
[----:B------:R-:W-:-:S02]  /*349b0*/  LOP3.LUT R26, R0, 0x6a, RZ, 0xfc, !PT ;  /* 0x0000006a001a7812 */ /* 0x000fc400078efcff */
[----:B------:R-:W-:Y:S01]  /*349c0*/  LEA.HI.X.SX32 R25, R27, R28, 0x1, P6 ;  /* 0x0000001c1b197211 */ /* 0x000fe200030f0eff */
[----:B------:R-:W-:Y:S01]  /*349d0*/  IMAD R27, R29, 0x2, R3 ;  /* 0x000000021d1b7824 */ /* 0x000fe200078e0203 */
[----:B------:R-:W-:Y:S02]  /*349e0*/  PRMT R31, R8, 0x7772, RZ ;  /* 0x00007772081f7816 */ /* 0x000fe400000000ff */
[----:B--2---:R-:W-:Y:S01]  /*349f0*/  ISETP.LT.AND P5, PT, R26, UR6, !P0 ;  /* 0x000000061a007c0c */ /* 0x004fe2000c7a1270 */
[----:B------:R-:W2:Y:S01]  /*34a00*/  LDCU UR6, c[0x0][0x39c] ;  /* 0x00007380ff0677ac */ /* 0x000ea20008000800 */
[----:B------:R-:W-:Y:S01]  /*34a10*/  LOP3.LUT R26, R0, 0x6c, RZ, 0xfc, !PT ;  /* 0x0000006c001a7812 */ /* 0x000fe200078efcff */
[----:B------:R1:W-:Y:S01]  /*34a20*/  @P4 STG.E.U8 desc[UR22][R24.64], R31 ;  /* 0x0000001f18004986 */ /* 0x0003e2000c101116 */
[C---:B---3--:R-:W-:Y:S02]  /*34a30*/  IADD3 R18, P6, PT, R3.reuse, R30, RZ ;  /* 0x0000001e03127210 */ /* 0x048fe40007fde0ff */
[----:B0-----:R-:W-:Y:S01]  /*34a40*/  ISETP.LT.AND P4, PT, R26, UR5, !P0 ;  /* 0x000000051a007c0c */ /* 0x001fe2000c781270 */
[----:B------:R-:W0:Y:S01]  /*34a50*/  LDCU UR5, c[0x0][0x39c] ;  /* 0x00007380ff0577ac */ /* 0x000e220008000800 */
[----:B------:R-:W-:Y:S01]  /*34a60*/  LEA.HI.X.SX32 R19, R3, R28, 0x1, P6 ;  /* 0x0000001c03137211 */ /* 0x000fe200030f0eff */
[----:B------:R-:W-:Y:S01]  /*34a70*/  IMAD R3, R29, 0x2, R27 ;  /* 0x000000021d037824 */ /* 0x000fe200078e021b */
[----:B----4-:R-:W-:-:S02]  /*34a80*/  PRMT R33, R8, 0x7773, RZ ;  /* 0x0000777308217816 */ /* 0x010fc400000000ff */
[----:B------:R-:W-:Y:S02]  /*34a90*/  LOP3.LUT R8, R0, 0x6e, RZ, 0xfc, !PT ;  /* 0x0000006e00087812 */ /* 0x000fe400078efcff */
[C---:B------:R-:W-:Y:S01]  /*34aa0*/  IADD3 R16, P6, PT, R27.reuse, R30, RZ ;  /* 0x0000001e1b107210 */ /* 0x040fe20007fde0ff */
[----:B------:R3:W-:Y:S01]  /*34ab0*/  @P1 STG.E.U8 desc[UR22][R18.64], R33 ;  /* 0x0000002112001986 */ /* 0x0007e2000c101116 */
[----:B-1----:R-:W-:Y:S01]  /*34ac0*/  ISETP.LT.AND P1, PT, R8, UR4, !P0 ;  /* 0x0000000408007c0c */ /* 0x002fe2000c721270 */
[----:B------:R-:W1:Y:S01]  /*34ad0*/  LDCU UR4, c[0x0][0x39c] ;  /* 0x00007380ff0477ac */ /* 0x000e620008000800 */
[----:B------:R-:W-:Y:S01]  /*34ae0*/  LEA.HI.X.SX32 R17, R27, R28, 0x1, P6 ;  /* 0x0000001c1b117211 */ /* 0x000fe200030f0eff */
[----:B------:R-:W-:Y:S01]  /*34af0*/  IMAD R27, R29, 0x2, R3 ;  /* 0x000000021d1b7824 */ /* 0x000fe200078e0203 */
[----:B------:R-:W-:Y:S02]  /*34b00*/  PRMT R31, R9, 0x7770, RZ ;  /* 0x00007770091f7816 */ /* 0x000fe400000000ff */
[----:B------:R-:W-:-:S02]  /*34b10*/  IADD3 R24, P6, PT, R3, R30, RZ ;  /* 0x0000001e03187210 */ /* 0x000fc40007fde0ff */
        /* <DEDUP_REMOVED lines=12> */
[----:B----4-:R-:W-:Y:S02]  /*34be0*/  PRMT R31, R9, 0x7772, RZ ;  /* 0x00007772091f7816 */ /* 0x010fe400000000ff */
[----:B--2---:R-:W-:Y:S01]  /*34bf0*/  ISETP.LT.AND P5, PT, R8, UR6, !P0 ;  /* 0x0000000608007c0c */ /* 0x004fe2000c7a1270 */
[----:B------:R-:W2:Y:S01]  /*34c00*/  LDCU UR6, c[0x0][0x39c] ;  /* 0x00007380ff0677ac */ /* 0x000ea20008000800 */
[C---:B------:R-:W-:Y:S01]  /*34c10*/  IADD3 R16, P6, PT, R3.reuse, R30, RZ ;  /* 0x0000001e03107210 */ /* 0x040fe20007fde0ff */
[----:B------:R4:W-:Y:S01]  /*34c20*/  @P4 STG.E.U8 desc[UR22][R18.64], R31 ;  /* 0x0000001f12004986 */ /* 0x0009e2000c101116 */
[----:B------:R-:W-:Y:S02]  /*34c30*/  LOP3.LUT R8, R0, 0x74, RZ, 0xfc, !PT ;  /* 0x0000007400087812 */ /* 0x000fe400078efcff */
[----:B------:R-:W-:-:S02]  /*34c40*/  LEA.HI.X.SX32 R17, R3, R28, 0x1, P6 ;  /* 0x0000001c03117211 */ /* 0x000fc400030f0eff */
[----:B-1----:R-:W-:Y:S01]  /*34c50*/  ISETP.LT.AND P4, PT, R8, UR4, !P0 ;  /* 0x0000000408007c0c */ /* 0x002fe2000c781270 */
[----:B------:R-:W1:Y:S01]  /*34c60*/  LDCU UR4, c[0x0][0x39c] ;  /* 0x00007380ff0477ac */ /* 0x000e620008000800 */
[----:B------:R-:W-:Y:S02]  /*34c70*/  IADD3 R8, P6, PT, R27, R30, RZ ;  /* 0x0000001e1b087210 */ /* 0x000fe40007fde0ff */
[----:B------:R-:W-:Y:S02]  /*34c80*/  PRMT R3, R9, 0x7773, RZ ;  /* 0x0000777309037816 */ /* 0x000fe400000000ff */
[----:B---3--:R-:W-:Y:S02]  /*34c90*/  LOP3.LUT R24, R0, 0x76, RZ, 0xfc, !PT ;  /* 0x0000007600187812 */ /* 0x008fe400078efcff */
[----:B------:R-:W-:Y:S01]  /*34ca0*/  LEA.HI.X.SX32 R9, R27, R28, 0x1, P6 ;  /* 0x0000001c1b097211 */ /* 0x000fe200030f0eff */
[----:B------:R-:W-:Y:S01]  /*34cb0*/  IMAD R27, R29, 0x2, R27 ;  /* 0x000000021d1b7824 */ /* 0x000fe200078e021b */
[----:B------:R3:W-:Y:S01]  /*34cc0*/  @P1 STG.E.U8 desc[UR22][R16.64], R3 ;  /* 0x0000000310001986 */ /* 0x0007e2000c101116 */
[----:B0-----:R-:W-:Y:S01]  /*34cd0*/  ISETP.LT.AND P1, PT, R24, UR5, !P0 ;  /* 0x0000000518007c0c */ /* 0x001fe2000c721270 */
[----:B------:R-:W0:Y:S01]  /*34ce0*/  LDCU UR5, c[0x0][0x39c] ;  /* 0x00007380ff0577ac */ /* 0x000e220008000800 */
[----:B------:R-:W-:-:S02]  /*34cf0*/  PRMT R25, R10, 0x7770, RZ ;  /* 0x000077700a197816 */ /* 0x000fc400000000ff */
[----:B------:R-:W-:Y:S02]  /*34d00*/  LOP3.LUT R24, R0, 0x78, RZ, 0xfc, !PT ;  /* 0x0000007800187812 */ /* 0x000fe400078efcff */
[C---:B----4-:R-:W-:Y:S01]  /*34d10*/  PRMT R31, R10.reuse, 0x7772, RZ ;  /* 0x000077720a1f7816 */ /* 0x050fe200000000ff */
[----:B------:R4:W-:Y:S01]  /*34d20*/  @P3 STG.E.U8 desc[UR22][R8.64], R25 ;  /* 0x0000001908003986 */ /* 0x0009e2000c101116 */
[----:B------:R-:W-:Y:S02]  /*34d30*/  IADD3 R18, P3, PT, R27, R30, RZ ;  /* 0x0000001e1b127210 */ /* 0x000fe40007f7e0ff */
[----:B------:R-:W-:Y:S01]  /*34d40*/  PRMT R33, R11, 0x7771, RZ ;  /* 0x000077710b217816 */ /* 0x000fe200000000ff */
[----:B---3--:R-:W-:Y:S01]  /*34d50*/  IMAD R3, R29, 0x2, R27 ;  /* 0x000000021d037824 */ /* 0x008fe200078e021b */
[----:B------:R-:W-:Y:S02]  /*34d60*/  LEA.HI.X.SX32 R19, R27, R28, 0x1, P3 ;  /* 0x0000001c1b137211 */ /* 0x000fe400018f0eff */
[----:B------:R-:W-:-:S02]  /*34d70*/  PRMT R27, R10, 0x7771, RZ ;  /* 0x000077710a1b7816 */ /* 0x000fc400000000ff */
[C---:B------:R-:W-:Y:S02]  /*34d80*/  IADD3 R16, P6, PT, R3.reuse, R30, RZ ;  /* 0x0000001e03107210 */ /* 0x040fe40007fde0ff */
[----:B-1----:R-:W-:Y:S01]  /*34d90*/  ISETP.LT.AND P3, PT, R24, UR4, !P0 ;  /* 0x0000000418007c0c */ /* 0x002fe2000c761270 */
[----:B------:R-:W1:Y:S01]  /*34da0*/  LDCU UR4, c[0x0][0x39c] ;  /* 0x00007380ff0477ac */ /* 0x000e620008000800 */
[----:B------:R-:W-:Y:S01]  /*34db0*/  LEA.HI.X.SX32 R17, R3, R28, 0x1, P6 ;  /* 0x0000001c03117211 */ /* 0x000fe200030f0eff */
[C---:B------:R-:W-:Y:S01]  /*34dc0*/  IMAD R3, R29.reuse, 0x2, R3 ;  /* 0x000000021d037824 */ /* 0x040fe200078e0203 */
[C---:B----4-:R-:W-:Y:S01]  /*34dd0*/  LOP3.LUT R9, R0.reuse, 0x7c, RZ, 0xfc, !PT ;  /* 0x0000007c00097812 */ /* 0x050fe200078efcff */
[----:B------:R3:W-:Y:S01]  /*34de0*/  @P5 STG.E.U8 desc[UR22][R18.64], R27 ;  /* 0x0000001b12005986 */ /* 0x0007e2000c101116 */
[----:B------:R-:W-:Y:S01]  /*34df0*/  LOP3.LUT R24, R0, 0x7a, RZ, 0xfc, !PT ;  /* 0x0000007a00187812 */ /* 0x000fe200078efcff */
[----:B------:R-:W-:Y:S01]  /*34e00*/  IMAD R25, R29, 0x2, R3 ;  /* 0x000000021d197824 */ /* 0x000fe200078e0203 */
[----:B------:R-:W-:Y:S01]  /*34e10*/  IADD3 R8, P6, PT, R3, R30, RZ ;  /* 0x0000001e03087210 */ /* 0x000fe20007fde0ff */
[----:B------:R4:W-:Y:S01]  /*34e20*/  @P4 STG.E.U8 desc[UR22][R16.64], R31 ;  /* 0x0000001f10004986 */ /* 0x0009e2000c101116 */
[----:B0-----:R-:W-:Y:S01]  /*34e30*/  ISETP.LT.AND P4, PT, R9, UR5, !P0 ;  /* 0x0000000509007c0c */ /* 0x001fe2000c781270 */
[----:B------:R-:W0:Y:S01]  /*34e40*/  LDCU UR5, c[0x0][0x39c] ;  /* 0x00007380ff0577ac */ /* 0x000e220008000800 */
[----:B------:R-:W-:-:S02]  /*34e50*/  LEA.HI.X.SX32 R9, R3, R28, 0x1, P6 ;  /* 0x0000001c03097211 */ /* 0x000fc400030f0eff */
[----:B------:R-:W-:Y:S02]  /*34e60*/  PRMT R3, R11, 0x7770, RZ ;  /* 0x000077700b037816 */ /* 0x000fe400000000ff */
[----:B--2---:R-:W-:Y:S01]  /*34e70*/  ISETP.LT.AND P5, PT, R24, UR6, !P0 ;  /* 0x0000000618007c0c */ /* 0x004fe2000c7a1270 */
[----:B------:R-:W2:Y:S01]  /*34e80*/  LDCU UR6, c[0x0][0x39c] ;  /* 0x00007380ff0677ac */ /* 0x000ea20008000800 */
[C---:B---3--:R-:W-:Y:S02]  /*34e90*/  IADD3 R18, P6, PT, R25.reuse, R30, RZ ;  /* 0x0000001e19127210 */ /* 0x048fe40007fde0ff */
[----:B------:R-:W-:Y:S02]  /*34ea0*/  PRMT R27, R10, 0x7773, RZ ;  /* 0x000077730a1b7816 */ /* 0x000fe400000000ff */
[----:B------:R-:W-:Y:S01]  /*34eb0*/  LEA.HI.X.SX32 R19, R25, R28, 0x1, P6 ;  /* 0x0000001c19137211 */ /* 0x000fe200030f0eff */
[----:B------:R-:W-:Y:S01]  /*34ec0*/  IMAD R25, R29, 0x2, R25 ;  /* 0x000000021d197824 */ /* 0x000fe200078e0219 */
[----:B------:R-:W-:Y:S01]  /*34ed0*/  LOP3.LUT R10, R0, 0x7e, RZ, 0xfc, !PT ;  /* 0x0000007e000a7812 */ /* 0x000fe200078efcff */
[----:B------:R3:W-:Y:S01]  /*34ee0*/  @P1 STG.E.U8 desc[UR22][R8.64], R27 ;  /* 0x0000001b08001986 */ /* 0x0007e2000c101116 */
[----:B----4-:R-:W-:-:S02]  /*34ef0*/  PRMT R31, R11, 0x7772, RZ ;  /* 0x000077720b1f7816 */ /* 0x010fc400000000ff */
[----:B-1----:R-:W-:Y:S01]  /*34f00*/  ISETP.LT.AND P1, PT, R10, UR4, !P0 ;  /* 0x000000040a007c0c */ /* 0x002fe2000c721270 */
[----:B------:R1:W-:Y:S01]  /*34f10*/  @P3 STG.E.U8 desc[UR22][R18.64], R3 ;  /* 0x0000000312003986 */ /* 0x0003e2000c101116 */
[C---:B------:R-:W-:Y:S01]  /*34f20*/  IADD3 R16, P3, PT, R25.reuse, R30, RZ ;  /* 0x0000001e19107210 */ /* 0x040fe20007f7e0ff */
[----:B------:R-:W4:Y:S01]  /*34f30*/  LDCU UR4, c[0x0][0x39c] ;  /* 0x00007380ff0477ac */ /* 0x000f220008000800 */
[----:B------:R-:W-:Y:S02]  /*34f40*/  LOP3.LUT R10, R0, 0x82, RZ, 0xfc, !PT ;  /* 0x00000082000a7812 */ /* 0x000fe400078efcff */
[----:B------:R-:W-:Y:S01]  /*34f50*/  LEA.HI.X.SX32 R17, R25, R28, 0x1, P3 ;  /* 0x0000001c19117211 */ /* 0x000fe200018f0eff */
[----:B------:R-:W-:Y:S01]  /*34f60*/  IMAD R25, R29, 0x2, R25 ;  /* 0x000000021d197824 */ /* 0x000fe200078e0219 */
[----:B0-----:R-:W-:Y:S01]  /*34f70*/  ISETP.LT.AND P6, PT, R10, UR5, !P0 ;  /* 0x000000050a007c0c */ /* 0x001fe2000c7c1270 */
[----:B------:R-:W0:Y:S01]  /*34f80*/  LDCU UR5, c[0x0][0x39c] ;  /* 0x00007380ff0577ac */ /* 0x000e220008000800 */
[C---:B------:R-:W-:Y:S01]  /*34f90*/  LOP3.LUT R24, R0.reuse, 0x80, RZ, 0xfc, !PT ;  /* 0x0000008000187812 */ /* 0x040fe200078efcff */
[----:B------:R0:W-:Y:S01]  /*34fa0*/  @P5 STG.E.U8 desc[UR22][R16.64], R33 ;  /* 0x0000002110005986 */ /* 0x0001e2000c101116 */
[----:B---3--:R-:W-:Y:S01]  /*34fb0*/  IADD3 R8, P5, PT, R25, R30, RZ ;  /* 0x0000001e19087210 */ /* 0x008fe20007fbe0ff */
[----:B-1----:R-:W-:Y:S01]  /*34fc0*/  IMAD R3, R29, 0x2, R25 ;  /* 0x000000021d037824 */ /* 0x002fe200078e0219 */
[----:B------:R-:W-:-:S02]  /*34fd0*/  LOP3.LUT R18, R0, 0x84, RZ, 0xfc, !PT ;  /* 0x0000008400127812 */ /* 0x000fc400078efcff */
[----:B------:R-:W-:Y:S01]  /*34fe0*/  LEA.HI.X.SX32 R9, R25, R28, 0x1, P5 ;  /* 0x0000001c19097211 */ /* 0x000fe200028f0eff */
[----:B------:R-:W-:Y:S01]  /*34ff0*/  IMAD R19, R29, 0x2, R3 ;  /* 0x000000021d137824 */ /* 0x000fe200078e0203 */
[----:B------:R-:W-:Y:S02]  /*35000*/  IADD3 R10, P5, PT, R3, R30, RZ ;  /* 0x0000001e030a7210 */ /* 0x000fe40007fbe0ff */
[----:B------:R-:W-:Y:S01]  /*35010*/  PRMT R27, R11, 0x7773, RZ ;  /* 0x000077730b1b7816 */ /* 0x000fe200000000ff */
[----:B------:R1:W-:Y:S01]  /*35020*/  @P4 STG.E.U8 desc[UR22][R8.64], R31 ;  /* 0x0000001f08004986 */ /* 0x0003e2000c101116 */
[----:B----4-:R-:W-:Y:S01]  /*35030*/  ISETP.LT.AND P4, PT, R18, UR4, !P0 ;  /* 0x0000000412007c0c */ /* 0x010fe2000c781270 */
[----:B------:R-:W3:Y:S01]  /*35040*/  LDCU UR4, c[0x0][0x39c] ;  /* 0x00007380ff0477ac */ /* 0x000ee20008000800 */
[----:B------:R-:W-:Y:S01]  /*35050*/  LEA.HI.X.SX32 R11, R3, R28, 0x1, P5 ;  /* 0x0000001c030b7211 */ /* 0x000fe200028f0eff */
[----:B------:R-:W-:Y:S01]  /*35060*/  IMAD R3, R29, 0x2, R19 ;  /* 0x000000021d037824 */ /* 0x000fe200078e0213 */
[----:B--2---:R-:W-:Y:S01]  /*35070*/  ISETP.LT.AND P3, PT, R24, UR6, !P0 ;  /* 0x0000000618007c0c */ /* 0x004fe2000c761270 */
[----:B------:R-:W2:Y:S01]  /*35080*/  LDCU UR6, c[0x0][0x39c] ;  /* 0x00007380ff0677ac */ /* 0x000ea20008000800 */
[----:B------:R-:W-:Y:S01]  /*35090*/  LOP3.LUT R18, R0, 0x86, RZ, 0xfc, !PT ;  /* 0x0000008600127812 */ /* 0x000fe200078efcff */
[----:B------:R4:W-:Y:S01]  /*350a0*/  @P1 STG.E.U8 desc[UR22][R10.64], R27 ;  /* 0x0000001b0a001986 */ /* 0x0009e2000c101116 */
[----:B0-----:R-:W-:-:S02]  /*350b0*/  IADD3 R16, P5, PT, R19, R30, RZ ;  /* 0x0000001e13107210 */ /* 0x001fc40007fbe0ff */
[----:B------:R-:W-:Y:S01]  /*350c0*/  ISETP.LT.AND P1, PT, R18, UR5, !P0 ;  /* 0x0000000512007c0c */ /* 0x000fe2000c721270 */
[----:B------:R-:W0:Y:S01]  /*350d0*/  LDCU UR5, c[0x0][0x39c] ;  /* 0x00007380ff0577ac */ /* 0x000e220008000800 */
[----:B------:R-:W-:Y:S01]  /*350e0*/  LEA.HI.X.SX32 R17, R19, R28, 0x1, P5 ;  /* 0x0000001c13117211 */ /* 0x000fe200028f0eff */
[----:B------:R-:W-:Y:S01]  /*350f0*/  IMAD R19, R29, 0x2, R3 ;  /* 0x000000021d137824 */ /* 0x000fe200078e0203 */
[----:B------:R-:W-:Y:S02]  /*35100*/  PRMT R25, R4, 0x7770, RZ ;  /* 0x0000777004197816 */ /* 0x000fe400000000ff */
[C---:B-1----:R-:W-:Y:S02]  /*35110*/  IADD3 R8, P5, PT, R3.reuse, R30, RZ ;  /* 0x0000001e03087210 */ /* 0x042fe40007fbe0ff */
[----:B------:R-:W-:Y:S01]  /*35120*/  LOP3.LUT R18, R0, 0x88, RZ, 0xfc, !PT ;  /* 0x0000008800127812 */ /* 0x000fe200078efcff */
[----:B------:R1:W-:Y:S01]  /*35130*/  @P3 STG.E.U8 desc[UR22][R16.64], R25 ;  /* 0x0000001910003986 */ /* 0x0003e2000c101116 */
[----:B------:R-:W-:Y:S01]  /*35140*/  LEA.HI.X.SX32 R9, R3, R28, 0x1, P5 ;  /* 0x0000001c03097211 */ /* 0x000fe200028f0eff */
[----:B------:R-:W-:Y:S01]  /*35150*/  IMAD R3, R29, 0x2, R19 ;  /* 0x000000021d037824 */ /* 0x000fe200078e0213 */
[----:B---3--:R-:W-:Y:S01]  /*35160*/  ISETP.LT.AND P3, PT, R18, UR4, !P0 ;  /* 0x0000000412007c0c */ /* 0x008fe2000c761270 */
[----:B------:R-:W3:Y:S01]  /*35170*/  LDCU UR4, c[0x0][0x39c] ;  /* 0x00007380ff0477ac */ /* 0x000ee20008000800 */
[----:B----4-:R-:W-:-:S02]  /*35180*/  IADD3 R10, P5, PT, R19, R30, RZ ;  /* 0x0000001e130a7210 */ /* 0x010fc40007fbe0ff */
[----:B------:R-:W-:Y:S02]  /*35190*/  LOP3.LUT R18, R0, 0x8a, RZ, 0xfc, !PT ;  /* 0x0000008a00127812 */ /* 0x000fe400078efcff */
[C---:B------:R-:W-:Y:S02]  /*351a0*/  PRMT R27, R4.reuse, 0x7771, RZ ;  /* 0x00007771041b7816 */ /* 0x040fe400000000ff */
[----:B------:R-:W-:Y:S01]  /*351b0*/  LEA.HI.X.SX32 R11, R19, R28, 0x1, P5 ;  /* 0x0000001c130b7211 */ /* 0x000fe200028f0eff */
[----:B------:R-:W-:Y:S01]  /*351c0*/  IMAD R19, R29, 0x2, R3 ;  /* 0x000000021d137824 */ /* 0x000fe200078e0203 */
[----:B-1----:R-:W-:Y:S01]  /*351d0*/  PRMT R25, R4, 0x7772, RZ ;  /* 0x0000777204197816 */ /* 0x002fe200000000ff */
[----:B------:R1:W-:Y:S01]  /*351e0*/  @P6 STG.E.U8 desc[UR22][R8.64], R27 ;  /* 0x0000001b08006986 */ /* 0x0003e2000c101116 */
[----:B--2---:R-:W-:Y:S01]  /*351f0*/  ISETP.LT.AND P5, PT, R18, UR6, !P0 ;  /* 0x0000000612007c0c */ /* 0x004fe2000c7a1270 */
[----:B------:R-:W2:Y:S01]  /*35200*/  LDCU UR6, c[0x0][0x39c] ;  /* 0x00007380ff0677ac */ /* 0x000ea20008000800 */
[----:B------:R-:W-:Y:S01]  /*35210*/  LOP3.LUT R18, R0, 0x8c, RZ, 0xfc, !PT ;  /* 0x0000008c00127812 */ /* 0x000fe200078efcff */
[----:B------:R4:W-:Y:S01]  /*35220*/  @P4 STG.E.U8 desc[UR22][R10.64], R25 ;  /* 0x000000190a004986 */ /* 0x0009e2000c101116 */
[----:B------:R-:W-:-:S02]  /*35230*/  IADD3 R16, P6, PT, R3, R30, RZ ;  /* 0x0000001e03107210 */ /* 0x000fc40007fde0ff */
[----:B0-----:R-:W-:Y:S01]  /*35240*/  ISETP.LT.AND P4, PT, R18, UR5, !P0 ;  /* 0x0000000512007c0c */ /* 0x001fe2000c781270 */
[----:B------:R-:W0:Y:S01]  /*35250*/  LDCU UR5, c[0x0][0x39c] ;  /* 0x00007380ff0577ac */ /* 0x000e220008000800 */
[----:B------:R-:W-:Y:S01]  /*35260*/  LEA.HI.X.SX32 R17, R3, R28, 0x1, P6 ;  /* 0x0000001c03117211 */ /* 0x000fe200030f0eff */
[----:B------:R-:W-:Y:S01]  /*35270*/  IMAD R3, R29, 0x2, R19 ;  /* 0x000000021d037824 */ /* 0x000fe200078e0213 */
[----:B-1----:R-:W-:Y:S02]  /*35280*/  PRMT R27, R4, 0x7773, RZ ;  /* 0x00007773041b7816 */ /* 0x002fe400000000ff */
[----:B------:R-:W-:Y:S02]  /*35290*/  LOP3.LUT R4, R0, 0x8e, RZ, 0xfc, !PT ;  /* 0x0000008e00047812 */ /* 0x000fe400078efcff */
[C---:B------:R-:W-:Y:S01]  /*352a0*/  IADD3 R8, P6, PT, R19.reuse, R30, RZ ;  /* 0x0000001e13087210 */ /* 0x040fe20007fde0ff */
[----:B------:R1:W-:Y:S01]  /*352b0*/  @P1 STG.E.U8 desc[UR22][R16.64], R27 ;  /* 0x0000001b10001986 */ /* 0x0003e2000c101116 */
[----:B---3--:R-:W-:Y:S01]  /*352c0*/  ISETP.LT.AND P1, PT, R4, UR4, !P0 ;  /* 0x0000000404007c0c */ /* 0x008fe2000c721270 */
[----:B------:R-:W3:Y:S01]  /*352d0*/  LDCU UR4, c[0x0][0x39c] ;  /* 0x00007380ff0477ac */ /* 0x000ee20008000800 */
[----:B------:R-:W-:Y:S01]  /*352e0*/  LEA.HI.X.SX32 R9, R19, R28, 0x1, P6 ;  /* 0x0000001c13097211 */ /* 0x000fe200030f0eff */
[----:B------:R-:W-:Y:S01]  /*352f0*/  IMAD R19, R29, 0x2, R3 ;  /* 0x000000021d137824 */ /* 0x000fe200078e0203 */
[----:B----4-:R-:W-:-:S02]  /*35300*/  PRMT R25, R5, 0x7770, RZ ;  /* 0x0000777005197816 */ /* 0x010fc400000000ff */
[C---:B------:R-:W-:Y:S02]  /*35310*/  IADD3 R10, P6, PT, R3.reuse, R30, RZ ;  /* 0x0000001e030a7210 */ /* 0x040fe40007fde0ff */
[----:B------:R-:W-:Y:S01]  /*35320*/  LOP3.LUT R4, R0, 0x90, RZ, 0xfc, !PT ;  /* 0x0000009000047812 */ /* 0x000fe200078efcff */
[----:B------:R4:W-:Y:S01]  /*35330*/  @P3 STG.E.U8 desc[UR22][R8.64], R25 ;  /* 0x0000001908003986 */ /* 0x0009e2000c101116 */
[----:B------:R-:W-:Y:S01]  /*35340*/  LEA.HI.X.SX32 R11, R3, R28, 0x1, P6 ;  /* 0x0000001c030b7211 */ /* 0x000fe200030f0eff */
[----:B------:R-:W-:Y:S01]  /*35350*/  IMAD R3, R29, 0x2, R19 ;  /* 0x000000021d037824 */ /* 0x000fe200078e0213 */
[----:B-1----:R-:W-:Y:S02]  /*35360*/  PRMT R27, R5, 0x7771, RZ ;  /* 0x00007771051b7816 */ /* 0x002fe400000000ff */
        /* <DEDUP_REMOVED lines=14> */
[----:B---3--:R-:W-:Y:S01]  /*35450*/  ISETP.LT.AND P4, PT, R4, UR4, !P0 ;  /* 0x0000000404007c0c */ /* 0x008fe2000c781270 */
[----:B------:R-:W3:Y:S01]  /*35460*/  LDCU UR4, c[0x0][0x39c] ;  /* 0x00007380ff0477ac */ /* 0x000ee20008000800 */
[----:B------:R-:W-:Y:S02]  /*35470*/  IADD3 R4, P6, PT, R19, R30, RZ ;  /* 0x0000001e13047210 */ /* 0x000fe40007fde0ff */
[----:B------:R-:W-:Y:S02]  /*35480*/  PRMT R3, R5, 0x7773, RZ ;  /* 0x0000777305037816 */ /* 0x000fe400000000ff */
[----:B-1----:R-:W-:Y:S02]  /*35490*/  LOP3.LUT R10, R0, 0x96, RZ, 0xfc, !PT ;  /* 0x00000096000a7812 */ /* 0x002fe400078efcff */
[----:B------:R-:W-:Y:S01]  /*354a0*/  LEA.HI.X.SX32 R5, R19, R28, 0x1, P6 ;  /* 0x0000001c13057211 */ /* 0x000fe200030f0eff */
[----:B------:R-:W-:Y:S01]  /*354b0*/  IMAD R19, R29, 0x2, R19 ;  /* 0x000000021d137824 */ /* 0x000fe200078e0213 */
[----:B------:R1:W-:Y:S01]  /*354c0*/  @P1 STG.E.U8 desc[UR22][R8.64], R3 ;  /* 0x0000000308001986 */ /* 0x0003e2000c101116 */
[----:B0-----:R-:W-:Y:S01]  /*354d0*/  ISETP.LT.AND P1, PT, R10, UR5, !P0 ;  /* 0x000000050a007c0c */ /* 0x001fe2000c721270 */
[----:B------:R-:W0:Y:S01]  /*354e0*/  LDCU UR5, c[0x0][0x39c] ;  /* 0x00007380ff0577ac */ /* 0x000e220008000800 */
[----:B----4-:R-:W-:-:S02]  /*354f0*/  PRMT R17, R6, 0x7770, RZ ;  /* 0x0000777006117816 */ /* 0x010fc400000000ff */
[----:B------:R-:W-:Y:S02]  /*35500*/  LOP3.LUT R16, R0, 0x98, RZ, 0xfc, !PT ;  /* 0x0000009800107812 */ /* 0x000fe400078efcff */
[----:B------:R-:W-:Y:S01]  /*35510*/  PRMT R25, R6, 0x7772, RZ ;  /* 0x0000777206197816 */ /* 0x000fe200000000ff */
[----:B------:R4:W-:Y:S01]  /*35520*/  @P3 STG.E.U8 desc[UR22][R4.64], R17 ;  /* 0x0000001104003986 */ /* 0x0009e2000c101116 */
[----:B------:R-:W-:Y:S01]  /*35530*/  IADD3 R10, P3, PT, R19, R30, RZ ;  /* 0x0000001e130a7210 */ /* 0x000fe20007f7e0ff */
[----:B-1----:R-:W-:-:S03]  /*35540*/  IMAD R3, R29, 0x2, R19 ;  /* 0x000000021d037824 */ /* 0x002fc600078e0213 */
[----:B------:R-:W-:Y:S02]  /*35550*/  LEA.HI.X.SX32 R11, R19, R28, 0x1, P3 ;  /* 0x0000001c130b7211 */ /* 0x000fe400018f0eff */
[----:B------:R-:W-:Y:S02]  /*35560*/  PRMT R19, R6, 0x7771, RZ ;  /* 0x0000777106137816 */ /* 0x000fe400000000ff */
[C---:B------:R-:W-:Y:S02]  /*35570*/  IADD3 R8, P6, PT, R3.reuse, R30, RZ ;  /* 0x0000001e03087210 */ /* 0x040fe40007fde0ff */
[----:B---3--:R-:W-:Y:S01]  /*35580*/  ISETP.LT.AND P3, PT, R16, UR4, !P0 ;  /* 0x0000000410007c0c */ /* 0x008fe2000c761270 */
        /* <DEDUP_REMOVED lines=38> */
[----:B------:R-:W-:Y:S02]  /*357f0*/  PRMT R17, R7, 0x7772, RZ ;  /* 0x0000777207117816 */ /* 0x000fe400000000ff */
        /* <DEDUP_REMOVED lines=29> */
[----:B------:R-:W-:Y:S01]  /*359d0*/  PRMT R17, R12, 0x7772, RZ ;  /* 0x000077720c117816 */ /* 0x000fe200000000ff */
[----:B------:R4:W-:Y:S01]  /*359e0*/  @P6 STG.E.U8 desc[UR22][R4.64], R19 ;  /* 0x0000001304006986 */ /* 0x0009e2000c101116 */
[----:B--2---:R-:W-:Y:S01]  /*359f0*/  ISETP.LT.AND P5, PT, R10, UR6, !P0 ;  /* 0x000000060a007c0c */ /* 0x004fe2000c7a1270 */
[----:B------:R-:W2:Y:S01]  /*35a00*/  LDCU UR6, c[0x0][0x39c] ;  /* 0x00007380ff0677ac */ /* 0x000ea20008000800 */
[----:B------:R-:W-:Y:S01]  /*35a10*/  LOP3.LUT R10, R0, 0xac, RZ, 0xfc, !PT ;  /* 0x000000ac000a7812 */ /* 0x000fe200078efcff */
[----:B------:R3:W-:Y:S01]  /*35a20*/  @P4 STG.E.U8 desc[UR22][R6.64], R17 ;  /* 0x0000001106004986 */ /* 0x0007e2000c101116 */
[----:B-1----:R-:W-:-:S02]  /*35a30*/  IADD3 R8, P6, PT, R3, R30, RZ ;  /* 0x0000001e03087210 */ /* 0x002fc40007fde0ff */
[----:B0-----:R-:W-:Y:S01]  /*35a40*/  ISETP.LT.AND P4, PT, R10, UR5, !P0 ;  /* 0x000000050a007c0c */ /* 0x001fe2000c781270 */
[----:B------:R-:W0:Y:S01]  /*35a50*/  LDCU UR5, c[0x0][0x39c] ;  /* 0x00007380ff0577ac */ /* 0x000e220008000800 */
[----:B------:R-:W-:Y:S01]  /*35a60*/  LEA.HI.X.SX32 R9, R3, R28, 0x1, P6 ;  /* 0x0000001c03097211 */ /* 0x000fe200030f0eff */
[----:B------:R-:W-:Y:S01]  /*35a70*/  IMAD R3, R29, 0x2, R11 ;  /* 0x000000021d037824 */ /* 0x000fe200078e020b */
[----:B------:R-:W-:Y:S02]  /*35a80*/  LOP3.LUT R10, R0, 0xae, RZ, 0xfc, !PT ;  /* 0x000000ae000a7812 */ /* 0x000fe400078efcff */
[----:B----4-:R-:W-:Y:S02]  /*35a90*/  PRMT R19, R12, 0x7773, RZ ;  /* 0x000077730c137816 */ /* 0x010fe400000000ff */
[----:B------:R-:W-:Y:S02]  /*35aa0*/  IADD3 R4, P6, PT, R11, R30, RZ ;  /* 0x0000001e0b047210 */ /* 0x000fe40007fde0ff */
[----:B---3--:R-:W-:Y:S01]  /*35ab0*/  PRMT R17, R13, 0x7770, RZ ;  /* 0x000077700d117816 */ /* 0x008fe200000000ff */
[----:B------:R1:W-:Y:S01]  /*35ac0*/  @P1 STG.E.U8 desc[UR22][R8.64], R19 ;  /* 0x0000001308001986 */ /* 0x0003e2000c101116 */
[----:B------:R-:W-:Y:S01]  /*35ad0*/  LEA.HI.X.SX32 R5, R11, R28, 0x1, P6 ;  /* 0x0000001c0b057211 */ /* 0x000fe200030f0eff */
[----:B------:R-:W-:Y:S01]  /*35ae0*/  IMAD R11, R29, 0x2, R3 ;  /* 0x000000021d0b7824 */ /* 0x000fe200078e0203 */
[----:B------:R-:W-:Y:S01]  /*35af0*/  ISETP.LT.AND P1, PT, R10, UR4, !P0 ;  /* 0x000000040a007c0c */ /* 0x000fe2000c721270 */
[----:B------:R-:W3:Y:S01]  /*35b00*/  LDCU UR4, c[0x0][0x39c] ;  /* 0x00007380ff0477ac */ /* 0x000ee20008000800 */
[----:B------:R-:W-:Y:S01]  /*35b10*/  IADD3 R6, P6, PT, R3, R30, RZ ;  /* 0x0000001e03067210 */ /* 0x000fe20007fde0ff */
[----:B------:R4:W-:Y:S01]  /*35b20*/  @P3 STG.E.U8 desc[UR22][R4.64], R17 ;  /* 0x0000001104003986 */ /* 0x0009e2000c101116 */
[----:B------:R-:W-:-:S02]  /*35b30*/  LOP3.LUT R10, R0, 0xb0, RZ, 0xfc, !PT ;  /* 0x000000b0000a7812 */ /* 0x000fc400078efcff */
[----:B------:R-:W-:Y:S01]  /*35b40*/  LEA.HI.X.SX32 R7, R3, R28, 0x1, P6 ;  /* 0x0000001c03077211 */ /* 0x000fe200030f0eff */
[----:B------:R-:W-:Y:S01]  /*35b50*/  IMAD R3, R29, 0x2, R11 ;  /* 0x000000021d037824 */ /* 0x000fe200078e020b */
[----:B0-----:R-:W-:Y:S01]  /*35b60*/  ISETP.LT.AND P3, PT, R10, UR5, !P0 ;  /* 0x000000050a007c0c */ /* 0x001fe2000c761270 */
[----:B------:R-:W0:Y:S01]  /*35b70*/  LDCU UR5, c[0x0][0x39c] ;  /* 0x00007380ff0577ac */ /* 0x000e220008000800 */
[----:B-1----:R-:W-:Y:S02]  /*35b80*/  IADD3 R8, P6, PT, R11, R30, RZ ;  /* 0x0000001e0b087210 */ /* 0x002fe40007fde0ff */
[----:B------:R-:W-:Y:S02]  /*35b90*/  PRMT R19, R13, 0x7771, RZ ;  /* 0x000077710d137816 */ /* 0x000fe400000000ff */
[----:B------:R-:W-:Y:S02]  /*35ba0*/  LOP3.LUT R10, R0, 0xb2, RZ, 0xfc, !PT ;  /* 0x000000b2000a7812 */ /* 0x000fe400078efcff */
[----:B------:R-:W-:Y:S01]  /*35bb0*/  LEA.HI.X.SX32 R9, R11, R28, 0x1, P6 ;  /* 0x0000001c0b097211 */ /* 0x000fe200030f0eff */
[----:B------:R-:W-:Y:S01]  /*35bc0*/  IMAD R11, R29, 0x2, R3 ;  /* 0x000000021d0b7824 */ /* 0x000fe200078e0203 */
[----:B----4-:R-:W-:Y:S01]  /*35bd0*/  IADD3 R4, P6, PT, R3, R30, RZ ;  /* 0x0000001e03047210 */ /* 0x010fe20007fde0ff */
[----:B------:R1:W-:Y:S01]  /*35be0*/  @P5 STG.E.U8 desc[UR22][R6.64], R19 ;  /* 0x0000001306005986 */ /* 0x0003e2000c101116 */
[----:B------:R-:W-:-:S02]  /*35bf0*/  PRMT R17, R13, 0x7772, RZ ;  /* 0x000077720d117816 */ /* 0x000fc400000000ff */
[----:B--2---:R-:W-:Y:S01]  /*35c00*/  ISETP.LT.AND P5, PT, R10, UR6, !P0 ;  /* 0x000000060a007c0c */ /* 0x004fe2000c7a1270 */
[----:B------:R-:W2:Y:S01]  /*35c10*/  LDCU UR6, c[0x0][0x39c] ;  /* 0x00007380ff0677ac */ /* 0x000ea20008000800 */
[----:B------:R-:W-:Y:S01]  /*35c20*/  LOP3.LUT R10, R0, 0xb4, RZ, 0xfc, !PT ;  /* 0x000000b4000a7812 */ /* 0x000fe200078efcff */
[----:B------:R4:W-:Y:S01]  /*35c30*/  @P4 STG.E.U8 desc[UR22][R8.64], R17 ;  /* 0x0000001108004986 */ /* 0x0009e2000c101116 */
[----:B------:R-:W-:Y:S02]  /*35c40*/  LEA.HI.X.SX32 R5, R3, R28, 0x1, P6 ;  /* 0x0000001c03057211 */ /* 0x000fe400030f0eff */
[----:B------:R-:W-:Y:S02]  /*35c50*/  PRMT R13, R13, 0x7773, RZ ;  /* 0x000077730d0d7816 */ /* 0x000fe400000000ff */
[----:B---3--:R-:W-:Y:S01]  /*35c60*/  ISETP.LT.AND P4, PT, R10, UR4, !P0 ;  /* 0x000000040a007c0c */ /* 0x008fe2000c781270 */
[----:B------:R-:W3:Y:S01]  /*35c70*/  LDCU UR4, c[0x0][0x39c] ;  /* 0x00007380ff0477ac */ /* 0x000ee20008000800 */
[----:B-1----:R-:W-:Y:S01]  /*35c80*/  IADD3 R6, P6, PT, R11, R30, RZ ;  /* 0x0000001e0b067210 */ /* 0x002fe20007fde0ff */
[----:B------:R1:W-:Y:S01]  /*35c90*/  @P1 STG.E.U8 desc[UR22][R4.64], R13 ;  /* 0x0000000d04001986 */ /* 0x0003e2000c101116 */
[----:B------:R-:W-:-:S02]  /*35ca0*/  LOP3.LUT R3, R0, 0xb6, RZ, 0xfc, !PT ;  /* 0x000000b600037812 */ /* 0x000fc400078efcff */
[----:B------:R-:W-:Y:S01]  /*35cb0*/  LEA.HI.X.SX32 R7, R11, R28, 0x1, P6 ;  /* 0x0000001c0b077211 */ /* 0x000fe200030f0eff */
[----:B------:R-:W-:Y:S01]  /*35cc0*/  IMAD R11, R29, 0x2, R11 ;  /* 0x000000021d0b7824 */ /* 0x000fe200078e020b */
[----:B0-----:R-:W-:Y:S01]  /*35cd0*/  ISETP.LT.AND P1, PT, R3, UR5, !P0 ;  /* 0x0000000503007c0c */ /* 0x001fe2000c721270 */
[----:B------:R-:W0:Y:S01]  /*35ce0*/  LDCU UR5, c[0x0][0x39c] ;  /* 0x00007380ff0577ac */ /* 0x000e220008000800 */
[----:B----4-:R-:W-:Y:S01]  /*35cf0*/  PRMT R17, R14, 0x7770, RZ ;  /* 0x000077700e117816 */ /* 0x010fe200000000ff */
[----:B------:R-:W-:Y:S01]  /*35d00*/  IMAD R3, R29, 0x2, R11 ;  /* 0x000000021d037824 */ /* 0x000fe200078e020b */
[C---:B------:R-:W-:Y:S02]  /*35d10*/  LOP3.LUT R10, R0.reuse, 0xb8, RZ, 0xfc, !PT ;  /* 0x000000b8000a7812 */ /* 0x040fe400078efcff */
[----:B------:R-:W-:Y:S01]  /*35d20*/  LOP3.LUT R12, R0, 0xc0, RZ, 0xfc, !PT ;  /* 0x000000c0000c7812 */ /* 0x000fe200078efcff */
[----:B------:R4:W-:Y:S01]  /*35d30*/  @P3 STG.E.U8 desc[UR22][R6.64], R17 ;  /* 0x0000001106003986 */ /* 0x0009e2000c101116 */
[----:B-1----:R-:W-:-:S02]  /*35d40*/  IADD3 R4, P6, PT, R3, R30, RZ ;  /* 0x0000001e03047210 */ /* 0x002fc40007fde0ff */
[----:B------:R-:W-:Y:S02]  /*35d50*/  IADD3 R8, P3, PT, R11, R30, RZ ;  /* 0x0000001e0b087210 */ /* 0x000fe40007f7e0ff */
[-C--:B------:R-:W-:Y:S01]  /*35d60*/  LEA.HI.X.SX32 R5, R3, R28.reuse, 0x1, P6 ;  /* 0x0000001c03057211 */ /* 0x080fe200030f0eff */
[----:B------:R-:W-:Y:S01]  /*35d70*/  IMAD R3, R29, 0x2, R3 ;  /* 0x000000021d037824 */ /* 0x000fe200078e0203 */
[----:B------:R-:W-:Y:S02]  /*35d80*/  LEA.HI.X.SX32 R9, R11, R28, 0x1, P3 ;  /* 0x0000001c0b097211 */ /* 0x000fe400018f0eff */
[----:B------:R-:W-:Y:S01]  /*35d90*/  PRMT R13, R14, 0x7771, RZ ;  /* 0x000077710e0d7816 */ /* 0x000fe200000000ff */
[----:B------:R-:W-:Y:S01]  /*35da0*/  IMAD R11, R29, 0x2, R3 ;  /* 0x000000021d0b7824 */ /* 0x000fe200078e0203 */
[----:B---3--:R-:W-:Y:S01]  /*35db0*/  ISETP.LT.AND P3, PT, R10, UR4, !P0 ;  /* 0x000000040a007c0c */ /* 0x008fe2000c761270 */
[----:B------:R-:W1:Y:S01]  /*35dc0*/  LDCU UR4, c[0x0][0x39c] ;  /* 0x00007380ff0477ac */ /* 0x000e620008000800 */
[----:B----4-:R-:W-:Y:S01]  /*35dd0*/  PRMT R17, R14, 0x7772, RZ ;  /* 0x000077720e117816 */ /* 0x010fe200000000ff */
[----:B------:R3:W-:Y:S01]  /*35de0*/  @P5 STG.E.U8 desc[UR22][R8.64], R13 ;  /* 0x0000000d08005986 */ /* 0x0007e2000c101116 */
[----:B------:R-:W-:-:S02]  /*35df0*/  LOP3.LUT R7, R0, 0xbc, RZ, 0xfc, !PT ;  /* 0x000000bc00077812 */ /* 0x000fc400078efcff */
[----:B------:R-:W-:Y:S01]  /*35e00*/  IADD3 R6, P6, PT, R3, R30, RZ ;  /* 0x0000001e03067210 */ /* 0x000fe20007fde0ff */
[----:B------:R4:W-:Y:S01]  /*35e10*/  @P4 STG.E.U8 desc[UR22][R4.64], R17 ;  /* 0x0000001104004986 */ /* 0x0009e2000c101116 */
[----:B0-----:R-:W-:Y:S01]  /*35e20*/  ISETP.LT.AND P4, PT, R7, UR5, !P0 ;  /* 0x0000000507007c0c */ /* 0x001fe2000c781270 */
[----:B------:R-:W0:Y:S01]  /*35e30*/  LDCU UR5, c[0x0][0x39c] ;  /* 0x00007380ff0577ac */ /* 0x000e220008000800 */
[----:B------:R-:W-:Y:S02]  /*35e40*/  LEA.HI.X.SX32 R7, R3, R28, 0x1, P6 ;  /* 0x0000001c03077211 */ /* 0x000fe400030f0eff */
[----:B------:R-:W-:Y:S02]  /*35e50*/  LOP3.LUT R10, R0, 0xba, RZ, 0xfc, !PT ;  /* 0x000000ba000a7812 */ /* 0x000fe400078efcff */
[----:B------:R-:W-:Y:S02]  /*35e60*/  PRMT R3, R15, 0x7770, RZ ;  /* 0x000077700f037816 */ /* 0x000fe400000000ff */
[----:B---3--:R-:W-:-:S02]  /*35e70*/  IADD3 R8, P6, PT, R11, R30, RZ ;  /* 0x0000001e0b087210 */ /* 0x008fc40007fde0ff */
[----:B------:R-:W-:Y:S02]  /*35e80*/  PRMT R13, R14, 0x7773, RZ ;  /* 0x000077730e0d7816 */ /* 0x000fe400000000ff */
[----:B------:R-:W-:Y:S01]  /*35e90*/  LEA.HI.X.SX32 R9, R11, R28, 0x1, P6 ;  /* 0x0000001c0b097211 */ /* 0x000fe200030f0eff */
[----:B------:R-:W-:Y:S01]  /*35ea0*/  IMAD R11, R29, 0x2, R11 ;  /* 0x000000021d0b7824 */ /* 0x000fe200078e020b */
[----:B--2---:R-:W-:Y:S01]  /*35eb0*/  ISETP.LT.AND P5, PT, R10, UR6, !P0 ;  /* 0x000000060a007c0c */ /* 0x004fe2000c7a1270 */
[----:B------:R2:W-:Y:S01]  /*35ec0*/  @P1 STG.E.U8 desc[UR22][R6.64], R13 ;  /* 0x0000000d06001986 */ /* 0x0005e2000c101116 */
[----:B------:R-:W-:Y:S01]  /*35ed0*/  LOP3.LUT R10, R0, 0xbe, RZ, 0xfc, !PT ;  /* 0x000000be000a7812 */ /* 0x000fe200078efcff */
[----:B------:R-:W3:Y:S01]  /*35ee0*/  LDCU UR6, c[0x0][0x39c] ;  /* 0x00007380ff0677ac */ /* 0x000ee20008000800 */
[----:B----4-:R-:W-:Y:S01]  /*35ef0*/  PRMT R17, R15, 0x7771, RZ ;  /* 0x000077710f117816 */ /* 0x010fe200000000ff */
[----:B------:R4:W-:Y:S01]  /*35f00*/  @P3 STG.E.U8 desc[UR22][R8.64], R3 ;  /* 0x0000000308003986 */ /* 0x0009e2000c101116 */
[----:B------:R-:W-:-:S02]  /*35f10*/  IADD3 R4, P3, PT, R11, R30, RZ ;  /* 0x0000001e0b047210 */ /* 0x000fc40007f7e0ff */
[----:B-1----:R-:W-:Y:S01]  /*35f20*/  ISETP.LT.AND P1, PT, R10, UR4, !P0 ;  /* 0x000000040a007c0c */ /* 0x002fe2000c721270 */
[----:B------:R-:W1:Y:S01]  /*35f30*/  LDCU UR4, c[0x0][0x39c] ;  /* 0x00007380ff0477ac */ /* 0x000e620008000800 */
[----:B------:R-:W-:Y:S01]  /*35f40*/  LEA.HI.X.SX32 R5, R11, R28, 0x1, P3 ;  /* 0x0000001c0b057211 */ /* 0x000fe200018f0eff */
[----:B------:R-:W-:Y:S01]  /*35f50*/  IMAD R11, R29, 0x2, R11 ;  /* 0x000000021d0b7824 */ /* 0x000fe200078e020b */
[----:B------:R-:W-:Y:S02]  /*35f60*/  LOP3.LUT R10, R0, 0xc2, RZ, 0xfc, !PT ;  /* 0x000000c2000a7812 */ /* 0x000fe400078efcff */
[----:B--2---:R-:W-:Y:S01]  /*35f70*/  PRMT R13, R15, 0x7773, RZ ;  /* 0x000077730f0d7816 */ /* 0x004fe200000000ff */
[----:B------:R2:W-:Y:S01]  /*35f80*/  @P5 STG.E.U8 desc[UR22][R4.64], R17 ;  /* 0x0000001104005986 */ /* 0x0005e2000c101116 */
[----:B------:R-:W-:Y:S01]  /*35f90*/  IADD3 R6, P5, PT, R11, R30, RZ ;  /* 0x0000001e0b067210 */ /* 0x000fe20007fbe0ff */
[----:B----4-:R-:W-:Y:S01]  /*35fa0*/  IMAD R3, R29, 0x2, R11 ;  /* 0x000000021d037824 */ /* 0x010fe200078e020b */
[----:B------:R-:W-:-:S02]  /*35fb0*/  PRMT R15, R15, 0x7772, RZ ;  /* 0x000077720f0f7816 */ /* 0x000fc400000000ff */
[----:B------:R-:W-:Y:S01]  /*35fc0*/  LEA.HI.X.SX32 R7, R11, R28, 0x1, P5 ;  /* 0x0000001c0b077211 */ /* 0x000fe200028f0eff */
[----:B------:R-:W-:Y:S01]  /*35fd0*/  IMAD R11, R29, 0x2, R3 ;  /* 0x000000021d0b7824 */ /* 0x000fe200078e0203 */
[----:B0-----:R-:W-:Y:S01]  /*35fe0*/  ISETP.LT.AND P6, PT, R10, UR5, !P0 ;  /* 0x000000050a007c0c */ /* 0x001fe2000c7c1270 */
[----:B------:R-:W0:Y:S01]  /*35ff0*/  LDCU UR5, c[0x0][0x39c] ;  /* 0x00007380ff0577ac */ /* 0x000e220008000800 */
[----:B------:R-:W-:Y:S01]  /*36000*/  LOP3.LUT R10, R0, 0xc4, RZ, 0xfc, !PT ;  /* 0x000000c4000a7812 */ /* 0x000fe200078efcff */
[----:B------:R4:W-:Y:S01]  /*36010*/  @P4 STG.E.U8 desc[UR22][R6.64], R15 ;  /* 0x0000000f06004986 */ /* 0x0009e2000c101116 */
[----:B------:R-:W-:Y:S02]  /*36020*/  IADD3 R8, P5, PT, R3, R30, RZ ;  /* 0x0000001e03087210 */ /* 0x000fe40007fbe0ff */
[----:B-1----:R-:W-:Y:S01]  /*36030*/  ISETP.LT.AND P4, PT, R10, UR4, !P0 ;  /* 0x000000040a007c0c */ /* 0x002fe2000c781270 */
[----:B------:R-:W1:Y:S01]  /*36040*/  LDCU UR4, c[0x0][0x39c] ;  /* 0x00007380ff0477ac */ /* 0x000e620008000800 */
[----:B---3--:R-:W-:-:S02]  /*36050*/  ISETP.LT.AND P3, PT, R12, UR6, !P0 ;  /* 0x000000060c007c0c */ /* 0x008fc4000c761270 */
[----:B------:R-:W-:Y:S01]  /*36060*/  LEA.HI.X.SX32 R9, R3, R28, 0x1, P5 ;  /* 0x0000001c03097211 */ /* 0x000fe200028f0eff */
[----:B------:R-:W-:Y:S01]  /*36070*/  IMAD R3, R29, 0x2, R11 ;  /* 0x000000021d037824 */ /* 0x000fe200078e020b */
[C---:B--2---:R-:W-:Y:S01]  /*36080*/  IADD3 R4, P5, PT, R11.reuse, R30, RZ ;  /* 0x0000001e0b047210 */ /* 0x044fe20007fbe0ff */
[----:B------:R-:W2:Y:S01]  /*36090*/  LDCU UR6, c[0x0][0x39c] ;  /* 0x00007380ff0677ac */ /* 0x000ea20008000800 */
[----:B------:R-:W-:Y:S01]  /*360a0*/  LOP3.LUT R10, R0, 0xc6, RZ, 0xfc, !PT ;  /* 0x000000c6000a7812 */ /* 0x000fe200078efcff */
[----:B------:R3:W-:Y:S01]  /*360b0*/  @P1 STG.E.U8 desc[UR22][R8.64], R13 ;  /* 0x0000000d08001986 */ /* 0x0007e2000c101116 */
[----:B------:R-:W-:Y:S02]  /*360c0*/  LEA.HI.X.SX32 R5, R11, R28, 0x1, P5 ;  /* 0x0000001c0b057211 */ /* 0x000fe400028f0eff */
[----:B----4-:R-:W-:Y:S02]  /*360d0*/  IADD3 R6, P5, PT, R3, R30, RZ ;  /* 0x0000001e03067210 */ /* 0x010fe40007fbe0ff */
[----:B------:R-:W-:-:S02]  /*360e0*/  PRMT R11, R20, 0x7770, RZ ;  /* 0x00007770140b7816 */ /* 0x000fc400000000ff */
[----:B0-----:R-:W-:Y:S01]  /*360f0*/  ISETP.LT.AND P1, PT, R10, UR5, !P0 ;  /* 0x000000050a007c0c */ /* 0x001fe2000c721270 */
[----:B------:R-:W0:Y:S01]  /*36100*/  LDCU UR5, c[0x0][0x39c] ;  /* 0x00007380ff0577ac */ /* 0x000e220008000800 */
[----:B------:R-:W-:Y:S01]  /*36110*/  LOP3.LUT R10, R0, 0xc8, RZ, 0xfc, !PT ;  /* 0x000000c8000a7812 */ /* 0x000fe200078efcff */
[----:B------:R4:W-:Y:S01]  /*36120*/  @P3 STG.E.U8 desc[UR22][R4.64], R11 ;  /* 0x0000000b04003986 */ /* 0x0009e2000c101116 */
[----:B------:R-:W-:Y:S01]  /*36130*/  LEA.HI.X.SX32 R7, R3, R28, 0x1, P5 ;  /* 0x0000001c03077211 */ /* 0x000fe200028f0eff */
[----:B------:R-:W-:Y:S01]  /*36140*/  IMAD R3, R29, 0x2, R3 ;  /* 0x000000021d037824 */ /* 0x000fe200078e0203 */
[----:B---3--:R-:W-:Y:S02]  /*36150*/  PRMT R13, R20, 0x7771, RZ ;  /* 0x00007771140d7816 */ /* 0x008fe400000000ff */
[----:B-1----:R-:W-:Y:S01]  /*36160*/  ISETP.LT.AND P3, PT, R10, UR4, !P0 ;  /* 0x000000040a007c0c */ /* 0x002fe2000c761270 */
[----:B------:R-:W1:Y:S01]  /*36170*/  LDCU UR4, c[0x0][0x39c] ;  /* 0x00007380ff0477ac */ /* 0x000e620008000800 */
[----:B------:R-:W-:Y:S01]  /*36180*/  IADD3 R8, P5, PT, R3, R30, RZ ;  /* 0x0000001e03087210 */ /* 0x000fe20007fbe0ff */
[----:B------:R3:W-:Y:S01]  /*36190*/  @P6 STG.E.U8 desc[UR22][R6.64], R13 ;  /* 0x0000000d06006986 */ /* 0x0007e2000c101116 */
[----:B------:R-:W-:-:S02]  /*361a0*/  PRMT R15, R20, 0x7772, RZ ;  /* 0x00007772140f7816 */ /* 0x000fc400000000ff */
[----:B------:R-:W-:Y:S01]  /*361b0*/  LEA.HI.X.SX32 R9, R3, R28, 0x1, P5 ;  /* 0x0000001c03097211 */ /* 0x000fe200028f0eff */
[----:B----4-:R-:W-:Y:S01]  /*361c0*/  IMAD R11, R29, 0x2, R3 ;  /* 0x000000021d0b7824 */ /* 0x010fe200078e0203 */
[C---:B------:R-:W-:Y:S02]  /*361d0*/  LOP3.LUT R10, R0.reuse, 0xca, RZ, 0xfc, !PT ;  /* 0x000000ca000a7812 */ /* 0x040fe400078efcff */
[----:B------:R-:W-:Y:S01]  /*361e0*/  LOP3.LUT R3, R0, 0xcc, RZ, 0xfc, !PT ;  /* 0x000000cc00037812 */ /* 0x000fe200078efcff */
[----:B------:R4:W-:Y:S01]  /*361f0*/  @P4 STG.E.U8 desc[UR22][R8.64], R15 ;  /* 0x0000000f08004986 */ /* 0x0009e2000c101116 */
[C---:B------:R-:W-:Y:S02]  /*36200*/  IADD3 R4, P6, PT, R11.reuse, R30, RZ ;  /* 0x0000001e0b047210 */ /* 0x040fe40007fde0ff */
[----:B0-----:R-:W-:Y:S01]  /*36210*/  ISETP.LT.AND P5, PT, R10, UR5, !P0 ;  /* 0x000000050a007c0c */ /* 0x001fe2000c7a1270 */
[----:B------:R-:W0:Y:S01]  /*36220*/  LDCU UR5, c[0x0][0x39c] ;  /* 0x00007380ff0577ac */ /* 0x000e220008000800 */
[----:B------:R-:W-:Y:S01]  /*36230*/  LEA.HI.X.SX32 R5, R11, R28, 0x1, P6 ;  /* 0x0000001c0b057211 */ /* 0x000fe200030f0eff */
[----:B------:R-:W-:Y:S01]  /*36240*/  IMAD R11, R29, 0x2, R11 ;  /* 0x000000021d0b7824 */ /* 0x000fe200078e020b */
[----:B---3--:R-:W-:-:S02]  /*36250*/  PRMT R13, R20, 0x7773, RZ ;  /* 0x00007773140d7816 */ /* 0x008fc400000000ff */
[----:B--2---:R-:W-:Y:S01]  /*36260*/  ISETP.LT.AND P4, PT, R3, UR6, !P0 ;  /* 0x0000000603007c0c */ /* 0x004fe2000c781270 */
[----:B------:R-:W-:Y:S01]  /*36270*/  IMAD R3, R29, 0x2, R11 ;  /* 0x000000021d037824 */ /* 0x000fe200078e020b */
[----:B------:R-:W-:Y:S01]  /*36280*/  LOP3.LUT R7, R0, 0xce, RZ, 0xfc, !PT ;  /* 0x000000ce00077812 */ /* 0x000fe200078efcff */
[----:B------:R2:W-:Y:S01]  /*36290*/  @P1 STG.E.U8 desc[UR22][R4.64], R13 ;  /* 0x0000000d04001986 */ /* 0x0005e2000c101116 */
[----:B------:R-:W-:Y:S01]  /*362a0*/  IADD3 R6, P6, PT, R11, R30, RZ ;  /* 0x0000001e0b067210 */ /* 0x000fe20007fde0ff */
[----:B------:R-:W3:Y:S01]  /*362b0*/  LDCU UR6, c[0x0][0x39c] ;  /* 0x00007380ff0677ac */ /* 0x000ee20008000800 */
[----:B-1----:R-:W-:Y:S02]  /*362c0*/  ISETP.LT.AND P1, PT, R7, UR4, !P0 ;  /* 0x0000000407007c0c */ /* 0x002fe4000c721270 */
[----:B------:R-:W-:Y:S01]  /*362d0*/  LEA.HI.X.SX32 R7, R11, R28, 0x1, P6 ;  /* 0x0000001c0b077211 */ /* 0x000fe200030f0eff */
[----:B------:R-:W1:Y:S01]  /*362e0*/  LDCU UR4, c[0x0][0x39c] ;  /* 0x00007380ff0477ac */ /* 0x000e620008000800 */
[----:B----4-:R-:W-:-:S02]  /*362f0*/  IADD3 R8, P6, PT, R3, R30, RZ ;  /* 0x0000001e03087210 */ /* 0x010fc40007fde0ff */
        /* <DEDUP_REMOVED lines=22> */
[----:B------:R-:W-:Y:S02]  /*36460*/  PRMT R21, R21, 0x7773, RZ ;  /* 0x0000777315157816 */ /* 0x000fe400000000ff */
[----:B----4-:R-:W-:Y:S02]  /*36470*/  LOP3.LUT R9, R0, 0xd6, RZ, 0xfc, !PT ;  /* 0x000000d600097812 */ /* 0x010fe400078efcff */
[----:B------:R-:W-:Y:S01]  /*36480*/  IADD3 R8, P6, PT, R11, R30, RZ ;  /* 0x0000001e0b087210 */ /* 0x000fe20007fde0ff */
[----:B--2---:R-:W-:Y:S01]  /*36490*/  IMAD R3, R29, 0x2, R11 ;  /* 0x000000021d037824 */ /* 0x004fe200078e020b */
[----:B---3--:R-:W-:Y:S01]  /*364a0*/  ISETP.LT.AND P5, PT, R10, UR6, !P0 ;  /* 0x000000060a007c0c */ /* 0x008fe2000c7a1270 */
        /* <DEDUP_REMOVED lines=29> */
[----:B------:R-:W4:Y:S01]  /*36680*/  LDS.128 R4, [R2+0x800] ;  /* 0x0008000002047984 */ /* 0x000f220000000c00 */
[----:B------:R-:W-:-:S02]  /*36690*/  IADD3 R12, P4, PT, R15, R30, RZ ;  /* 0x0000001e0f0c7210 */ /* 0x000fc40007f9e0ff */
[----:B------:R-:W-:Y:S01]  /*366a0*/  PRMT R3, R23, 0x7770, RZ ;  /* 0x0000777017037816 */ /* 0x000fe200000000ff */
[----:B------:R0:W-:Y:S01]  /*366b0*/  @P1 STG.E.U8 desc[UR22][R8.64], R17 ;  /* 0x0000001108001986 */ /* 0x0001e2000c101116 */
[----:B------:R-:W-:Y:S01]  /*366c0*/  LEA.HI.X.SX32 R13, R15, R28, 0x1, P4 ;  /* 0x0000001c0f0d7211 */ /* 0x000fe200020f0eff */
[----:B------:R-:W-:Y:S01]  /*366d0*/  IMAD R15, R29, 0x2, R15 ;  /* 0x000000021d0f7824 */ /* 0x000fe200078e020f */
[----:B------:R-:W-:Y:S02]  /*366e0*/  LOP3.LUT R14, R0, 0xde, RZ, 0xfc, !PT ;  /* 0x000000de000e7812 */ /* 0x000fe400078efcff */
[----:B--2---:R-:W-:Y:S01]  /*366f0*/  PRMT R19, R23, 0x7771, RZ ;  /* 0x0000777117137816 */ /* 0x004fe200000000ff */
[----:B------:R2:W-:Y:S01]  /*36700*/  @P3 STG.E.U8 desc[UR22][R12.64], R3 ;  /* 0x000000030c003986 */ /* 0x0005e2000c101116 */
[C---:B------:R-:W-:Y:S02]  /*36710*/  IADD3 R10, P3, PT, R15.reuse, R30, RZ ;  /* 0x0000001e0f0a7210 */ /* 0x040fe40007f7e0ff */
[----:B-1----:R-:W-:Y:S01]  /*36720*/  ISETP.LT.AND P1, PT, R14, UR4, !P0 ;  /* 0x000000040e007c0c */ /* 0x002fe2000c721270 */
[----:B------:R-:W1:Y:S01]  /*36730*/  LDCU UR4, c[0x0][0x39c] ;  /* 0x00007380ff0477ac */ /* 0x000e620008000800 */
[----:B------:R-:W-:Y:S01]  /*36740*/  LEA.HI.X.SX32 R11, R15, R28, 0x1, P3 ;  /* 0x0000001c0f0b7211 */ /* 0x000fe200018f0eff */
[----:B------:R-:W-:Y:S01]  /*36750*/  IMAD R15, R29, 0x2, R15 ;  /* 0x000000021d0f7824 */ /* 0x000fe200078e020f */
[----:B------:R-:W-:-:S02]  /*36760*/  LOP3.LUT R16, R0, 0xe0, RZ, 0xfc, !PT ;  /* 0x000000e000107812 */ /* 0x000fc400078efcff */
[----:B0-----:R-:W-:Y:S01]  /*36770*/  PRMT R17, R23, 0x7773, RZ ;  /* 0x0000777317117816 */ /* 0x001fe200000000ff */
[----:B------:R0:W-:Y:S01]  /*36780*/  @P6 STG.E.U8 desc[UR22][R10.64], R19 ;  /* 0x000000130a006986 */ /* 0x0001e2000c101116 */
[----:B------:R-:W-:Y:S01]  /*36790*/  IADD3 R2, P6, PT, R15, R30, RZ ;  /* 0x0000001e0f027210 */ /* 0x000fe20007fde0ff */
[----:B------:R-:W-:Y:S01]  /*367a0*/  IMAD R9, R29, 0x2, R15 ;  /* 0x000000021d097824 */ /* 0x000fe200078e020f */
[----:B------:R-:W-:Y:S02]  /*367b0*/  PRMT R23, R23, 0x7772, RZ ;  /* 0x0000777217177816 */ /* 0x000fe400000000ff */
[----:B--2---:R-:W-:Y:S01]  /*367c0*/  LEA.HI.X.SX32 R3, R15, R28, 0x1, P6 ;  /* 0x0000001c0f037211 */ /* 0x004fe200030f0eff */
[----:B------:R-:W-:Y:S01]  /*367d0*/  IMAD R13, R29, 0x2, R9 ;  /* 0x000000021d0d7824 */ /* 0x000fe200078e0209 */
[----:B---3--:R-:W-:Y:S01]  /*367e0*/  ISETP.LT.AND P3, PT, R16, UR5, !P0 ;  /* 0x0000000510007c0c */ /* 0x008fe2000c761270 */
[----:B------:R-:W2:Y:S01]  /*367f0*/  LDCU UR5, c[0x0][0x39c] ;  /* 0x00007380ff0577ac */ /* 0x000ea20008000800 */
[----:B------:R-:W-:Y:S01]  /*36800*/  LOP3.LUT R12, R0, 0xe4, RZ, 0xfc, !PT ;  /* 0x000000e4000c7812 */ /* 0x000fe200078efcff */
[----:B------:R3:W-:Y:S01]  /*36810*/  @P5 STG.E.U8 desc[UR22][R2.64], R23 ;  /* 0x0000001702005986 */ /* 0x0007e2000c101116 */
[----:B------:R-:W-:Y:S01]  /*36820*/  IADD3 R8, P6, PT, R9, R30, RZ ;  /* 0x0000001e09087210 */ /* 0x000fe20007fde0ff */
[----:B------:R-:W-:Y:S01]  /*36830*/  IMAD R15, R29, 0x2, R13 ;  /* 0x000000021d0f7824 */ /* 0x000fe200078e020d */
[----:B-1----:R-:W-:Y:S01]  /*36840*/  ISETP.LT.AND P5, PT, R12, UR4, !P0 ;  /* 0x000000040c007c0c */ /* 0x002fe2000c7a1270 */
[----:B------:R-:W1:Y:S01]  /*36850*/  LDCU UR4, c[0x0][0x39c] ;  /* 0x00007380ff0477ac */ /* 0x000e620008000800 */
[----:B------:R-:W-:-:S02]  /*36860*/  LEA.HI.X.SX32 R9, R9, R28, 0x1, P6 ;  /* 0x0000001c09097211 */ /* 0x000fc400030f0eff */
[C---:B0-----:R-:W-:Y:S02]  /*36870*/  IADD3 R10, P6, PT, R13.reuse, R30, RZ ;  /* 0x0000001e0d0a7210 */ /* 0x041fe40007fde0ff */
[C---:B------:R-:W-:Y:S01]  /*36880*/  LOP3.LUT R14, R0.reuse, 0xe2, RZ, 0xfc, !PT ;  /* 0x000000e2000e7812 */ /* 0x040fe200078efcff */
[----:B------:R0:W-:Y:S01]  /*36890*/  @P1 STG.E.U8 desc[UR22][R8.64], R17 ;  /* 0x0000001108001986 */ /* 0x0001e2000c101116 */
[----:B------:R-:W-:Y:S02]  /*368a0*/  LOP3.LUT R12, R0, 0xe6, RZ, 0xfc, !PT ;  /* 0x000000e6000c7812 */ /* 0x000fe400078efcff */
[----:B------:R-:W-:Y:S02]  /*368b0*/  LEA.HI.X.SX32 R11, R13, R28, 0x1, P6 ;  /* 0x0000001c0d0b7211 */ /* 0x000fe400030f0eff */
[----:B---3--:R-:W-:Y:S02]  /*368c0*/  IADD3 R2, P6, PT, R15, R30, RZ ;  /* 0x0000001e0f027210 */ /* 0x008fe40007fde0ff */
[----:B------:R-:W-:Y:S01]  /*368d0*/  ISETP.LT.AND P4, PT, R14, UR6, !P0 ;  /* 0x000000060e007c0c */ /* 0x000fe2000c781270 */
[----:B------:R-:W3:Y:S01]  /*368e0*/  LDCU UR6, c[0x0][0x39c] ;  /* 0x00007380ff0677ac */ /* 0x000ee20008000800 */
[----:B----4-:R-:W-:-:S02]  /*368f0*/  PRMT R13, R4, 0x7770, RZ ;  /* 0x00007770040d7816 */ /* 0x010fc400000000ff */
[----:B--2---:R-:W-:Y:S01]  /*36900*/  ISETP.LT.AND P1, PT, R12, UR5, !P0 ;  /* 0x000000050c007c0c */ /* 0x004fe2000c721270 */
[----:B------:R-:W2:Y:S01]  /*36910*/  LDCU UR5, c[0x0][0x39c] ;  /* 0x00007380ff0577ac */ /* 0x000ea20008000800 */
[----:B------:R-:W-:Y:S01]  /*36920*/  LOP3.LUT R12, R0, 0xe8, RZ, 0xfc, !PT ;  /* 0x000000e8000c7812 */ /* 0x000fe200078efcff */
[----:B------:R4:W-:Y:S01]  /*36930*/  @P3 STG.E.U8 desc[UR22][R10.64], R13 ;  /* 0x0000000d0a003986 */ /* 0x0009e2000c101116 */
[----:B------:R-:W-:Y:S01]  /*36940*/  LEA.HI.X.SX32 R3, R15, R28, 0x1, P6 ;  /* 0x0000001c0f037211 */ /* 0x000fe200030f0eff */
[----:B------:R-:W-:Y:S01]  /*36950*/  IMAD R15, R29, 0x2, R15 ;  /* 0x000000021d0f7824 */ /* 0x000fe200078e020f */
[----:B-1----:R-:W-:Y:S01]  /*36960*/  ISETP.LT.AND P3, PT, R12, UR4, !P0 ;  /* 0x000000040c007c0c */ /* 0x002fe2000c761270 */
[----:B------:R-:W1:Y:S01]  /*36970*/  LDCU UR4, c[0x0][0x39c] ;  /* 0x00007380ff0477ac */ /* 0x000e620008000800 */
[C---:B------:R-:W-:Y:S02]  /*36980*/  PRMT R19, R4.reuse, 0x7771, RZ ;  /* 0x0000777104137816 */ /* 0x040fe400000000ff */
[----:B0-----:R-:W-:-:S02]  /*36990*/  PRMT R17, R4, 0x7772, RZ ;  /* 0x0000777204117816 */ /* 0x001fc400000000ff */
[----:B------:R-:W-:Y:S01]  /*369a0*/  LOP3.LUT R12, R0, 0xea, RZ, 0xfc, !PT ;  /* 0x000000ea000c7812 */ /* 0x000fe200078efcff */
[----:B------:R0:W-:Y:S01]  /*369b0*/  @P4 STG.E.U8 desc[UR22][R2.64], R19 ;  /* 0x0000001302004986 */ /* 0x0001e2000c101116 */
[----:B------:R-:W-:Y:S01]  /*369c0*/  IADD3 R8, P4, PT, R15, R30, RZ ;  /* 0x0000001e0f087210 */ /* 0x000fe20007f9e0ff */
[----:B----4-:R-:W-:Y:S01]  /*369d0*/  IMAD R13, R29, 0x2, R15 ;  /* 0x000000021d0d7824 */ /* 0x010fe200078e020f */
[----:B------:R-:W-:Y:S02]  /*369e0*/  PRMT R21, R5, 0x7772, RZ ;  /* 0x0000777205157816 */ /* 0x000fe400000000ff */
[----:B------:R-:W-:Y:S02]  /*369f0*/  LEA.HI.X.SX32 R9, R15, R28, 0x1, P4 ;  /* 0x0000001c0f097211 */ /* 0x000fe400020f0eff */
[C---:B------:R-:W-:Y:S02]  /*36a00*/  IADD3 R10, P6, PT, R13.reuse, R30, RZ ;  /* 0x0000001e0d0a7210 */ /* 0x040fe40007fde0ff */
[----:B--2---:R-:W-:Y:S01]  /*36a10*/  ISETP.LT.AND P4, PT, R12, UR5, !P0 ;  /* 0x000000050c007c0c */ /* 0x004fe2000c781270 */
[----:B------:R2:W-:Y:S01]  /*36a20*/  @P5 STG.E.U8 desc[UR22][R8.64], R17 ;  /* 0x0000001108005986 */ /* 0x0005e2000c101116 */
[----:B------:R-:W-:Y:S01]  /*36a30*/  LEA.HI.X.SX32 R11, R13, R28, 0x1, P6 ;  /* 0x0000001c0d0b7211 */ /* 0x000fe200030f0eff */
[C---:B------:R-:W-:Y:S01]  /*36a40*/  IMAD R13, R29.reuse, 0x2, R13 ;  /* 0x000000021d0d7824 */ /* 0x040fe200078e020d */
[----:B0-----:R-:W-:Y:S01]  /*36a50*/  PRMT R19, R4, 0x7773, RZ ;  /* 0x0000777304137816 */ /* 0x001fe200000000ff */
[----:B------:R-:W0:Y:S01]  /*36a60*/  LDCU UR5, c[0x0][0x39c] ;  /* 0x00007380ff0577ac */ /* 0x000e220008000800 */
[----:B------:R-:W-:Y:S01]  /*36a70*/  LOP3.LUT R3, R0, 0xee, RZ, 0xfc, !PT ;  /* 0x000000ee00037812 */ /* 0x000fe200078efcff */
[----:B------:R-:W-:Y:S01]  /*36a80*/  IMAD R15, R29, 0x2, R13 ;  /* 0x000000021d0f7824 */ /* 0x000fe200078e020d */
[----:B------:R-:W-:Y:S01]  /*36a90*/  IADD3 R2, P6, PT, R13, R30, RZ ;  /* 0x0000001e0d027210 */ /* 0x000fe20007fde0ff */
[----:B------:R4:W-:Y:S01]  /*36aa0*/  @P1 STG.E.U8 desc[UR22][R10.64], R19 ;  /* 0x000000130a001986 */ /* 0x0009e2000c101116 */
[----:B-1----:R-:W-:Y:S01]  /*36ab0*/  ISETP.LT.AND P1, PT, R3, UR4, !P0 ;  /* 0x0000000403007c0c */ /* 0x002fe2000c721270 */
[----:B------:R-:W1:Y:S01]  /*36ac0*/  LDCU UR4, c[0x0][0x39c] ;  /* 0x00007380ff0477ac */ /* 0x000e620008000800 */
[----:B------:R-:W-:-:S02]  /*36ad0*/  LEA.HI.X.SX32 R3, R13, R28, 0x1, P6 ;  /* 0x0000001c0d037211 */ /* 0x000fc400030f0eff */
[----:B--2---:R-:W-:Y:S02]  /*36ae0*/  IADD3 R8, P6, PT, R15, R30, RZ ;  /* 0x0000001e0f087210 */ /* 0x004fe40007fde0ff */
[----:B------:R-:W-:Y:S02]  /*36af0*/  LOP3.LUT R12, R0, 0xec, RZ, 0xfc, !PT ;  /* 0x000000ec000c7812 */ /* 0x000fe400078efcff */
[C---:B------:R-:W-:Y:S02]  /*36b00*/  PRMT R17, R5.reuse, 0x7770, RZ ;  /* 0x0000777005117816 */ /* 0x040fe400000000ff */
[----:B------:R-:W-:Y:S02]  /*36b10*/  PRMT R13, R5, 0x7771, RZ ;  /* 0x00007771050d7816 */ /* 0x000fe400000000ff */
[----:B------:R-:W-:Y:S01]  /*36b20*/  LEA.HI.X.SX32 R9, R15, R28, 0x1, P6 ;  /* 0x0000001c0f097211 */ /* 0x000fe200030f0eff */
[----:B------:R-:W-:Y:S01]  /*36b30*/  IMAD R15, R29, 0x2, R15 ;  /* 0x000000021d0f7824 */ /* 0x000fe200078e020f */
[----:B---3--:R-:W-:Y:S01]  /*36b40*/  ISETP.LT.AND P5, PT, R12, UR6, !P0 ;  /* 0x000000060c007c0c */ /* 0x008fe2000c7a1270 */
[----:B------:R2:W-:Y:S01]  /*36b50*/  @P3 STG.E.U8 desc[UR22][R2.64], R17 ;  /* 0x0000001102003986 */ /* 0x0005e2000c101116 */
[----:B------:R-:W-:Y:S01]  /*36b60*/  LOP3.LUT R4, R0, 0xf0, RZ, 0xfc, !PT ;  /* 0x000000f000047812 */ /* 0x000fe200078efcff */
[----:B------:R-:W3:Y:S01]  /*36b70*/  LDCU UR6, c[0x0][0x39c] ;  /* 0x00007380ff0677ac */ /* 0x000ee20008000800 */
[----:B----4-:R-:W-:Y:S01]  /*36b80*/  PRMT R19, R6, 0x7770, RZ ;  /* 0x0000777006137816 */ /* 0x010fe200000000ff */
[----:B------:R4:W-:Y:S01]  /*36b90*/  @P4 STG.E.U8 desc[UR22][R8.64], R13 ;  /* 0x0000000d08004986 */ /* 0x0009e2000c101116 */
[----:B------:R-:W-:-:S02]  /*36ba0*/  IADD3 R10, P4, PT, R15, R30, RZ ;  /* 0x0000001e0f0a7210 */ /* 0x000fc40007f9e0ff */
[----:B0-----:R-:W-:Y:S01]  /*36bb0*/  ISETP.LT.AND P3, PT, R4, UR5, !P0 ;  /* 0x0000000504007c0c */ /* 0x001fe2000c761270 */
[----:B------:R-:W0:Y:S01]  /*36bc0*/  LDCU UR5, c[0x0][0x39c] ;  /* 0x00007380ff0577ac */ /* 0x000e220008000800 */
[----:B------:R-:W-:Y:S01]  /*36bd0*/  LEA.HI.X.SX32 R11, R15, R28, 0x1, P4 ;  /* 0x0000001c0f0b7211 */ /* 0x000fe200020f0eff */
[----:B------:R-:W-:Y:S01]  /*36be0*/  IMAD R15, R29, 0x2, R15 ;  /* 0x000000021d0f7824 */ /* 0x000fe200078e020f */
[----:B------:R-:W-:Y:S02]  /*36bf0*/  LOP3.LUT R4, R0, 0xf4, RZ, 0xfc, !PT ;  /* 0x000000f400047812 */ /* 0x000fe400078efcff */
[----:B--2---:R-:W-:Y:S01]  /*36c00*/  PRMT R17, R5, 0x7773, RZ ;  /* 0x0000777305117816 */ /* 0x004fe200000000ff */
[----:B------:R2:W-:Y:S01]  /*36c10*/  @P5 STG.E.U8 desc[UR22][R10.64], R21 ;  /* 0x000000150a005986 */ /* 0x0005e2000c101116 */
[----:B------:R-:W-:Y:S01]  /*36c20*/  IADD3 R2, P5, PT, R15, R30, RZ ;  /* 0x0000001e0f027210 */ /* 0x000fe20007fbe0ff */
[----:B----4-:R-:W-:Y:S01]  /*36c30*/  IMAD R9, R29, 0x2, R15 ;  /* 0x000000021d097824 */ /* 0x010fe200078e020f */
[----:B-1----:R-:W-:Y:S01]  /*36c40*/  ISETP.LT.AND P4, PT, R4, UR4, !P0 ;  /* 0x0000000404007c0c */ /* 0x002fe2000c781270 */
[----:B------:R-:W1:Y:S01]  /*36c50*/  LDCU UR4, c[0x0][0x39c] ;  /* 0x00007380ff0477ac */ /* 0x000e620008000800 */
[----:B------:R-:W-:Y:S01]  /*36c60*/  LEA.HI.X.SX32 R3, R15, R28, 0x1, P5 ;  /* 0x0000001c0f037211 */ /* 0x000fe200028f0eff */
[----:B------:R-:W-:Y:S01]  /*36c70*/  IMAD R13, R29, 0x2, R9 ;  /* 0x000000021d0d7824 */ /* 0x000fe200078e0209 */
[----:B------:R-:W-:-:S02]  /*36c80*/  IADD3 R4, P5, PT, R9, R30, RZ ;  /* 0x0000001e09047210 */ /* 0x000fc40007fbe0ff */
[----:B------:R-:W-:Y:S01]  /*36c90*/  LOP3.LUT R8, R0, 0xf6, RZ, 0xfc, !PT ;  /* 0x000000f600087812 */ /* 0x000fe200078efcff */
[----:B------:R4:W-:Y:S01]  /*36ca0*/  @P1 STG.E.U8 desc[UR22][R2.64], R17 ;  /* 0x0000001102001986 */ /* 0x0009e2000c101116 */
[----:B------:R-:W-:Y:S01]  /*36cb0*/  LEA.HI.X.SX32 R5, R9, R28, 0x1, P5 ;  /* 0x0000001c09057211 */ /* 0x000fe200028f0eff */
[----:B--2---:R-:W-:Y:S01]  /*36cc0*/  IMAD R11, R29, 0x2, R13 ;  /* 0x000000021d0b7824 */ /* 0x004fe200078e020d */
[----:B0-----:R-:W-:Y:S01]  /*36cd0*/  ISETP.LT.AND P1, PT, R8, UR5, !P0 ;  /* 0x0000000508007c0c */ /* 0x001fe2000c721270 */
[----:B------:R-:W0:Y:S01]  /*36ce0*/  LDCU UR5, c[0x0][0x39c] ;  /* 0x00007380ff0577ac */ /* 0x000e220008000800 */
[----:B------:R-:W-:Y:S01]  /*36cf0*/  LOP3.LUT R12, R0, 0xf2, RZ, 0xfc, !PT ;  /* 0x000000f2000c7812 */ /* 0x000fe200078efcff */
[----:B------:R2:W-:Y:S01]  /*36d00*/  @P3 STG.E.U8 desc[UR22][R4.64], R19 ;  /* 0x0000001304003986 */ /* 0x0005e2000c101116 */
[----:B------:R-:W-:Y:S01]  /*36d10*/  IADD3 R8, P3, PT, R13, R30, RZ ;  /* 0x0000001e0d087210 */ /* 0x000fe20007f7e0ff */
[----:B------:R-:W-:Y:S01]  /*36d20*/  IMAD R15, R29, 0x2, R11 ;  /* 0x000000021d0f7824 */ /* 0x000fe200078e020b */
[----:B---3--:R-:W-:-:S02]  /*36d30*/  ISETP.LT.AND P6, PT, R12, UR6, !P0 ;  /* 0x000000060c007c0c */ /* 0x008fc4000c7c1270 */
[----:B------:R-:W-:Y:S01]  /*36d40*/  LEA.HI.X.SX32 R9, R13, R28, 0x1, P3 ;  /* 0x0000001c0d097211 */ /* 0x000fe200018f0eff */
[C---:B------:R-:W-:Y:S01]  /*36d50*/  IMAD R13, R29.reuse, 0x2, R15 ;  /* 0x000000021d0d7824 */ /* 0x040fe200078e020f */
[----:B------:R-:W-:Y:S02]  /*36d60*/  LOP3.LUT R10, R0, 0xf8, RZ, 0xfc, !PT ;  /* 0x000000f8000a7812 */ /* 0x000fe400078efcff */
[----:B------:R-:W-:Y:S01]  /*36d70*/  PRMT R21, R6, 0x7771, RZ ;  /* 0x0000777106157816 */ /* 0x000fe200000000ff */
[----:B----4-:R-:W-:Y:S01]  /*36d80*/  IMAD R17, R29, 0x2, R13 ;  /* 0x000000021d117824 */ /* 0x010fe200078e020d */
[----:B-1----:R-:W-:Y:S01]  /*36d90*/  ISETP.LT.AND P3, PT, R10, UR4, !P0 ;  /* 0x000000040a007c0c */ /* 0x002fe2000c761270 */
[----:B------:R-:W1:Y:S01]  /*36da0*/  LDCU UR4, c[0x0][0x39c] ;  /* 0x00007380ff0477ac */ /* 0x000e620008000800 */
[----:B------:R-:W-:Y:S01]  /*36db0*/  IADD3 R2, P5, PT, R11, R30, RZ ;  /* 0x0000001e0b027210 */ /* 0x000fe20007fbe0ff */
[----:B--2---:R-:W-:Y:S01]  /*36dc0*/  IMAD R19, R29, 0x2, R17 ;  /* 0x000000021d137824 */ /* 0x004fe200078e0211 */
[----:B------:R-:W-:Y:S01]  /*36dd0*/  LOP3.LUT R14, R0, 0xfa, RZ, 0xfc, !PT ;  /* 0x000000fa000e7812 */ /* 0x000fe200078efcff */
[----:B------:R2:W-:Y:S01]  /*36de0*/  @P6 STG.E.U8 desc[UR22][R8.64], R21 ;  /* 0x0000001508006986 */ /* 0x0005e2000c101116 */
[----:B------:R-:W-:Y:S01]  /*36df0*/  LEA.HI.X.SX32 R3, R11, R28, 0x1, P5 ;  /* 0x0000001c0b037211 */ /* 0x000fe200028f0eff */
[----:B------:R-:W-:Y:S01]  /*36e00*/  IMAD R29, R29, 0x2, R19 ;  /* 0x000000021d1d7824 */ /* 0x000fe200078e0213 */
[----:B------:R-:W-:-:S02]  /*36e10*/  IADD3 R10, P5, PT, R13, R30, RZ ;  /* 0x0000001e0d0a7210 */ /* 0x000fc40007fbe0ff */
[----:B------:R-:W-:Y:S02]  /*36e20*/  IADD3 R4, P6, PT, R15, R30, RZ ;  /* 0x0000001e0f047210 */ /* 0x000fe40007fde0ff */
[-C--:B------:R-:W-:Y:S02]  /*36e30*/  LEA.HI.X.SX32 R11, R13, R28.reuse, 0x1, P5 ;  /* 0x0000001c0d0b7211 */ /* 0x080fe400028f0eff */
[----:B------:R-:W-:Y:S02]  /*36e40*/  LEA.HI.X.SX32 R5, R15, R28, 0x1, P6 ;  /* 0x0000001c0f057211 */ /* 0x000fe400030f0eff */
[-C--:B------:R-:W-:Y:S02]  /*36e50*/  IADD3 R12, P6, PT, R17, R30.reuse, RZ ;  /* 0x0000001e110c7210 */ /* 0x080fe40007fde0ff */
[----:B--2---:R-:W-:Y:S02]  /*36e60*/  IADD3 R8, P5, PT, R29, R30, RZ ;  /* 0x0000001e1d087210 */ /* 0x004fe40007fbe0ff */
[----:B------:R-:W-:-:S02]  /*36e70*/  LOP3.LUT R0, R0, 0xfc, RZ, 0xfc, !PT ;  /* 0x000000fc00007812 */ /* 0x000fc400078efcff */
[-C--:B------:R-:W-:Y:S02]  /*36e80*/  LEA.HI.X.SX32 R9, R29, R28.reuse, 0x1, P5 ;  /* 0x0000001c1d097211 */ /* 0x080fe400028f0eff */
[----:B------:R-:W-:Y:S02]  /*36e90*/  LEA.HI.X.SX32 R13, R17, R28, 0x1, P6 ;  /* 0x0000001c110d7211 */ /* 0x000fe400030f0eff */
[----:B0-----:R-:W-:Y:S02]  /*36ea0*/  ISETP.LT.AND P5, PT, R14, UR5, !P0 ;  /* 0x000000050e007c0c */ /* 0x001fe4000c7a1270 */
[C---:B------:R-:W-:Y:S02]  /*36eb0*/  IADD3 R30, P6, PT, R19.reuse, R30, RZ ;  /* 0x0000001e131e7210 */ /* 0x040fe40007fde0ff */
[----:B-1----:R-:W-:Y:S02]  /*36ec0*/  ISETP.LT.AND P0, PT, R0, UR4, !P0 ;  /* 0x0000000400007c0c */ /* 0x002fe4000c701270 */
[----:B------:R-:W-:-:S02]  /*36ed0*/  LEA.HI.X.SX32 R31, R19, R28, 0x1, P6 ;  /* 0x0000001c131f7211 */ /* 0x000fc400030f0eff */
[C---:B------:R-:W-:Y:S02]  /*36ee0*/  PRMT R23, R6.reuse, 0x7772, RZ ;  /* 0x0000777206177816 */ /* 0x040fe400000000ff */
[----:B------:R-:W-:Y:S02]  /*36ef0*/  PRMT R21, R6, 0x7773, RZ ;  /* 0x0000777306157816 */ /* 0x000fe400000000ff */
[C---:B------:R-:W-:Y:S01]  /*36f00*/  PRMT R15, R7.reuse, 0x7773, RZ ;  /* 0x00007773070f7816 */ /* 0x040fe200000000ff */
[----:B------:R0:W-:Y:S01]  /*36f10*/  @P4 STG.E.U8 desc[UR22][R2.64], R23 ;  /* 0x0000001702004986 */ /* 0x0001e2000c101116 */
[C---:B------:R-:W-:Y:S02]  /*36f20*/  PRMT R17, R7.reuse, 0x7772, RZ ;  /* 0x0000777207117816 */ /* 0x040fe400000000ff */
[C---:B------:R-:W-:Y:S01]  /*36f30*/  PRMT R19, R7.reuse, 0x7771, RZ ;  /* 0x0000777107137816 */ /* 0x040fe200000000ff */
[----:B------:R0:W-:Y:S01]  /*36f40*/  @P1 STG.E.U8 desc[UR22][R4.64], R21 ;  /* 0x0000001504001986 */ /* 0x0001e2000c101116 */
[----:B------:R-:W-:-:S05]  /*36f50*/  PRMT R7, R7, 0x7770, RZ ;  /* 0x0000777007077816 */ /* 0x000fca00000000ff */
[----:B------:R0:W-:Y:S04]  /*36f60*/  @P3 STG.E.U8 desc[UR22][R10.64], R7 ;  /* 0x000000070a003986 */ /* 0x0001e8000c101116 */
[----:B------:R0:W-:Y:S04]  /*36f70*/  @P5 STG.E.U8 desc[UR22][R12.64], R19 ;  /* 0x000000130c005986 */ /* 0x0001e8000c101116 */
[----:B------:R0:W-:Y:S04]  /*36f80*/  @P0 STG.E.U8 desc[UR22][R30.64], R17 ;  /* 0x000000111e000986 */ /* 0x0001e8000c101116 */
[----:B------:R0:W-:Y:S01]  /*36f90*/  @P2 STG.E.U8 desc[UR22][R8.64], R15 ;  /* 0x0000000f08002986 */ /* 0x0001e2000c101116 */
[----:B------:R-:W-:Y:S06]  /*36fa0*/  BAR.SYNC.DEFER_BLOCKING 0x0 ;  /* 0x0000000000007b1d */ /* 0x000fec0000010000 */
[----:B------:R-:W-:Y:S05]  /*36fb0*/  BRA.U UP0, `(.L_x_13) ;  /* 0x0000000100a07547 */ /* 0x000fea000b800000 */
[----:B------:R-:W1:Y:S01]  /*36fc0*/  S2UR UR5, SR_CgaCtaId ;  /* 0x00000000000579c3 */ /* 0x000e620000008800 */
[----:B------:R-:W-:Y:S01]  /*36fd0*/  NOP ;  /* 0x0000000000007918 */ /* 0x000fe20000000000 */
[----:B------:R-:W-:Y:S01]  /*36fe0*/  UMOV UR4, 0x50 ;  /* 0x0000005000047882 */ /* 0x000fe20000000000 */
[----:B------:R-:W-:Y:S02]  /*36ff0*/  IMAD.U32 R0, RZ, RZ, UR10 ;  /* 0x0000000aff007e24 */ /* 0x000fe4000f8e00ff */
[----:B0-----:R-:W-:Y:S02]  /*37000*/  IMAD.MOV.U32 R3, RZ, RZ, 0xff ;  /* 0x000000ffff037424 */ /* 0x001fe400078e00ff */
[----:B------:R-:W-:Y:S01]  /*37010*/  IMAD.MOV.U32 R7, RZ, RZ, 0x1 ;  /* 0x00000001ff077424 */ /* 0x000fe200078e00ff */
[----:B------:R-:W-:-:S04]  /*37020*/  LOP3.LUT R0, R0, 0xffff, RZ, 0xc0, !PT ;  /* 0x0000ffff00007812 */ /* 0x000fc800078ec0ff */
[----:B------:R-:W-:-:S05]  /*37030*/  SHF.R.U32.HI R0, RZ, 0x5, R0 ;  /* 0x00000005ff007819 */ /* 0x000fca0000011600 */
[----:B------:R-:W-:Y:S01]  /*37040*/  VIADD R2, R0, 0x10 ;  /* 0x0000001000027836 */ /* 0x000fe20000000000 */
[----:B------:R-:W-:Y:S01]  /*37050*/  SHF.L.U32 R0, R3, R0, RZ ;  /* 0x0000000003007219 */ /* 0x000fe200000006ff */
[----:B-1----:R-:W-:-:S03]  /*37060*/  ULEA UR6, UR5, UR4, 0x18 ;  /* 0x0000000405067291 */ /* 0x002fc6000f8ec0ff */
[----:B------:R-:W-:-:S04]  /*37070*/  SHF.L.U32 R3, R7, R2, RZ ;  /* 0x0000000207037219 */ /* 0x000fc800000006ff */
[----:B------:R-:W-:Y:S02]  /*37080*/  LOP3.LUT R0, R3, R0, RZ, 0xfc, !PT ;  /* 0x0000000003007212 */ /* 0x000fe400078efcff */
[----:B------:R-:W0:Y:S02]  /*37090*/  LDS R5, [UR6] ;  /* 0x00000006ff057984 */ /* 0x000e240008000800 */
[C---:B------:R-:W-:Y:S02]  /*370a0*/  LOP3.LUT R2, R0.reuse, 0xffff, RZ, 0xc0, !PT ;  /* 0x0000ffff00027812 */ /* 0x040fe400078ec0ff */
[----:B0-----:R-:W-:-:S04]  /*370b0*/  LOP3.LUT R3, R0, 0xffff, R5, 0x80, !PT ;  /* 0x0000ffff00037812 */ /* 0x001fc800078e8005 */
[----:B------:R-:W-:-:S13]  /*370c0*/  ISETP.NE.AND P0, PT, R3, R2, PT ;  /* 0x000000020300720c */ /* 0x000fda0003f05270 */
[----:B------:R-:W-:Y:S05]  /*370d0*/  @P0 BRA `(.L_x_14) ;  /* 0x0000000000500947 */ /* 0x000fea0003800000 */
[----:B------:R-:W-:Y:S02]  /*370e0*/  SHF.R.U32.HI R5, RZ, 0x10, R5 ;  /* 0x00000010ff057819 */ /* 0x000fe40000011605 */
[----:B------:R-:W-:-:S04]  /*370f0*/  SHF.R.U32.HI R2, RZ, 0x10, R0 ;  /* 0x00000010ff027819 */ /* 0x000fc80000011600 */
[----:B------:R-:W-:-:S04]  /*37100*/  LOP3.LUT R5, R5, R2, RZ, 0xc0, !PT ;  /* 0x0000000205057212 */ /* 0x000fc800078ec0ff */
[----:B------:R-:W-:-:S13]  /*37110*/  ISETP.NE.AND P0, PT, R5, R2, PT ;  /* 0x000000020500720c */ /* 0x000fda0003f05270 */
[----:B------:R-:W-:Y:S05]  /*37120*/  @P0 BRA `(.L_x_15) ;  /* 0x0000000000300947 */ /* 0x000fea0003800000 */
[----:B------:R-:W-:Y:S01]  /*37130*/  R2UR UR4, R0 ;  /* 0x00000000000472ca */ /* 0x000fe200000e0000 */
[----:B------:R-:W-:Y:S01]  /*37140*/  VOTEU.ANY UR5, UPT, PT ;  /* 0x0000000000057886 */ /* 0x000fe200038e0100 */
[----:B------:R-:W0:Y:S01]  /*37150*/  S2R R0, SR_LANEID ;  /* 0x0000000000007919 */ /* 0x000e220000000000 */
[----:B------:R-:W-:-:S10]  /*37160*/  UFLO.U32 UR5, UR5 ;  /* 0x00000005000572bd */ /* 0x000fd400080e0000 */
[----:B------:R-:W-:-:S06]  /*37170*/  ULOP3.LUT UR4, URZ, UR4, URZ, 0x33, !UPT ;  /* 0x00000004ff047292 */ /* 0x000fcc000f8e33ff */
[----:B------:R-:W-:-:S04]  /*37180*/  IMAD.U32 R2, RZ, RZ, UR4 ;  /* 0x00000004ff027e24 */ /* 0x000fc8000f8e00ff */
[----:B------:R-:W1:Y:S02]  /*37190*/  REDUX UR7, R2 ;  /* 0x00000000020773c4 */ /* 0x000e640000000000 */
[----:B------:R2:W-:Y:S01]  /*371a0*/  UTCATOMSWS.AND URZ, UR4 ;  /* 0x0000000400ff79e3 */ /* 0x0005e20008000000 */
[----:B0-----:R-:W-:Y:S01]  /*371b0*/  ISETP.EQ.U32.AND P0, PT, R0, UR5, PT ;  /* 0x0000000500007c0c */ /* 0x001fe2000bf02070 */
[----:B-1----:R-:W-:-:S12]  /*371c0*/  IMAD.U32 R0, RZ, RZ, UR7 ;  /* 0x00000007ff007e24 */ /* 0x002fd8000f8e00ff */
[----:B------:R2:W-:Y:S01]  /*371d0*/  @P0 ATOMS.AND RZ, [UR6], R0 ;  /* 0x00000000ffff098c */ /* 0x0005e2000a800006 */
[----:B------:R-:W-:Y:S05]  /*371e0*/  BRA `(.L_x_13) ;  /* 0x0000000000147947 */ /* 0x000fea0003800000 */
.L_x_15:
[----:B------:R-:W-:-:S07]  /*371f0*/  MOV R2, 0x37210 ;  /* 0x0003721000027802 */ /* 0x000fce0000000f00 */
[----:B-----5:R-:W-:Y:S05]  /*37200*/  CALL.REL.NOINC `($__internal_0_$__cuda_sm10x_tcgen05_guardrail_trap_col_being_dealloced_not_returned_by_alloc) ;  /* 0x00000000002c7944 */ /* 0x020fea0003c00000 */
[----:B------:R-:W-:Y:S05]  /*37210*/  BRA `(.L_x_13) ;  /* 0x0000000000087947 */ /* 0x000fea0003800000 */
.L_x_14:
[----:B------:R-:W-:-:S07]  /*37220*/  MOV R2, 0x37240 ;  /* 0x0003724000027802 */ /* 0x000fce0000000f00 */
[----:B-----5:R-:W-:Y:S05]  /*37230*/  CALL.REL.NOINC `($__internal_2_$__cuda_sm10x_tcgen05_guardrail_trap_unallocated_columns_being_dealloced) ;  /* 0x0000000000387944 */ /* 0x020fea0003c00000 */
.L_x_13:
[----:B------:R-:W-:Y:S01]  /*37240*/  NOP ;  /* 0x0000000000007918 */ /* 0x000fe20000000000 */
[----:B--2---:R-:W-:Y:S05]  /*37250*/  EXIT ;  /* 0x000000000000794d */ /* 0x004fea0003800000 */
.L_x_8:
[----:B------:R-:W0:Y:S02]  /*37260*/  SYNCS.PHASECHK.TRANS64.TRYWAIT P5, [UR8], R6 ;  /* 0x00000006ff0075a7 */ /* 0x000e2400080a1108 */
[----:B0-----:R-:W-:Y:S05]  /*37270*/  @!P5 BRA `(.L_x_8) ;  /* 0xfffffffc00f8d947 */ /* 0x001fea000383ffff */
[----:B------:R-:W-:Y:S05]  /*37280*/  BRA `(.L_x_16) ;  /* 0xffffff0400207947 */ /* 0x000fea000383ffff */
.L_x_12:
[----:B------:R-:W0:Y:S02]  /*37290*/  SYNCS.PHASECHK.TRANS64.TRYWAIT P0, [UR8], R4 ;  /* 0x00000004ff0075a7 */ /* 0x000e240008001108 */
[----:B0-----:R-:W-:Y:S05]  /*372a0*/  @!P0 BRA `(.L_x_12) ;  /* 0xfffffffc00f88947 */ /* 0x001fea000383ffff */
[----:B------:R-:W-:Y:S05]  /*372b0*/  BRA `(.L_x_11) ;  /* 0xffffffa4003c7947 */ /* 0x000fea000383ffff */
        .weak           $__internal_0_$__cuda_sm10x_tcgen05_guardrail_trap_col_being_dealloced_not_returned_by_alloc
        .type           $__internal_0_$__cuda_sm10x_tcgen05_guardrail_trap_col_being_dealloced_not_returned_by_alloc,@function
        .size           $__internal_0_$__cuda_sm10x_tcgen05_guardrail_trap_col_being_dealloced_not_returned_by_alloc,($__internal_1_$__cuda_sm10x_tcgen05_guardrail_trap_phase_invalid_during_alloc - $__internal_0_$__cuda_sm10x_tcgen05_guardrail_trap_col_being_dealloced_not_returned_by_alloc)
$__internal_0_$__cuda_sm10x_tcgen05_guardrail_trap_col_being_dealloced_not_returned_by_alloc:
[----:B------:R-:W-:Y:S05]  /*372c0*/  BPT.TRAP 0x1 ;  /* 0x000000040000795c */ /* 0x000fea0000300000 */
[----:B------:R-:W-:-:S04]  /*372d0*/  IMAD.MOV.U32 R3, RZ, RZ, 0x0 ;  /* 0x00000000ff037424 */ /* 0x000fc800078e00ff */
[----:B------:R-:W-:Y:S05]  /*372e0*/  RET.REL.NODEC R2 `(matmul_kernel) ;  /* 0xfffffc8c02447950 */ /* 0x000fea0003c3ffff */
        .weak           $__internal_1_$__cuda_sm10x_tcgen05_guardrail_trap_phase_invalid_during_alloc
        .type           $__internal_1_$__cuda_sm10x_tcgen05_guardrail_trap_phase_invalid_during_alloc,@function
        .size           $__internal_1_$__cuda_sm10x_tcgen05_guardrail_trap_phase_invalid_during_alloc,($__internal_2_$__cuda_sm10x_tcgen05_guardrail_trap_unallocated_columns_being_dealloced - $__internal_1_$__cuda_sm10x_tcgen05_guardrail_trap_phase_invalid_during_alloc)
$__internal_1_$__cuda_sm10x_tcgen05_guardrail_trap_phase_invalid_during_alloc:
[----:B------:R-:W-:Y:S05]  /*372f0*/  BPT.TRAP 0x1 ;  /* 0x000000040000795c */ /* 0x000fea0000300000 */
[----:B------:R-:W-:-:S04]  /*37300*/  IMAD.MOV.U32 R3, RZ, RZ, 0x0 ;  /* 0x00000000ff037424 */ /* 0x000fc800078e00ff */
[----:B------:R-:W-:Y:S05]  /*37310*/  RET.REL.NODEC R2 `(matmul_kernel) ;  /* 0xfffffc8c02387950 */ /* 0x000fea0003c3ffff */
        .weak           $__internal_2_$__cuda_sm10x_tcgen05_guardrail_trap_unallocated_columns_being_dealloced
        .type           $__internal_2_$__cuda_sm10x_tcgen05_guardrail_trap_unallocated_columns_being_dealloced,@function
        .size           $__internal_2_$__cuda_sm10x_tcgen05_guardrail_trap_unallocated_columns_being_dealloced,(.L_x_20 - $__internal_2_$__cuda_sm10x_tcgen05_guardrail_trap_unallocated_columns_being_dealloced)
$__internal_2_$__cuda_sm10x_tcgen05_guardrail_trap_unallocated_columns_being_dealloced:
[----:B------:R-:W-:Y:S05]  /*37320*/  BPT.TRAP 0x1 ;  /* 0x000000040000795c */ /* 0x000fea0000300000 */
[----:B------:R-:W-:-:S04]  /*37330*/  IMAD.MOV.U32 R3, RZ, RZ, 0x0 ;  /* 0x00000000ff037424 */ /* 0x000fc800078e00ff */
[----:B------:R-:W-:Y:S05]  /*37340*/  RET.REL.NODEC R2 `(matmul_kernel) ;  /* 0xfffffc8c022c7950 */ /* 0x000fea0003c3ffff */
.L_x_17:
[----:B------:R-:W-:-:S00]  /*37350*/  BRA `(.L_x_17) ;  /* 0xfffffffc00fc7947 */ /* 0x000fc0000383ffff */
[----:B------:R-:W-:-:S00]  /*37360*/  NOP ;  /* 0x0000000000007918 */ /* 0x000fc00000000000 */
        /* <DEDUP_REMOVED lines=9> */
.L_x_20:


//--------------------- .nv.shared.matmul_kernel  --------------------------
	.section	.nv.shared.matmul_kernel,"aw",@nobits
	.sectionflags	@""
	.align	16
	.zero		1024


//--------------------- .nv.shared.reserved.0     --------------------------
	.section	.nv.shared.reserved.0,"aw",@nobits
	.align	8
	.weak		__nv_reservedSMEM_offset_0_alias
	.size		__nv_reservedSMEM_offset_0_alias, 0, 64
	.other		__nv_reservedSMEM_offset_0_alias,@"STO_CUDA_RESERVED_SHARED STV_DEFAULT"
__nv_reservedSMEM_offset_0_alias:
	.zero		0
.nv.shared.reserved.0:
	.zero		64
	.weak		__nv_reservedSMEM_allocation_phase
	.type		__nv_reservedSMEM_allocation_phase,@object
	.size		__nv_reservedSMEM_allocation_phase,(.L_0 - __nv_reservedSMEM_allocation_phase)
__nv_reservedSMEM_allocation_phase:
	.zero		1
.L_0:
	.zero		7
	.weak		__nv_reservedSMEM_devtool_atexit_pc
	.type		__nv_reservedSMEM_devtool_atexit_pc,@object
	.size		__nv_reservedSMEM_devtool_atexit_pc,(__nv_reservedSMEM_allocation_mask - __nv_reservedSMEM_devtool_atexit_pc)
__nv_reservedSMEM_devtool_atexit_pc:
	.zero		8
	.weak		__nv_reservedSMEM_allocation_mask
	.type		__nv_reservedSMEM_allocation_mask,@object
	.size		__nv_reservedSMEM_allocation_mask,(.L_2 - __nv_reservedSMEM_allocation_mask)
__nv_reservedSMEM_allocation_mask:
	.zero		4
.L_2:


//--------------------- .nv.constant0.matmul_kernel --------------------------
	.section	.nv.constant0.matmul_kernel,"a",@progbits
	.sectionflags	@""
	.align	4
.nv.constant0.matmul_kernel:
	.zero		976


//--------------------- SYMBOLS --------------------------

	.type		.nv.reservedSmem.offset0,@object
	.size		.nv.reservedSmem.offset0,0x4
	.type		.nv.reservedSmem.cap,@object
	.size		.nv.reservedSmem.cap,0x4
